	.target	sm_100a

	.elftype	@"ET_EXEC"


//--------------------- .note.nv.tkinfo           --------------------------
	.section	.note.nv.tkinfo,"",@"SHT_NOTE"
	.sectionflags	@"SHF_NOTE_NV_TKINFO"
	.tkinfo
        /*0018*/ 	.word	0x00000002
        /*0030*/ 	.string	""
        /*0030*/ 	.string	"ptxas"
        /*0030*/ 	.string	"Cuda compilation tools, release 13.0, V13.0.88"
        /*0030*/ 	.string	"Build cuda_13.0.r13.0/compiler.36424714_0"
        /*0030*/ 	.string	"-arch sm_100a -m 64 "



//--------------------- .note.nv.cuinfo           --------------------------
	.section	.note.nv.cuinfo,"",@"SHT_NOTE"
	.sectionflags	@"SHF_NOTE_NV_CUINFO"
        /*0018*/ 	.short	0x0002
        /*001a*/ 	.short	0x0064
        /*001c*/ 	.short	0x0082
	.zero		2


//--------------------- .nv.info                  --------------------------
	.section	.nv.info,"",@"SHT_CUDA_INFO"
	.align	4


	//----- nvinfo : EIATTR_REGCOUNT
	.align		4
        /*0000*/ 	.byte	0x04, 0x2f
        /*0002*/ 	.short	(.L_19 - .L_18)
	.align		4
.L_18:
        /*0004*/ 	.word	index@(_ZN7cutlass13device_kernelINS_4gemm6kernel13GemmUniversalIN4cute5tupleIJiiiiEEENS1_10collective13CollectiveMmaINS1_46MainloopSm100TmaUmmaWarpSpecializedBlockScaledILi16ELi2ELi2ENS5_IJNS4_1CILi2EEENSA_ILi1EEESC_EEEEENS5_IJNSA_ILi128EEENSA_ILi64EEESF_EEENS5_IJNS_12float_e2m1_tENS_13float_ue8m0_tEEEENS5_IJNS5_IJlSC_lEEENS4_6LayoutINS5_IJNS5_IJNS5_IJNSA_ILi32EEENSA_ILi4EEEEEEiEEESQ_NS5_IJSC_iEEEEEENS5_IJNS5_IJNS5_IJNSA_ILi16EEESO_EEEiEEENS5_IJNS5_IJNSA_ILi0EEESC_EEENSA_ILi512EEEEEENS5_IJSW_iEEEEEEEEEEESK_S13_NS4_8TiledMMAINS4_8MMA_AtomIJNS4_17SM100_MMA_MXF4_SSISI_SI_fSJ_Li128ELi64ELi32ELNS4_4UMMA5MajorE0ELS18_0ELNS17_7ScaleInE0ELS19_0EEEEEENSM_INS5_IJSC_SC_SC_EEENS5_IJSW_SW_SW_EEEEENS5_IJNS4_10UnderscoreES1F_S1F_EEEEENS5_IJNS4_13SM90_TMA_LOADES1I_EEENS5_IJNS4_14ComposedLayoutINS4_7SwizzleILi2ELi4ELi3EEENS4_18smem_ptr_flag_bitsILi4EEENSM_INS5_IJNSA_ILi8EEESF_EEENS5_IJSF_SC_EEEEEEENSM_INS5_IJNS5_IJNS5_IJSP_SC_EEENS5_IJSN_SB_EEEEEESC_NS5_IJSB_SC_EEEEEENS5_IJNS5_IJNS5_IJSU_SY_EEESX_EEESW_NS5_IJSB_SY_EEEEEEEEEEEvNS4_8identityENS5_IJNS4_23SM90_TMA_LOAD_MULTICASTES26_EEES24_vS25_EENS_8epilogue10collective18CollectiveEpilogueINS29_23Sm100TmaWarpSpecializedILi3ELi2ELi16ELb1ELb0EEEJNS5_IJSG_SG_SF_EEENS5_IJNSM_ISG_SC_EENSM_INS5_IJST_SB_EEENS5_IJSC_SN_EEEEEEEENS_10bfloat16_tESL_S2K_SL_NS29_6fusion15FusionCallbacksIS2D_NS2L_17LinearCombinationIS2K_fS2K_fLNS_15FloatRoundStyleE2EEES2E_S2J_JEEENS4_5SM1004TMEM4LOAD26SM100_TMEM_LOAD_32dp32b16xES1I_NS1K_INS1L_ILi1ELi4ELi3EEENS1N_ILi16EEENSM_INS5_IJS1P_ST_EEENS5_IJST_SC_EEEEEEENS4_39AutoVectorizingCopyWithAssumedAlignmentILi128EEENS4_14SM90_TMA_STOREES30_S32_S32_EEEvvEEEEvNT_6ParamsE)
        /*0008*/ 	.word	0x00000074


	//----- nvinfo : EIATTR_FRAME_SIZE
	.align		4
.L_19:
        /*000c*/ 	.byte	0x04, 0x11
        /*000e*/ 	.short	(.L_21 - .L_20)
	.align		4
.L_20:
        /*0010*/ 	.word	index@($__internal_2_$__cuda_sm10x_tcgen05_guardrail_trap_unallocated_columns_being_dealloced)
        /*0014*/ 	.word	0x00000000


	//----- nvinfo : EIATTR_FRAME_SIZE
	.align		4
.L_21:
        /*0018*/ 	.byte	0x04, 0x11
        /*001a*/ 	.short	(.L_23 - .L_22)
	.align		4
.L_22:
        /*001c*/ 	.word	index@($__internal_1_$__cuda_sm10x_tcgen05_guardrail_trap_phase_invalid_during_alloc)
        /*0020*/ 	.word	0x00000000


	//----- nvinfo : EIATTR_FRAME_SIZE
	.align		4
.L_23:
        /*0024*/ 	.byte	0x04, 0x11
        /*0026*/ 	.short	(.L_25 - .L_24)
	.align		4
.L_24:
        /*0028*/ 	.word	index@($__internal_0_$__cuda_sm10x_tcgen05_guardrail_trap_col_being_dealloced_not_returned_by_alloc)
        /*002c*/ 	.word	0x00000000


	//----- nvinfo : EIATTR_FRAME_SIZE
	.align		4
.L_25:
        /*0030*/ 	.byte	0x04, 0x11
        /*0032*/ 	.short	(.L_27 - .L_26)
	.align		4
.L_26:
        /*0034*/ 	.word	index@(_ZN7cutlass13device_kernelINS_4gemm6kernel13GemmUniversalIN4cute5tupleIJiiiiEEENS1_10collective13CollectiveMmaINS1_46MainloopSm100TmaUmmaWarpSpecializedBlockScaledILi16ELi2ELi2ENS5_IJNS4_1CILi2EEENSA_ILi1EEESC_EEEEENS5_IJNSA_ILi128EEENSA_ILi64EEESF_EEENS5_IJNS_12float_e2m1_tENS_13float_ue8m0_tEEEENS5_IJNS5_IJlSC_lEEENS4_6LayoutINS5_IJNS5_IJNS5_IJNSA_ILi32EEENSA_ILi4EEEEEEiEEESQ_NS5_IJSC_iEEEEEENS5_IJNS5_IJNS5_IJNSA_ILi16EEESO_EEEiEEENS5_IJNS5_IJNSA_ILi0EEESC_EEENSA_ILi512EEEEEENS5_IJSW_iEEEEEEEEEEESK_S13_NS4_8TiledMMAINS4_8MMA_AtomIJNS4_17SM100_MMA_MXF4_SSISI_SI_fSJ_Li128ELi64ELi32ELNS4_4UMMA5MajorE0ELS18_0ELNS17_7ScaleInE0ELS19_0EEEEEENSM_INS5_IJSC_SC_SC_EEENS5_IJSW_SW_SW_EEEEENS5_IJNS4_10UnderscoreES1F_S1F_EEEEENS5_IJNS4_13SM90_TMA_LOADES1I_EEENS5_IJNS4_14ComposedLayoutINS4_7SwizzleILi2ELi4ELi3EEENS4_18smem_ptr_flag_bitsILi4EEENSM_INS5_IJNSA_ILi8EEESF_EEENS5_IJSF_SC_EEEEEEENSM_INS5_IJNS5_IJNS5_IJSP_SC_EEENS5_IJSN_SB_EEEEEESC_NS5_IJSB_SC_EEEEEENS5_IJNS5_IJNS5_IJSU_SY_EEESX_EEESW_NS5_IJSB_SY_EEEEEEEEEEEvNS4_8identityENS5_IJNS4_23SM90_TMA_LOAD_MULTICASTES26_EEES24_vS25_EENS_8epilogue10collective18CollectiveEpilogueINS29_23Sm100TmaWarpSpecializedILi3ELi2ELi16ELb1ELb0EEEJNS5_IJSG_SG_SF_EEENS5_IJNSM_ISG_SC_EENSM_INS5_IJST_SB_EEENS5_IJSC_SN_EEEEEEEENS_10bfloat16_tESL_S2K_SL_NS29_6fusion15FusionCallbacksIS2D_NS2L_17LinearCombinationIS2K_fS2K_fLNS_15FloatRoundStyleE2EEES2E_S2J_JEEENS4_5SM1004TMEM4LOAD26SM100_TMEM_LOAD_32dp32b16xES1I_NS1K_INS1L_ILi1ELi4ELi3EEENS1N_ILi16EEENSM_INS5_IJS1P_ST_EEENS5_IJST_SC_EEEEEEENS4_39AutoVectorizingCopyWithAssumedAlignmentILi128EEENS4_14SM90_TMA_STOREES30_S32_S32_EEEvvEEEEvNT_6ParamsE)
        /*0038*/ 	.word	0x00000000


	//----- nvinfo : EIATTR_MIN_STACK_SIZE
	.align		4
.L_27:
        /*003c*/ 	.byte	0x04, 0x12
        /*003e*/ 	.short	(.L_29 - .L_28)
	.align		4
.L_28:
        /*0040*/ 	.word	index@(_ZN7cutlass13device_kernelINS_4gemm6kernel13GemmUniversalIN4cute5tupleIJiiiiEEENS1_10collective13CollectiveMmaINS1_46MainloopSm100TmaUmmaWarpSpecializedBlockScaledILi16ELi2ELi2ENS5_IJNS4_1CILi2EEENSA_ILi1EEESC_EEEEENS5_IJNSA_ILi128EEENSA_ILi64EEESF_EEENS5_IJNS_12float_e2m1_tENS_13float_ue8m0_tEEEENS5_IJNS5_IJlSC_lEEENS4_6LayoutINS5_IJNS5_IJNS5_IJNSA_ILi32EEENSA_ILi4EEEEEEiEEESQ_NS5_IJSC_iEEEEEENS5_IJNS5_IJNS5_IJNSA_ILi16EEESO_EEEiEEENS5_IJNS5_IJNSA_ILi0EEESC_EEENSA_ILi512EEEEEENS5_IJSW_iEEEEEEEEEEESK_S13_NS4_8TiledMMAINS4_8MMA_AtomIJNS4_17SM100_MMA_MXF4_SSISI_SI_fSJ_Li128ELi64ELi32ELNS4_4UMMA5MajorE0ELS18_0ELNS17_7ScaleInE0ELS19_0EEEEEENSM_INS5_IJSC_SC_SC_EEENS5_IJSW_SW_SW_EEEEENS5_IJNS4_10UnderscoreES1F_S1F_EEEEENS5_IJNS4_13SM90_TMA_LOADES1I_EEENS5_IJNS4_14ComposedLayoutINS4_7SwizzleILi2ELi4ELi3EEENS4_18smem_ptr_flag_bitsILi4EEENSM_INS5_IJNSA_ILi8EEESF_EEENS5_IJSF_SC_EEEEEEENSM_INS5_IJNS5_IJNS5_IJSP_SC_EEENS5_IJSN_SB_EEEEEESC_NS5_IJSB_SC_EEEEEENS5_IJNS5_IJNS5_IJSU_SY_EEESX_EEESW_NS5_IJSB_SY_EEEEEEEEEEEvNS4_8identityENS5_IJNS4_23SM90_TMA_LOAD_MULTICASTES26_EEES24_vS25_EENS_8epilogue10collective18CollectiveEpilogueINS29_23Sm100TmaWarpSpecializedILi3ELi2ELi16ELb1ELb0EEEJNS5_IJSG_SG_SF_EEENS5_IJNSM_ISG_SC_EENSM_INS5_IJST_SB_EEENS5_IJSC_SN_EEEEEEEENS_10bfloat16_tESL_S2K_SL_NS29_6fusion15FusionCallbacksIS2D_NS2L_17LinearCombinationIS2K_fS2K_fLNS_15FloatRoundStyleE2EEES2E_S2J_JEEENS4_5SM1004TMEM4LOAD26SM100_TMEM_LOAD_32dp32b16xES1I_NS1K_INS1L_ILi1ELi4ELi3EEENS1N_ILi16EEENSM_INS5_IJS1P_ST_EEENS5_IJST_SC_EEEEEEENS4_39AutoVectorizingCopyWithAssumedAlignmentILi128EEENS4_14SM90_TMA_STOREES30_S32_S32_EEEvvEEEEvNT_6ParamsE)
        /*0044*/ 	.word	0x00000000
.L_29:


//--------------------- .nv.compat                --------------------------
	.section	.nv.compat,"",@"SHT_CUDA_COMPAT_INFO"
	.align	4
        /*0000*/ 	.byte	0x02, 0x09, 0x01, 0x00, 0x02, 0x02, 0x02, 0x00, 0x02, 0x05, 0x05, 0x00, 0x03, 0x07, 0x01, 0x01
        /*0010*/ 	.byte	0x02, 0x03, 0x01, 0x00, 0x02, 0x06, 0x01, 0x00, 0x04, 0x0b, 0x08, 0x00, 0x09, 0x00, 0x00, 0x00
        /*0020*/ 	.byte	0x00, 0x00, 0x00, 0x00


//--------------------- .nv.info._ZN7cutlass13device_kernelINS_4gemm6kernel13GemmUniversalIN4cute5tupleIJiiiiEEENS1_10collective13CollectiveMmaINS1_46MainloopSm100TmaUmmaWarpSpecializedBlockScaledILi16ELi2ELi2ENS5_IJNS4_1CILi2EEENSA_ILi1EEESC_EEEEENS5_IJNSA_ILi128EEENSA_ILi64EEESF_EEENS5_IJNS_12float_e2m1_tENS_13float_ue8m0_tEEEENS5_IJNS5_IJlSC_lEEENS4_6LayoutINS5_IJNS5_IJNS5_IJNSA_ILi32EEENSA_ILi4EEEEEEiEEESQ_NS5_IJSC_iEEEEEENS5_IJNS5_IJNS5_IJNSA_ILi16EEESO_EEEiEEENS5_IJNS5_IJNSA_ILi0EEESC_EEENSA_ILi512EEEEEENS5_IJSW_iEEEEEEEEEEESK_S13_NS4_8TiledMMAINS4_8MMA_AtomIJNS4_17SM100_MMA_MXF4_SSISI_SI_fSJ_Li128ELi64ELi32ELNS4_4UMMA5MajorE0ELS18_0ELNS17_7ScaleInE0ELS19_0EEEEEENSM_INS5_IJSC_SC_SC_EEENS5_IJSW_SW_SW_EEEEENS5_IJNS4_10UnderscoreES1F_S1F_EEEEENS5_IJNS4_13SM90_TMA_LOADES1I_EEENS5_IJNS4_14ComposedLayoutINS4_7SwizzleILi2ELi4ELi3EEENS4_18smem_ptr_flag_bitsILi4EEENSM_INS5_IJNSA_ILi8EEESF_EEENS5_IJSF_SC_EEEEEEENSM_INS5_IJNS5_IJNS5_IJSP_SC_EEENS5_IJSN_SB_EEEEEESC_NS5_IJSB_SC_EEEEEENS5_IJNS5_IJNS5_IJSU_SY_EEESX_EEESW_NS5_IJSB_SY_EEEEEEEEEEEvNS4_8identityENS5_IJNS4_23SM90_TMA_LOAD_MULTICASTES26_EEES24_vS25_EENS_8epilogue10collective18CollectiveEpilogueINS29_23Sm100TmaWarpSpecializedILi3ELi2ELi16ELb1ELb0EEEJNS5_IJSG_SG_SF_EEENS5_IJNSM_ISG_SC_EENSM_INS5_IJST_SB_EEENS5_IJSC_SN_EEEEEEEENS_10bfloat16_tESL_S2K_SL_NS29_6fusion15FusionCallbacksIS2D_NS2L_17LinearCombinationIS2K_fS2K_fLNS_15FloatRoundStyleE2EEES2E_S2J_JEEENS4_5SM1004TMEM4LOAD26SM100_TMEM_LOAD_32dp32b16xES1I_NS1K_INS1L_ILi1ELi4ELi3EEENS1N_ILi16EEENSM_INS5_IJS1P_ST_EEENS5_IJST_SC_EEEEEEENS4_39AutoVectorizingCopyWithAssumedAlignmentILi128EEENS4_14SM90_TMA_STOREES30_S32_S32_EEEvvEEEEvNT_6ParamsE --------------------------
	.section	.nv.info._ZN7cutlass13device_kernelINS_4gemm6kernel13GemmUniversalIN4cute5tupleIJiiiiEEENS1_10collective13CollectiveMmaINS1_46MainloopSm100TmaUmmaWarpSpecializedBlockScaledILi16ELi2ELi2ENS5_IJNS4_1CILi2EEENSA_ILi1EEESC_EEEEENS5_IJNSA_ILi128EEENSA_ILi64EEESF_EEENS5_IJNS_12float_e2m1_tENS_13float_ue8m0_tEEEENS5_IJNS5_IJlSC_lEEENS4_6LayoutINS5_IJNS5_IJNS5_IJNSA_ILi32EEENSA_ILi4EEEEEEiEEESQ_NS5_IJSC_iEEEEEENS5_IJNS5_IJNS5_IJNSA_ILi16EEESO_EEEiEEENS5_IJNS5_IJNSA_ILi0EEESC_EEENSA_ILi512EEEEEENS5_IJSW_iEEEEEEEEEEESK_S13_NS4_8TiledMMAINS4_8MMA_AtomIJNS4_17SM100_MMA_MXF4_SSISI_SI_fSJ_Li128ELi64ELi32ELNS4_4UMMA5MajorE0ELS18_0ELNS17_7ScaleInE0ELS19_0EEEEEENSM_INS5_IJSC_SC_SC_EEENS5_IJSW_SW_SW_EEEEENS5_IJNS4_10UnderscoreES1F_S1F_EEEEENS5_IJNS4_13SM90_TMA_LOADES1I_EEENS5_IJNS4_14ComposedLayoutINS4_7SwizzleILi2ELi4ELi3EEENS4_18smem_ptr_flag_bitsILi4EEENSM_INS5_IJNSA_ILi8EEESF_EEENS5_IJSF_SC_EEEEEEENSM_INS5_IJNS5_IJNS5_IJSP_SC_EEENS5_IJSN_SB_EEEEEESC_NS5_IJSB_SC_EEEEEENS5_IJNS5_IJNS5_IJSU_SY_EEESX_EEESW_NS5_IJSB_SY_EEEEEEEEEEEvNS4_8identityENS5_IJNS4_23SM90_TMA_LOAD_MULTICASTES26_EEES24_vS25_EENS_8epilogue10collective18CollectiveEpilogueINS29_23Sm100TmaWarpSpecializedILi3ELi2ELi16ELb1ELb0EEEJNS5_IJSG_SG_SF_EEENS5_IJNSM_ISG_SC_EENSM_INS5_IJST_SB_EEENS5_IJSC_SN_EEEEEEEENS_10bfloat16_tESL_S2K_SL_NS29_6fusion15FusionCallbacksIS2D_NS2L_17LinearCombinationIS2K_fS2K_fLNS_15FloatRoundStyleE2EEES2E_S2J_JEEENS4_5SM1004TMEM4LOAD26SM100_TMEM_LOAD_32dp32b16xES1I_NS1K_INS1L_ILi1ELi4ELi3EEENS1N_ILi16EEENSM_INS5_IJS1P_ST_EEENS5_IJST_SC_EEEEEEENS4_39AutoVectorizingCopyWithAssumedAlignmentILi128EEENS4_14SM90_TMA_STOREES30_S32_S32_EEEvvEEEEvNT_6ParamsE,"",@"SHT_CUDA_INFO"
	.sectionflags	@""
	.align	4


	//----- nvinfo : EIATTR_CUDA_API_VERSION
	.align		4
        /*0000*/ 	.byte	0x04, 0x37
        /*0002*/ 	.short	(.L_31 - .L_30)
.L_30:
        /*0004*/ 	.word	0x00000082


	//----- nvinfo : EIATTR_KPARAM_INFO
	.align		4
.L_31:
        /*0008*/ 	.byte	0x04, 0x17
        /*000a*/ 	.short	(.L_33 - .L_32)
.L_32:
        /*000c*/ 	.word	0x00000000
        /*0010*/ 	.short	0x0000
        /*0012*/ 	.short	0x0000
        /*0014*/ 	.byte	0x00, 0xf0, 0x01, 0x30


	//----- nvinfo : EIATTR_AT_ENTRY_FRAGMENTS
	.align		4
.L_33:
        /*0018*/ 	.byte	0x04, 0x4f
        /*001a*/ 	.short	(.L_35 - .L_34)


	//   ....[0]....
.L_34:
        /*001c*/ 	.word	0x00000006


	//----- nvinfo : EIATTR_RESERVED_SMEM_USED
	.align		4
.L_35:
        /*0020*/ 	.byte	0x01, 0x41
	.zero		2


	//----- nvinfo : EIATTR_SPARSE_MMA_MASK
	.align		4
        /*0024*/ 	.byte	0x03, 0x50
        /*0026*/ 	.short	0x0000


	//----- nvinfo : EIATTR_TCGEN05_1CTA_USED
	.align		4
        /*0028*/ 	.byte	0x01, 0x51
	.zero		2


	//----- nvinfo : EIATTR_MAXREG_COUNT
	.align		4
        /*002c*/ 	.byte	0x03, 0x1b
        /*002e*/ 	.short	0x00ff


	//----- nvinfo : EIATTR_NUM_BARRIERS
	.align		4
        /*0030*/ 	.byte	0x02, 0x4c
        /*0032*/ 	.byte	0x07
	.zero		1


	//----- nvinfo : EIATTR_EXTERNS
	.align		4
        /*0034*/ 	.byte	0x04, 0x0f
        /*0036*/ 	.short	(.L_37 - .L_36)


	//   ....[0]....
	.align		4
.L_36:
        /*0038*/ 	.word	index@(__assertfail)


	//----- nvinfo : EIATTR_MERCURY_ISA_VERSION
	.align		4
.L_37:
        /*003c*/ 	.byte	0x03, 0x5f
        /*003e*/ 	.short	0x0101


	//----- nvinfo : EIATTR_INT_WARP_WIDE_INSTR_OFFSETS
	.align		4
        /*0040*/ 	.byte	0x04, 0x31
        /*0042*/ 	.short	(.L_39 - .L_38)


	//   ....[0]....
.L_38:
        /*0044*/ 	.word	0x00004d40


	//   ....[1]....
        /*0048*/ 	.word	0x00004d70


	//   ....[2]....
        /*004c*/ 	.word	0x00004d90


	//   ....[3]....
        /*0050*/ 	.word	0x00005910


	//   ....[4]....
        /*0054*/ 	.word	0x00005a60


	//   ....[5]....
        /*0058*/ 	.word	0x00005b10


	//   ....[6]....
        /*005c*/ 	.word	0x00005b70


	//   ....[7]....
        /*0060*/ 	.word	0x00005cb0


	//   ....[8]....
        /*0064*/ 	.word	0x00005d90


	//   ....[9]....
        /*0068*/ 	.word	0x00005df0


	//   ....[10]....
        /*006c*/ 	.word	0x00005f60


	//   ....[11]....
        /*0070*/ 	.word	0x00006020


	//   ....[12]....
        /*0074*/ 	.word	0x000060e0


	//   ....[13]....
        /*0078*/ 	.word	0x00006230


	//   ....[14]....
        /*007c*/ 	.word	0x000062e0


	//----- nvinfo : EIATTR_COOP_GROUP_MASK_REGIDS
	.align		4
.L_39:
        /*0080*/ 	.byte	0x04, 0x29
        /*0082*/ 	.short	(.L_41 - .L_40)


	//   ....[0]....
.L_40:
        /*0084*/ 	.word	0xffffffff


	//   ....[1]....
        /*0088*/ 	.word	0xffffffff


	//   ....[2]....
        /*008c*/ 	.word	0xffffffff


	//   ....[3]....
        /*0090*/ 	.word	0xffffffff


	//   ....[4]....
        /*0094*/ 	.word	0xffffffff


	//   ....[5]....
        /*0098*/ 	.word	0xffffffff


	//   ....[6]....
        /*009c*/ 	.word	0xffffffff


	//   ....[7]....
        /*00a0*/ 	.word	0xffffffff


	//   ....[8]....
        /*00a4*/ 	.word	0xffffffff


	//   ....[9]....
        /*00a8*/ 	.word	0xffffffff


	//   ....[10]....
        /*00ac*/ 	.word	0xffffffff


	//   ....[11]....
        /*00b0*/ 	.word	0xffffffff


	//   ....[12]....
        /*00b4*/ 	.word	0xffffffff


	//   ....[13]....
        /*00b8*/ 	.word	0xffffffff


	//----- nvinfo : EIATTR_COOP_GROUP_INSTR_OFFSETS
	.align		4
.L_41:
        /*00bc*/ 	.byte	0x04, 0x28
        /*00be*/ 	.short	(.L_43 - .L_42)


	//   ....[0]....
.L_42:
        /*00c0*/ 	.word	0x00000080


	//   ....[1]....
        /*00c4*/ 	.word	0x00000550


	//   ....[2]....
        /*00c8*/ 	.word	0x00000890


	//   ....[3]....
        /*00cc*/ 	.word	0x00000a10


	//   ....[4]....
        /*00d0*/ 	.word	0x00000b10


	//   ....[5]....
        /*00d4*/ 	.word	0x00000c80


	//   ....[6]....
        /*00d8*/ 	.word	0x00000de0


	//   ....[7]....
        /*00dc*/ 	.word	0x00000fa0


	//   ....[8]....
        /*00e0*/ 	.word	0x00002490


	//   ....[9]....
        /*00e4*/ 	.word	0x00003a10


	//   ....[10]....
        /*00e8*/ 	.word	0x00003c20


	//   ....[11]....
        /*00ec*/ 	.word	0x00003c50


	//   ....[12]....
        /*00f0*/ 	.word	0x00004c20


	//   ....[13]....
        /*00f4*/ 	.word	0x00004e50


	//----- nvinfo : EIATTR_VRC_CTA_INIT_COUNT
	.align		4
.L_43:
        /*00f8*/ 	.byte	0x02, 0x4a
        /*00fa*/ 	.byte	0x80
	.zero		1


	//----- nvinfo : EIATTR_SYSCALL_OFFSETS
	.align		4
        /*00fc*/ 	.byte	0x04, 0x46
        /*00fe*/ 	.short	(.L_45 - .L_44)


	//   ....[0]....
.L_44:
        /*0100*/ 	.word	0x00006fd0


	//   ....[1]....
        /*0104*/ 	.word	0x000070c0


	//   ....[2]....
        /*0108*/ 	.word	0x00007aa0


	//   ....[3]....
        /*010c*/ 	.word	0x00007c10


	//   ....[4]....
        /*0110*/ 	.word	0x000089f0


	//   ....[5]....
        /*0114*/ 	.word	0x00008b60


	//   ....[6]....
        /*0118*/ 	.word	0x000099d0


	//   ....[7]....
        /*011c*/ 	.word	0x00009b40


	//   ....[8]....
        /*0120*/ 	.word	0x0000a950


	//   ....[9]....
        /*0124*/ 	.word	0x0000aac0


	//----- nvinfo : EIATTR_MBARRIER_INSTR_OFFSETS
	.align		4
.L_45:
        /*0128*/ 	.byte	0x04, 0x39
        /*012a*/ 	.short	(.L_47 - .L_46)


	//   ....[0]....
.L_46:
        /*012c*/ 	.word	0x00000670
        /*0130*/ 	.word	0x000000ff
        /*0134*/ 	.word	0x00000000
        /*0138*/ 	.short	0x0100
        /*013a*/ 	.byte	0x04
	.zero		1


	//   ....[1]....
        /*013c*/ 	.word	0x00000680
        /*0140*/ 	.word	0x000000ff
        /*0144*/ 	.word	0x00000080
        /*0148*/ 	.short	0x0100
        /*014a*/ 	.byte	0x04
	.zero		1


	//   ....[2]....
        /*014c*/ 	.word	0x00000690
        /*0150*/ 	.word	0x000000ff
        /*0154*/ 	.word	0x00000008
        /*0158*/ 	.short	0x0100
        /*015a*/ 	.byte	0x04
	.zero		1


	//   ....[3]....
        /*015c*/ 	.word	0x000006a0
        /*0160*/ 	.word	0x000000ff
        /*0164*/ 	.word	0x00000088
        /*0168*/ 	.short	0x0100
        /*016a*/ 	.byte	0x04
	.zero		1


	//   ....[4]....
        /*016c*/ 	.word	0x000006b0
        /*0170*/ 	.word	0x000000ff
        /*0174*/ 	.word	0x00000010
        /*0178*/ 	.short	0x0100
        /*017a*/ 	.byte	0x04
	.zero		1


	//   ....[5]....
        /*017c*/ 	.word	0x000006c0
        /*0180*/ 	.word	0x000000ff
        /*0184*/ 	.word	0x00000090
        /*0188*/ 	.short	0x0100
        /*018a*/ 	.byte	0x04
	.zero		1


	//   ....[6]....
        /*018c*/ 	.word	0x000006d0
        /*0190*/ 	.word	0x000000ff
        /*0194*/ 	.word	0x00000018
        /*0198*/ 	.short	0x0100
        /*019a*/ 	.byte	0x04
	.zero		1


	//   ....[7]....
        /*019c*/ 	.word	0x000006e0
        /*01a0*/ 	.word	0x000000ff
        /*01a4*/ 	.word	0x00000098
        /*01a8*/ 	.short	0x0100
        /*01aa*/ 	.byte	0x04
	.zero		1


	//   ....[8]....
        /*01ac*/ 	.word	0x000006f0
        /*01b0*/ 	.word	0x000000ff
        /*01b4*/ 	.word	0x00000020
        /*01b8*/ 	.short	0x0100
        /*01ba*/ 	.byte	0x04
	.zero		1


	//   ....[9]....
        /*01bc*/ 	.word	0x00000700
        /*01c0*/ 	.word	0x000000ff
        /*01c4*/ 	.word	0x000000a0
        /*01c8*/ 	.short	0x0100
        /*01ca*/ 	.byte	0x04
	.zero		1


	//   ....[10]....
        /*01cc*/ 	.word	0x00000710
        /*01d0*/ 	.word	0x000000ff
        /*01d4*/ 	.word	0x00000028
        /*01d8*/ 	.short	0x0100
        /*01da*/ 	.byte	0x04
	.zero		1


	//   ....[11]....
        /*01dc*/ 	.word	0x00000720
        /*01e0*/ 	.word	0x000000ff
        /*01e4*/ 	.word	0x000000a8
        /*01e8*/ 	.short	0x0100
        /*01ea*/ 	.byte	0x04
	.zero		1


	//   ....[12]....
        /*01ec*/ 	.word	0x00000730
        /*01f0*/ 	.word	0x000000ff
        /*01f4*/ 	.word	0x00000030
        /*01f8*/ 	.short	0x0100
        /*01fa*/ 	.byte	0x04
	.zero		1


	//   ....[13]....
        /*01fc*/ 	.word	0x00000740
        /*0200*/ 	.word	0x000000ff
        /*0204*/ 	.word	0x000000b0
        /*0208*/ 	.short	0x0100
        /*020a*/ 	.byte	0x04
	.zero		1


	//   ....[14]....
        /*020c*/ 	.word	0x00000750
        /*0210*/ 	.word	0x000000ff
        /*0214*/ 	.word	0x00000038
        /*0218*/ 	.short	0x0100
        /*021a*/ 	.byte	0x04
	.zero		1


	//   ....[15]....
        /*021c*/ 	.word	0x00000760
        /*0220*/ 	.word	0x000000ff
        /*0224*/ 	.word	0x000000b8
        /*0228*/ 	.short	0x0100
        /*022a*/ 	.byte	0x04
	.zero		1


	//   ....[16]....
        /*022c*/ 	.word	0x00000770
        /*0230*/ 	.word	0x000000ff
        /*0234*/ 	.word	0x00000040
        /*0238*/ 	.short	0x0100
        /*023a*/ 	.byte	0x04
	.zero		1


	//   ....[17]....
        /*023c*/ 	.word	0x00000780
        /*0240*/ 	.word	0x000000ff
        /*0244*/ 	.word	0x000000c0
        /*0248*/ 	.short	0x0100
        /*024a*/ 	.byte	0x04
	.zero		1


	//   ....[18]....
        /*024c*/ 	.word	0x00000790
        /*0250*/ 	.word	0x000000ff
        /*0254*/ 	.word	0x00000048
        /*0258*/ 	.short	0x0100
        /*025a*/ 	.byte	0x04
	.zero		1


	//   ....[19]....
        /*025c*/ 	.word	0x000007a0
        /*0260*/ 	.word	0x000000ff
        /*0264*/ 	.word	0x000000c8
        /*0268*/ 	.short	0x0100
        /*026a*/ 	.byte	0x04
	.zero		1


	//   ....[20]....
        /*026c*/ 	.word	0x000007b0
        /*0270*/ 	.word	0x000000ff
        /*0274*/ 	.word	0x00000050
        /*0278*/ 	.short	0x0100
        /*027a*/ 	.byte	0x04
	.zero		1


	//   ....[21]....
        /*027c*/ 	.word	0x000007c0
        /*0280*/ 	.word	0x000000ff
        /*0284*/ 	.word	0x000000d0
        /*0288*/ 	.short	0x0100
        /*028a*/ 	.byte	0x04
	.zero		1


	//   ....[22]....
        /*028c*/ 	.word	0x000007d0
        /*0290*/ 	.word	0x000000ff
        /*0294*/ 	.word	0x00000058
        /*0298*/ 	.short	0x0100
        /*029a*/ 	.byte	0x04
	.zero		1


	//   ....[23]....
        /*029c*/ 	.word	0x000007e0
        /*02a0*/ 	.word	0x000000ff
        /*02a4*/ 	.word	0x000000d8
        /*02a8*/ 	.short	0x0100
        /*02aa*/ 	.byte	0x04
	.zero		1


	//   ....[24]....
        /*02ac*/ 	.word	0x000007f0
        /*02b0*/ 	.word	0x000000ff
        /*02b4*/ 	.word	0x00000060
        /*02b8*/ 	.short	0x0100
        /*02ba*/ 	.byte	0x04
	.zero		1


	//   ....[25]....
        /*02bc*/ 	.word	0x00000800
        /*02c0*/ 	.word	0x000000ff
        /*02c4*/ 	.word	0x000000e0
        /*02c8*/ 	.short	0x0100
        /*02ca*/ 	.byte	0x04
	.zero		1


	//   ....[26]....
        /*02cc*/ 	.word	0x00000810
        /*02d0*/ 	.word	0x000000ff
        /*02d4*/ 	.word	0x00000068
        /*02d8*/ 	.short	0x0100
        /*02da*/ 	.byte	0x04
	.zero		1


	//   ....[27]....
        /*02dc*/ 	.word	0x00000820
        /*02e0*/ 	.word	0x000000ff
        /*02e4*/ 	.word	0x000000e8
        /*02e8*/ 	.short	0x0100
        /*02ea*/ 	.byte	0x04
	.zero		1


	//   ....[28]....
        /*02ec*/ 	.word	0x00000830
        /*02f0*/ 	.word	0x000000ff
        /*02f4*/ 	.word	0x00000070
        /*02f8*/ 	.short	0x0100
        /*02fa*/ 	.byte	0x04
	.zero		1


	//   ....[29]....
        /*02fc*/ 	.word	0x00000840
        /*0300*/ 	.word	0x000000ff
        /*0304*/ 	.word	0x000000f0
        /*0308*/ 	.short	0x0100
        /*030a*/ 	.byte	0x04
	.zero		1


	//   ....[30]....
        /*030c*/ 	.word	0x00000850
        /*0310*/ 	.word	0x000000ff
        /*0314*/ 	.word	0x00000078
        /*0318*/ 	.short	0x0100
        /*031a*/ 	.byte	0x04
	.zero		1


	//   ....[31]....
        /*031c*/ 	.word	0x00000860
        /*0320*/ 	.word	0x000000ff
        /*0324*/ 	.word	0x000000f8
        /*0328*/ 	.short	0x0100
        /*032a*/ 	.byte	0x04
	.zero		1


	//   ....[32]....
        /*032c*/ 	.word	0x000009a0
        /*0330*/ 	.word	0x000000ff
        /*0334*/ 	.word	0x00000100
        /*0338*/ 	.short	0x0100
        /*033a*/ 	.byte	0x04
	.zero		1


	//   ....[33]....
        /*033c*/ 	.word	0x000009b0
        /*0340*/ 	.word	0x000000ff
        /*0344*/ 	.word	0x00000118
        /*0348*/ 	.short	0x0100
        /*034a*/ 	.byte	0x04
	.zero		1


	//   ....[34]....
        /*034c*/ 	.word	0x000009c0
        /*0350*/ 	.word	0x000000ff
        /*0354*/ 	.word	0x00000108
        /*0358*/ 	.short	0x0100
        /*035a*/ 	.byte	0x04
	.zero		1


	//   ....[35]....
        /*035c*/ 	.word	0x000009d0
        /*0360*/ 	.word	0x000000ff
        /*0364*/ 	.word	0x00000120
        /*0368*/ 	.short	0x0100
        /*036a*/ 	.byte	0x04
	.zero		1


	//   ....[36]....
        /*036c*/ 	.word	0x000009e0
        /*0370*/ 	.word	0x000000ff
        /*0374*/ 	.word	0x00000110
        /*0378*/ 	.short	0x0100
        /*037a*/ 	.byte	0x04
	.zero		1


	//   ....[37]....
        /*037c*/ 	.word	0x000009f0
        /*0380*/ 	.word	0x000000ff
        /*0384*/ 	.word	0x00000128
        /*0388*/ 	.short	0x0100
        /*038a*/ 	.byte	0x04
	.zero		1


	//   ....[38]....
        /*038c*/ 	.word	0x00000ae0
        /*0390*/ 	.word	0x000000ff
        /*0394*/ 	.word	0x00000130
        /*0398*/ 	.short	0x0100
        /*039a*/ 	.byte	0x06
	.zero		1


	//   ....[39]....
        /*039c*/ 	.word	0x00000af0
        /*03a0*/ 	.word	0x000000ff
        /*03a4*/ 	.word	0x00000138
        /*03a8*/ 	.short	0x0100
        /*03aa*/ 	.byte	0x06
	.zero		1


	//   ....[40]....
        /*03ac*/ 	.word	0x00000c30
        /*03b0*/ 	.word	0x000000ff
        /*03b4*/ 	.word	0x00000140
        /*03b8*/ 	.short	0x0100
        /*03ba*/ 	.byte	0x06
	.zero		1


	//   ....[41]....
        /*03bc*/ 	.word	0x00000c40
        /*03c0*/ 	.word	0x000000ff
        /*03c4*/ 	.word	0x00000150
        /*03c8*/ 	.short	0x0100
        /*03ca*/ 	.byte	0x06
	.zero		1


	//   ....[42]....
        /*03cc*/ 	.word	0x00000c50
        /*03d0*/ 	.word	0x000000ff
        /*03d4*/ 	.word	0x00000148
        /*03d8*/ 	.short	0x0100
        /*03da*/ 	.byte	0x06
	.zero		1


	//   ....[43]....
        /*03dc*/ 	.word	0x00000c60
        /*03e0*/ 	.word	0x000000ff
        /*03e4*/ 	.word	0x00000158
        /*03e8*/ 	.short	0x0100
        /*03ea*/ 	.byte	0x06
	.zero		1


	//   ....[44]....
        /*03ec*/ 	.word	0x00000d90
        /*03f0*/ 	.word	0x000000ff
        /*03f4*/ 	.word	0x00000160
        /*03f8*/ 	.short	0x0100
        /*03fa*/ 	.byte	0x04
	.zero		1


	//   ....[45]....
        /*03fc*/ 	.word	0x00000da0
        /*0400*/ 	.word	0x000000ff
        /*0404*/ 	.word	0x00000170
        /*0408*/ 	.short	0x0100
        /*040a*/ 	.byte	0x04
	.zero		1


	//   ....[46]....
        /*040c*/ 	.word	0x00000db0
        /*0410*/ 	.word	0x000000ff
        /*0414*/ 	.word	0x00000168
        /*0418*/ 	.short	0x0100
        /*041a*/ 	.byte	0x04
	.zero		1


	//   ....[47]....
        /*041c*/ 	.word	0x00000dc0
        /*0420*/ 	.word	0x000000ff
        /*0424*/ 	.word	0x00000178
        /*0428*/ 	.short	0x0100
        /*042a*/ 	.byte	0x04
	.zero		1


	//   ....[48]....
        /*042c*/ 	.word	0x00000eb0
        /*0430*/ 	.word	0x000000ff
        /*0434*/ 	.word	0x00000180
        /*0438*/ 	.short	0x0100
        /*043a*/ 	.byte	0x04
	.zero		1


	//   ....[49]....
        /*043c*/ 	.word	0x00000ec0
        /*0440*/ 	.word	0x000000ff
        /*0444*/ 	.word	0x00000190
        /*0448*/ 	.short	0x0100
        /*044a*/ 	.byte	0x04
	.zero		1


	//   ....[50]....
        /*044c*/ 	.word	0x00000ed0
        /*0450*/ 	.word	0x000000ff
        /*0454*/ 	.word	0x00000188
        /*0458*/ 	.short	0x0100
        /*045a*/ 	.byte	0x04
	.zero		1


	//   ....[51]....
        /*045c*/ 	.word	0x00000ee0
        /*0460*/ 	.word	0x000000ff
        /*0464*/ 	.word	0x00000198
        /*0468*/ 	.short	0x0100
        /*046a*/ 	.byte	0x04
	.zero		1


	//   ....[52]....
        /*046c*/ 	.word	0x00001a60
        /*0470*/ 	.word	0x00000000
        /*0474*/ 	.word	0x00000190
        /*0478*/ 	.short	0x010a
        /*047a*/ 	.byte	0xff
	.zero		1


	//   ....[53]....
        /*047c*/ 	.word	0x00001a90
        /*0480*/ 	.word	0x00000000
        /*0484*/ 	.word	0x00000180
        /*0488*/ 	.short	0x0101
        /*048a*/ 	.byte	0xff
	.zero		1


	//   ....[54]....
        /*048c*/ 	.word	0x00001b70
        /*0490*/ 	.word	0x000000ff
        /*0494*/ 	.word	0x00000080
        /*0498*/ 	.short	0x010a
        /*049a*/ 	.byte	0x04
	.zero		1


	//   ....[55]....
        /*049c*/ 	.word	0x00001c00
        /*04a0*/ 	.word	0x000000ff
        /*04a4*/ 	.word	0x00000080
        /*04a8*/ 	.short	0x010a
        /*04aa*/ 	.byte	0x29
	.zero		1


	//   ....[56]....
        /*04ac*/ 	.word	0x00001d40
        /*04b0*/ 	.word	0x000000ff
        /*04b4*/ 	.word	0x00000080
        /*04b8*/ 	.short	0x010a
        /*04ba*/ 	.byte	0x06
	.zero		1


	//   ....[57]....
        /*04bc*/ 	.word	0x00002000
        /*04c0*/ 	.word	0x000000ff
        /*04c4*/ 	.word	0x00000138
        /*04c8*/ 	.short	0x0101
        /*04ca*/ 	.byte	0x05
	.zero		1


	//   ....[58]....
        /*04cc*/ 	.word	0x00002020
        /*04d0*/ 	.word	0x000000ff
        /*04d4*/ 	.word	0x00000080
        /*04d8*/ 	.short	0x010a
        /*04da*/ 	.byte	0x04
	.zero		1


	//   ....[59]....
        /*04dc*/ 	.word	0x000020a0
        /*04e0*/ 	.word	0x000000ff
        /*04e4*/ 	.word	0x00000080
        /*04e8*/ 	.short	0x010a
        /*04ea*/ 	.byte	0x29
	.zero		1


	//   ....[60]....
        /*04ec*/ 	.word	0x000021e0
        /*04f0*/ 	.word	0x000000ff
        /*04f4*/ 	.word	0x00000080
        /*04f8*/ 	.short	0x010a
        /*04fa*/ 	.byte	0x06
	.zero		1


	//   ....[61]....
        /*04fc*/ 	.word	0x000024c0
        /*0500*/ 	.word	0x00000003
        /*0504*/ 	.word	0x00000140
        /*0508*/ 	.short	0x010a
        /*050a*/ 	.byte	0xff
	.zero		1


	//   ....[62]....
        /*050c*/ 	.word	0x00002610
        /*0510*/ 	.word	0x00000000
        /*0514*/ 	.word	0x00000000
        /*0518*/ 	.short	0x0101
        /*051a*/ 	.byte	0xff
	.zero		1


	//   ....[63]....
        /*051c*/ 	.word	0x00002bd0
        /*0520*/ 	.word	0x000000ff
        /*0524*/ 	.word	0x00000000
        /*0528*/ 	.short	0x010a
        /*052a*/ 	.byte	0x04
	.zero		1


	//   ....[64]....
        /*052c*/ 	.word	0x00002c60
        /*0530*/ 	.word	0x000000ff
        /*0534*/ 	.word	0x00000000
        /*0538*/ 	.short	0x010a
        /*053a*/ 	.byte	0x05
	.zero		1


	//   ....[65]....
        /*053c*/ 	.word	0x00002cf0
        /*0540*/ 	.word	0x000000ff
        /*0544*/ 	.word	0x00000000
        /*0548*/ 	.short	0x010a
        /*054a*/ 	.byte	0x05
	.zero		1


	//   ....[66]....
        /*054c*/ 	.word	0x00002d80
        /*0550*/ 	.word	0x000000ff
        /*0554*/ 	.word	0x00000000
        /*0558*/ 	.short	0x010a
        /*055a*/ 	.byte	0x05
	.zero		1


	//   ....[67]....
        /*055c*/ 	.word	0x00002e10
        /*0560*/ 	.word	0x000000ff
        /*0564*/ 	.word	0x00000000
        /*0568*/ 	.short	0x010a
        /*056a*/ 	.byte	0x05
	.zero		1


	//   ....[68]....
        /*056c*/ 	.word	0x00002ea0
        /*0570*/ 	.word	0x000000ff
        /*0574*/ 	.word	0x00000000
        /*0578*/ 	.short	0x010a
        /*057a*/ 	.byte	0x05
	.zero		1


	//   ....[69]....
        /*057c*/ 	.word	0x00002f30
        /*0580*/ 	.word	0x000000ff
        /*0584*/ 	.word	0x00000000
        /*0588*/ 	.short	0x010a
        /*058a*/ 	.byte	0x05
	.zero		1


	//   ....[70]....
        /*058c*/ 	.word	0x00002fc0
        /*0590*/ 	.word	0x000000ff
        /*0594*/ 	.word	0x00000000
        /*0598*/ 	.short	0x010a
        /*059a*/ 	.byte	0x05
	.zero		1


	//   ....[71]....
        /*059c*/ 	.word	0x00003050
        /*05a0*/ 	.word	0x000000ff
        /*05a4*/ 	.word	0x00000000
        /*05a8*/ 	.short	0x010a
        /*05aa*/ 	.byte	0x05
	.zero		1


	//   ....[72]....
        /*05ac*/ 	.word	0x000030e0
        /*05b0*/ 	.word	0x000000ff
        /*05b4*/ 	.word	0x00000000
        /*05b8*/ 	.short	0x010a
        /*05ba*/ 	.byte	0x05
	.zero		1


	//   ....[73]....
        /*05bc*/ 	.word	0x00003170
        /*05c0*/ 	.word	0x000000ff
        /*05c4*/ 	.word	0x00000000
        /*05c8*/ 	.short	0x010a
        /*05ca*/ 	.byte	0x05
	.zero		1


	//   ....[74]....
        /*05cc*/ 	.word	0x00003200
        /*05d0*/ 	.word	0x000000ff
        /*05d4*/ 	.word	0x00000000
        /*05d8*/ 	.short	0x010a
        /*05da*/ 	.byte	0x05
	.zero		1


	//   ....[75]....
        /*05dc*/ 	.word	0x00003290
        /*05e0*/ 	.word	0x000000ff
        /*05e4*/ 	.word	0x00000000
        /*05e8*/ 	.short	0x010a
        /*05ea*/ 	.byte	0x05
	.zero		1


	//   ....[76]....
        /*05ec*/ 	.word	0x00003320
        /*05f0*/ 	.word	0x000000ff
        /*05f4*/ 	.word	0x00000000
        /*05f8*/ 	.short	0x010a
        /*05fa*/ 	.byte	0x05
	.zero		1


	//   ....[77]....
        /*05fc*/ 	.word	0x000033b0
        /*0600*/ 	.word	0x000000ff
        /*0604*/ 	.word	0x00000000
        /*0608*/ 	.short	0x010a
        /*060a*/ 	.byte	0x05
	.zero		1


	//   ....[78]....
        /*060c*/ 	.word	0x00003450
        /*0610*/ 	.word	0x00000000
        /*0614*/ 	.word	0x00000000
        /*0618*/ 	.short	0x010a
        /*061a*/ 	.byte	0xff
	.zero		1


	//   ....[79]....
        /*061c*/ 	.word	0x00003570
        /*0620*/ 	.word	0x00000002
        /*0624*/ 	.word	0x00000180
        /*0628*/ 	.short	0x010a
        /*062a*/ 	.byte	0xff
	.zero		1


	//   ....[80]....
        /*062c*/ 	.word	0x000035e0
        /*0630*/ 	.word	0x00000002
        /*0634*/ 	.word	0x00000000
        /*0638*/ 	.short	0x0101
        /*063a*/ 	.byte	0xff
	.zero		1


	//   ....[81]....
        /*063c*/ 	.word	0x00003600
        /*0640*/ 	.word	0x000000ff
        /*0644*/ 	.word	0x00000150
        /*0648*/ 	.short	0x010a
        /*064a*/ 	.byte	0x04
	.zero		1


	//   ....[82]....
        /*064c*/ 	.word	0x00003720
        /*0650*/ 	.word	0x00000002
        /*0654*/ 	.word	0x00000140
        /*0658*/ 	.short	0x010a
        /*065a*/ 	.byte	0xff
	.zero		1


	//   ....[83]....
        /*065c*/ 	.word	0x00003820
        /*0660*/ 	.word	0x00000002
        /*0664*/ 	.word	0x00000000
        /*0668*/ 	.short	0x0101
        /*066a*/ 	.byte	0xff
	.zero		1


	//   ....[84]....
        /*066c*/ 	.word	0x000038b0
        /*0670*/ 	.word	0x000000ff
        /*0674*/ 	.word	0x00000150
        /*0678*/ 	.short	0x0106
        /*067a*/ 	.byte	0x04
	.zero		1


	//   ....[85]....
        /*067c*/ 	.word	0x000038d0
        /*0680*/ 	.word	0x000000ff
        /*0684*/ 	.word	0x00000150
        /*0688*/ 	.short	0x010a
        /*068a*/ 	.byte	0x04
	.zero		1


	//   ....[86]....
        /*068c*/ 	.word	0x00003960
        /*0690*/ 	.word	0x000000ff
        /*0694*/ 	.word	0x00000150
        /*0698*/ 	.short	0x0106
        /*069a*/ 	.byte	0x07
	.zero		1


	//   ....[87]....
        /*069c*/ 	.word	0x000039a0
        /*06a0*/ 	.word	0x00000000
        /*06a4*/ 	.word	0x00000150
        /*06a8*/ 	.short	0x010a
        /*06aa*/ 	.byte	0xff
	.zero		1


	//   ....[88]....
        /*06ac*/ 	.word	0x00003f90
        /*06b0*/ 	.word	0x00000002
        /*06b4*/ 	.word	0x00000140
        /*06b8*/ 	.short	0x010a
        /*06ba*/ 	.byte	0xff
	.zero		1


	//   ....[89]....
        /*06bc*/ 	.word	0x000040b0
        /*06c0*/ 	.word	0x00000000
        /*06c4*/ 	.word	0x00000000
        /*06c8*/ 	.short	0x0101
        /*06ca*/ 	.byte	0xff
	.zero		1


	//   ....[90]....
        /*06cc*/ 	.word	0x000045e0
        /*06d0*/ 	.word	0x000000ff
        /*06d4*/ 	.word	0x00000000
        /*06d8*/ 	.short	0x010a
        /*06da*/ 	.byte	0x04
	.zero		1


	//   ....[91]....
        /*06dc*/ 	.word	0x00004630
        /*06e0*/ 	.word	0x000000ff
        /*06e4*/ 	.word	0x00000170
        /*06e8*/ 	.short	0x010a
        /*06ea*/ 	.byte	0x28
	.zero		1


	//   ....[92]....
        /*06ec*/ 	.word	0x000047b0
        /*06f0*/ 	.word	0x000000ff
        /*06f4*/ 	.word	0x00000000
        /*06f8*/ 	.short	0x010a
        /*06fa*/ 	.byte	0x07
	.zero		1


	//   ....[93]....
        /*06fc*/ 	.word	0x000048e0
        /*0700*/ 	.word	0x000000ff
        /*0704*/ 	.word	0x00000000
        /*0708*/ 	.short	0x010a
        /*070a*/ 	.byte	0x05
	.zero		1


	//   ....[94]....
        /*070c*/ 	.word	0x00004b70
        /*0710*/ 	.word	0x000000ff
        /*0714*/ 	.word	0x00000000
        /*0718*/ 	.short	0x010a
        /*071a*/ 	.byte	0x04
	.zero		1


	//   ....[95]....
        /*071c*/ 	.word	0x00004c00
        /*0720*/ 	.word	0x000000ff
        /*0724*/ 	.word	0x00000000
        /*0728*/ 	.short	0x010a
        /*072a*/ 	.byte	0x04
	.zero		1


	//   ....[96]....
        /*072c*/ 	.word	0x000050e0
        /*0730*/ 	.word	0x00000008
        /*0734*/ 	.word	0x00000140
        /*0738*/ 	.short	0x010a
        /*073a*/ 	.byte	0xff
	.zero		1


	//   ....[97]....
        /*073c*/ 	.word	0x00005250
        /*0740*/ 	.word	0x00000000
        /*0744*/ 	.word	0x00000000
        /*0748*/ 	.short	0x0101
        /*074a*/ 	.byte	0xff
	.zero		1


	//   ....[98]....
        /*074c*/ 	.word	0x00005720
        /*0750*/ 	.word	0x000000ff
        /*0754*/ 	.word	0x00000138
        /*0758*/ 	.short	0x010a
        /*075a*/ 	.byte	0x15
	.zero		1


	//   ....[99]....
        /*075c*/ 	.word	0x000058f0
        /*0760*/ 	.word	0x000000ff
        /*0764*/ 	.word	0x00000118
        /*0768*/ 	.short	0x010a
        /*076a*/ 	.byte	0x04
	.zero		1


	//   ....[100]....
        /*076c*/ 	.word	0x00005b30
        /*0770*/ 	.word	0x000000ff
        /*0774*/ 	.word	0x00000100
        /*0778*/ 	.short	0x010b
        /*077a*/ 	.byte	0x04
	.zero		1


	//   ....[101]....
        /*077c*/ 	.word	0x00005b40
        /*0780*/ 	.word	0x000000ff
        /*0784*/ 	.word	0x00000000
        /*0788*/ 	.short	0x0101
        /*078a*/ 	.byte	0x07
	.zero		1


	//   ....[102]....
        /*078c*/ 	.word	0x00005b50
        /*0790*/ 	.word	0x000000ff
        /*0794*/ 	.word	0x00000118
        /*0798*/ 	.short	0x010a
        /*079a*/ 	.byte	0x05
	.zero		1


	//   ....[103]....
        /*079c*/ 	.word	0x00005db0
        /*07a0*/ 	.word	0x000000ff
        /*07a4*/ 	.word	0x00000100
        /*07a8*/ 	.short	0x010b
        /*07aa*/ 	.byte	0x05
	.zero		1


	//   ....[104]....
        /*07ac*/ 	.word	0x00005dc0
        /*07b0*/ 	.word	0x000000ff
        /*07b4*/ 	.word	0x00000000
        /*07b8*/ 	.short	0x0101
        /*07ba*/ 	.byte	0x07
	.zero		1


	//   ....[105]....
        /*07bc*/ 	.word	0x00005dd0
        /*07c0*/ 	.word	0x000000ff
        /*07c4*/ 	.word	0x00000118
        /*07c8*/ 	.short	0x010a
        /*07ca*/ 	.byte	0x04
	.zero		1


	//   ....[106]....
        /*07cc*/ 	.word	0x00006040
        /*07d0*/ 	.word	0x000000ff
        /*07d4*/ 	.word	0x00000100
        /*07d8*/ 	.short	0x010b
        /*07da*/ 	.byte	0x04
	.zero		1


	//   ....[107]....
        /*07dc*/ 	.word	0x00006050
        /*07e0*/ 	.word	0x000000ff
        /*07e4*/ 	.word	0x00000000
        /*07e8*/ 	.short	0x0101
        /*07ea*/ 	.byte	0x07
	.zero		1


	//   ....[108]....
        /*07ec*/ 	.word	0x00006060
        /*07f0*/ 	.word	0x000000ff
        /*07f4*/ 	.word	0x00000118
        /*07f8*/ 	.short	0x010a
        /*07fa*/ 	.byte	0x05
	.zero		1


	//   ....[109]....
        /*07fc*/ 	.word	0x00006300
        /*0800*/ 	.word	0x000000ff
        /*0804*/ 	.word	0x00000100
        /*0808*/ 	.short	0x010b
        /*080a*/ 	.byte	0x05
	.zero		1


	//   ....[110]....
        /*080c*/ 	.word	0x00006310
        /*0810*/ 	.word	0x000000ff
        /*0814*/ 	.word	0x00000000
        /*0818*/ 	.short	0x0101
        /*081a*/ 	.byte	0x04
	.zero		1


	//   ....[111]....
        /*081c*/ 	.word	0x00006380
        /*0820*/ 	.word	0x000000ff
        /*0824*/ 	.word	0x00000000
        /*0828*/ 	.short	0x010a
        /*082a*/ 	.byte	0x04
	.zero		1


	//   ....[112]....
        /*082c*/ 	.word	0x00006410
        /*0830*/ 	.word	0x000000ff
        /*0834*/ 	.word	0x00000000
        /*0838*/ 	.short	0x010a
        /*083a*/ 	.byte	0x05
	.zero		1


	//   ....[113]....
        /*083c*/ 	.word	0x000064b0
        /*0840*/ 	.word	0x00000000
        /*0844*/ 	.word	0x00000000
        /*0848*/ 	.short	0x010a
        /*084a*/ 	.byte	0xff
	.zero		1


	//   ....[114]....
        /*084c*/ 	.word	0x00006820
        /*0850*/ 	.word	0x00000000
        /*0854*/ 	.word	0x00000140
        /*0858*/ 	.short	0x010a
        /*085a*/ 	.byte	0xff
	.zero		1


	//   ....[115]....
        /*085c*/ 	.word	0x000068f0
        /*0860*/ 	.word	0x00000000
        /*0864*/ 	.word	0x00000000
        /*0868*/ 	.short	0x0101
        /*086a*/ 	.byte	0xff
	.zero		1


	//   ....[116]....
        /*086c*/ 	.word	0x000075b0
        /*0870*/ 	.word	0x00000000
        /*0874*/ 	.word	0x00000100
        /*0878*/ 	.short	0x010a
        /*087a*/ 	.byte	0xff
	.zero		1


	//   ....[117]....
        /*087c*/ 	.word	0x00007620
        /*0880*/ 	.word	0x00000068
        /*0884*/ 	.word	0x00000160
        /*0888*/ 	.short	0x010a
        /*088a*/ 	.byte	0xff
	.zero		1


	//   ....[118]....
        /*088c*/ 	.word	0x00007710
        /*0890*/ 	.word	0x00000000
        /*0894*/ 	.word	0x00000100
        /*0898*/ 	.short	0x010a
        /*089a*/ 	.byte	0xff
	.zero		1


	//   ....[119]....
        /*089c*/ 	.word	0x00007830
        /*08a0*/ 	.word	0x00000068
        /*08a4*/ 	.word	0x00000160
        /*08a8*/ 	.short	0x010a
        /*08aa*/ 	.byte	0xff
	.zero		1


	//   ....[120]....
        /*08ac*/ 	.word	0x000086b0
        /*08b0*/ 	.word	0x00000000
        /*08b4*/ 	.word	0x00000000
        /*08b8*/ 	.short	0x0101
        /*08ba*/ 	.byte	0xff
	.zero		1


	//   ....[121]....
        /*08bc*/ 	.word	0x000086c0
        /*08c0*/ 	.word	0x00000014
        /*08c4*/ 	.word	0x00000100
        /*08c8*/ 	.short	0x010a
        /*08ca*/ 	.byte	0xff
	.zero		1


	//   ....[122]....
        /*08cc*/ 	.word	0x00008780
        /*08d0*/ 	.word	0x00000014
        /*08d4*/ 	.word	0x00000100
        /*08d8*/ 	.short	0x010a
        /*08da*/ 	.byte	0xff
	.zero		1


	//   ....[123]....
        /*08dc*/ 	.word	0x00009660
        /*08e0*/ 	.word	0x0000002e
        /*08e4*/ 	.word	0x00000000
        /*08e8*/ 	.short	0x0101
        /*08ea*/ 	.byte	0xff
	.zero		1


	//   ....[124]....
        /*08ec*/ 	.word	0x000096a0
        /*08f0*/ 	.word	0x00000015
        /*08f4*/ 	.word	0x00000100
        /*08f8*/ 	.short	0x010a
        /*08fa*/ 	.byte	0xff
	.zero		1


	//   ....[125]....
        /*08fc*/ 	.word	0x00009770
        /*0900*/ 	.word	0x00000015
        /*0904*/ 	.word	0x00000100
        /*0908*/ 	.short	0x010a
        /*090a*/ 	.byte	0xff
	.zero		1


	//   ....[126]....
        /*090c*/ 	.word	0x0000a660
        /*0910*/ 	.word	0x0000002e
        /*0914*/ 	.word	0x00000000
        /*0918*/ 	.short	0x0101
        /*091a*/ 	.byte	0xff
	.zero		1


	//   ....[127]....
        /*091c*/ 	.word	0x0000a680
        /*0920*/ 	.word	0x00000002
        /*0924*/ 	.word	0x00000100
        /*0928*/ 	.short	0x010a
        /*092a*/ 	.byte	0xff
	.zero		1


	//   ....[128]....
        /*092c*/ 	.word	0x0000a730
        /*0930*/ 	.word	0x00000002
        /*0934*/ 	.word	0x00000100
        /*0938*/ 	.short	0x010a
        /*093a*/ 	.byte	0xff
	.zero		1


	//   ....[129]....
        /*093c*/ 	.word	0x0000afd0
        /*0940*/ 	.word	0x000000ff
        /*0944*/ 	.word	0x00000000
        /*0948*/ 	.short	0x0101
        /*094a*/ 	.byte	0x04
	.zero		1


	//   ....[130]....
        /*094c*/ 	.word	0x0000b630
        /*0950*/ 	.word	0x00000000
        /*0954*/ 	.word	0x00000000
        /*0958*/ 	.short	0x0101
        /*095a*/ 	.byte	0xff
	.zero		1


	//   ....[131]....
        /*095c*/ 	.word	0x0000b8e0
        /*0960*/ 	.word	0x000000ff
        /*0964*/ 	.word	0x00000000
        /*0968*/ 	.short	0x0101
        /*096a*/ 	.byte	0x04
	.zero		1


	//   ....[132]....
        /*096c*/ 	.word	0x0000b900
        /*0970*/ 	.word	0x00000000
        /*0974*/ 	.word	0x00000190
        /*0978*/ 	.short	0x010a
        /*097a*/ 	.byte	0xff
	.zero		1


	//   ....[133]....
        /*097c*/ 	.word	0x0000b960
        /*0980*/ 	.word	0x00000000
        /*0984*/ 	.word	0x00000080
        /*0988*/ 	.short	0x010a
        /*098a*/ 	.byte	0xff
	.zero		1


	//   ....[134]....
        /*098c*/ 	.word	0x0000b9c0
        /*0990*/ 	.word	0x00000000
        /*0994*/ 	.word	0x00000080
        /*0998*/ 	.short	0x010a
        /*099a*/ 	.byte	0xff
	.zero		1


	//   ....[135]....
        /*099c*/ 	.word	0x0000ba10
        /*09a0*/ 	.word	0x00000003
        /*09a4*/ 	.word	0x00000140
        /*09a8*/ 	.short	0x010a
        /*09aa*/ 	.byte	0xff
	.zero		1


	//   ....[136]....
        /*09ac*/ 	.word	0x0000ba70
        /*09b0*/ 	.word	0x00000000
        /*09b4*/ 	.word	0x00000000
        /*09b8*/ 	.short	0x010a
        /*09ba*/ 	.byte	0xff
	.zero		1


	//   ....[137]....
        /*09bc*/ 	.word	0x0000bad0
        /*09c0*/ 	.word	0x00000000
        /*09c4*/ 	.word	0x00000000
        /*09c8*/ 	.short	0x010a
        /*09ca*/ 	.byte	0xff
	.zero		1


	//   ....[138]....
        /*09cc*/ 	.word	0x0000bb30
        /*09d0*/ 	.word	0x00000000
        /*09d4*/ 	.word	0x00000000
        /*09d8*/ 	.short	0x010a
        /*09da*/ 	.byte	0xff
	.zero		1


	//   ....[139]....
        /*09dc*/ 	.word	0x0000bb90
        /*09e0*/ 	.word	0x00000000
        /*09e4*/ 	.word	0x00000000
        /*09e8*/ 	.short	0x010a
        /*09ea*/ 	.byte	0xff
	.zero		1


	//   ....[140]....
        /*09ec*/ 	.word	0x0000bbf0
        /*09f0*/ 	.word	0x00000000
        /*09f4*/ 	.word	0x00000000
        /*09f8*/ 	.short	0x010a
        /*09fa*/ 	.byte	0xff
	.zero		1


	//   ....[141]....
        /*09fc*/ 	.word	0x0000bc50
        /*0a00*/ 	.word	0x00000000
        /*0a04*/ 	.word	0x00000000
        /*0a08*/ 	.short	0x010a
        /*0a0a*/ 	.byte	0xff
	.zero		1


	//   ....[142]....
        /*0a0c*/ 	.word	0x0000bcb0
        /*0a10*/ 	.word	0x00000000
        /*0a14*/ 	.word	0x00000000
        /*0a18*/ 	.short	0x010a
        /*0a1a*/ 	.byte	0xff
	.zero		1


	//   ....[143]....
        /*0a1c*/ 	.word	0x0000bd10
        /*0a20*/ 	.word	0x00000000
        /*0a24*/ 	.word	0x00000000
        /*0a28*/ 	.short	0x010a
        /*0a2a*/ 	.byte	0xff
	.zero		1


	//   ....[144]....
        /*0a2c*/ 	.word	0x0000bd70
        /*0a30*/ 	.word	0x00000000
        /*0a34*/ 	.word	0x00000000
        /*0a38*/ 	.short	0x010a
        /*0a3a*/ 	.byte	0xff
	.zero		1


	//   ....[145]....
        /*0a3c*/ 	.word	0x0000bdd0
        /*0a40*/ 	.word	0x00000000
        /*0a44*/ 	.word	0x00000000
        /*0a48*/ 	.short	0x010a
        /*0a4a*/ 	.byte	0xff
	.zero		1


	//   ....[146]....
        /*0a4c*/ 	.word	0x0000be30
        /*0a50*/ 	.word	0x00000000
        /*0a54*/ 	.word	0x00000000
        /*0a58*/ 	.short	0x010a
        /*0a5a*/ 	.byte	0xff
	.zero		1


	//   ....[147]....
        /*0a5c*/ 	.word	0x0000be90
        /*0a60*/ 	.word	0x00000000
        /*0a64*/ 	.word	0x00000000
        /*0a68*/ 	.short	0x010a
        /*0a6a*/ 	.byte	0xff
	.zero		1


	//   ....[148]....
        /*0a6c*/ 	.word	0x0000bef0
        /*0a70*/ 	.word	0x00000000
        /*0a74*/ 	.word	0x00000000
        /*0a78*/ 	.short	0x010a
        /*0a7a*/ 	.byte	0xff
	.zero		1


	//   ....[149]....
        /*0a7c*/ 	.word	0x0000bf50
        /*0a80*/ 	.word	0x00000000
        /*0a84*/ 	.word	0x00000000
        /*0a88*/ 	.short	0x010a
        /*0a8a*/ 	.byte	0xff
	.zero		1


	//   ....[150]....
        /*0a8c*/ 	.word	0x0000bfb0
        /*0a90*/ 	.word	0x00000000
        /*0a94*/ 	.word	0x00000000
        /*0a98*/ 	.short	0x010a
        /*0a9a*/ 	.byte	0xff
	.zero		1


	//   ....[151]....
        /*0a9c*/ 	.word	0x0000c000
        /*0aa0*/ 	.word	0x00000002
        /*0aa4*/ 	.word	0x00000180
        /*0aa8*/ 	.short	0x010a
        /*0aaa*/ 	.byte	0xff
	.zero		1


	//   ....[152]....
        /*0aac*/ 	.word	0x0000c060
        /*0ab0*/ 	.word	0x00000002
        /*0ab4*/ 	.word	0x00000150
        /*0ab8*/ 	.short	0x010a
        /*0aba*/ 	.byte	0xff
	.zero		1


	//   ....[153]....
        /*0abc*/ 	.word	0x0000c0b0
        /*0ac0*/ 	.word	0x00000002
        /*0ac4*/ 	.word	0x00000140
        /*0ac8*/ 	.short	0x010a
        /*0aca*/ 	.byte	0xff
	.zero		1


	//   ....[154]....
        /*0acc*/ 	.word	0x0000c110
        /*0ad0*/ 	.word	0x00000000
        /*0ad4*/ 	.word	0x00000150
        /*0ad8*/ 	.short	0x010a
        /*0ada*/ 	.byte	0xff
	.zero		1


	//   ....[155]....
        /*0adc*/ 	.word	0x0000c160
        /*0ae0*/ 	.word	0x00000002
        /*0ae4*/ 	.word	0x00000140
        /*0ae8*/ 	.short	0x010a
        /*0aea*/ 	.byte	0xff
	.zero		1


	//   ....[156]....
        /*0aec*/ 	.word	0x0000c1c0
        /*0af0*/ 	.word	0x00000000
        /*0af4*/ 	.word	0x00000170
        /*0af8*/ 	.short	0x010a
        /*0afa*/ 	.byte	0xff
	.zero		1


	//   ....[157]....
        /*0afc*/ 	.word	0x0000c220
        /*0b00*/ 	.word	0x00000000
        /*0b04*/ 	.word	0x00000000
        /*0b08*/ 	.short	0x010a
        /*0b0a*/ 	.byte	0xff
	.zero		1


	//   ....[158]....
        /*0b0c*/ 	.word	0x0000c280
        /*0b10*/ 	.word	0x00000000
        /*0b14*/ 	.word	0x00000000
        /*0b18*/ 	.short	0x010a
        /*0b1a*/ 	.byte	0xff
	.zero		1


	//   ....[159]....
        /*0b1c*/ 	.word	0x0000c2e0
        /*0b20*/ 	.word	0x00000000
        /*0b24*/ 	.word	0x00000000
        /*0b28*/ 	.short	0x010a
        /*0b2a*/ 	.byte	0xff
	.zero		1


	//   ....[160]....
        /*0b2c*/ 	.word	0x0000c330
        /*0b30*/ 	.word	0x00000008
        /*0b34*/ 	.word	0x00000140
        /*0b38*/ 	.short	0x010a
        /*0b3a*/ 	.byte	0xff
	.zero		1


	//   ....[161]....
        /*0b3c*/ 	.word	0x0000c390
        /*0b40*/ 	.word	0x00000000
        /*0b44*/ 	.word	0x00000138
        /*0b48*/ 	.short	0x010a
        /*0b4a*/ 	.byte	0xff
	.zero		1


	//   ....[162]....
        /*0b4c*/ 	.word	0x0000c3f0
        /*0b50*/ 	.word	0x00000000
        /*0b54*/ 	.word	0x00000118
        /*0b58*/ 	.short	0x010a
        /*0b5a*/ 	.byte	0xff
	.zero		1


	//   ....[163]....
        /*0b5c*/ 	.word	0x0000c450
        /*0b60*/ 	.word	0x00000000
        /*0b64*/ 	.word	0x00000118
        /*0b68*/ 	.short	0x010a
        /*0b6a*/ 	.byte	0xff
	.zero		1


	//   ....[164]....
        /*0b6c*/ 	.word	0x0000c4b0
        /*0b70*/ 	.word	0x00000000
        /*0b74*/ 	.word	0x00000118
        /*0b78*/ 	.short	0x010a
        /*0b7a*/ 	.byte	0xff
	.zero		1


	//   ....[165]....
        /*0b7c*/ 	.word	0x0000c510
        /*0b80*/ 	.word	0x00000002
        /*0b84*/ 	.word	0x00000118
        /*0b88*/ 	.short	0x010a
        /*0b8a*/ 	.byte	0xff
	.zero		1


	//   ....[166]....
        /*0b8c*/ 	.word	0x0000c570
        /*0b90*/ 	.word	0x00000000
        /*0b94*/ 	.word	0x00000000
        /*0b98*/ 	.short	0x010a
        /*0b9a*/ 	.byte	0xff
	.zero		1


	//   ....[167]....
        /*0b9c*/ 	.word	0x0000c5d0
        /*0ba0*/ 	.word	0x00000000
        /*0ba4*/ 	.word	0x00000000
        /*0ba8*/ 	.short	0x010a
        /*0baa*/ 	.byte	0xff
	.zero		1


	//   ....[168]....
        /*0bac*/ 	.word	0x0000c620
        /*0bb0*/ 	.word	0x00000000
        /*0bb4*/ 	.word	0x00000140
        /*0bb8*/ 	.short	0x010a
        /*0bba*/ 	.byte	0xff
	.zero		1


	//   ....[169]....
        /*0bbc*/ 	.word	0x0000c670
        /*0bc0*/ 	.word	0x00000000
        /*0bc4*/ 	.word	0x00000100
        /*0bc8*/ 	.short	0x010a
        /*0bca*/ 	.byte	0xff
	.zero		1


	//   ....[170]....
        /*0bcc*/ 	.word	0x0000c6c0
        /*0bd0*/ 	.word	0x00000068
        /*0bd4*/ 	.word	0x00000160
        /*0bd8*/ 	.short	0x010a
        /*0bda*/ 	.byte	0xff
	.zero		1


	//   ....[171]....
        /*0bdc*/ 	.word	0x0000c710
        /*0be0*/ 	.word	0x00000014
        /*0be4*/ 	.word	0x00000100
        /*0be8*/ 	.short	0x010a
        /*0bea*/ 	.byte	0xff
	.zero		1


	//   ....[172]....
        /*0bec*/ 	.word	0x0000c760
        /*0bf0*/ 	.word	0x00000015
        /*0bf4*/ 	.word	0x00000100
        /*0bf8*/ 	.short	0x010a
        /*0bfa*/ 	.byte	0xff
	.zero		1


	//   ....[173]....
        /*0bfc*/ 	.word	0x0000c7b0
        /*0c00*/ 	.word	0x00000002
        /*0c04*/ 	.word	0x00000100
        /*0c08*/ 	.short	0x010a
        /*0c0a*/ 	.byte	0xff
	.zero		1


	//----- nvinfo : EIATTR_NUM_MBARRIERS
	.align		4
.L_47:
        /*0c0c*/ 	.byte	0x03, 0x38
        /*0c0e*/ 	.short	0x0034


	//----- nvinfo : EIATTR_EXIT_INSTR_OFFSETS
	.align		4
        /*0c10*/ 	.byte	0x04, 0x1c
        /*0c12*/ 	.short	(.L_49 - .L_48)


	//   ....[0]....
.L_48:
        /*0c14*/ 	.word	0x00003480


	//   ....[1]....
        /*0c18*/ 	.word	0x00003970


	//   ....[2]....
        /*0c1c*/ 	.word	0x000039d0


	//   ....[3]....
        /*0c20*/ 	.word	0x00004e60


	//   ....[4]....
        /*0c24*/ 	.word	0x000064e0


	//   ....[5]....
        /*0c28*/ 	.word	0x00006520


	//   ....[6]....
        /*0c2c*/ 	.word	0x0000b7d0


	//   ....[7]....
        /*0c30*/ 	.word	0x0000b850


	//   ....[8]....
        /*0c34*/ 	.word	0x0000b880


	//   ....[9]....
        /*0c38*/ 	.word	0x0000b8f0


	//----- nvinfo : EIATTR_MAX_THREADS
	.align		4
.L_49:
        /*0c3c*/ 	.byte	0x04, 0x05
        /*0c3e*/ 	.short	(.L_51 - .L_50)
.L_50:
        /*0c40*/ 	.word	0x00000100
        /*0c44*/ 	.word	0x00000001
        /*0c48*/ 	.word	0x00000001


	//----- nvinfo : EIATTR_CRS_STACK_SIZE
	.align		4
.L_51:
        /*0c4c*/ 	.byte	0x04, 0x1e
        /*0c4e*/ 	.short	(.L_53 - .L_52)
.L_52:
        /*0c50*/ 	.word	0x00000000


	//----- nvinfo : EIATTR_CBANK_PARAM_SIZE
	.align		4
.L_53:
        /*0c54*/ 	.byte	0x03, 0x19
        /*0c56*/ 	.short	0x0c00


	//----- nvinfo : EIATTR_PARAM_CBANK
	.align		4
        /*0c58*/ 	.byte	0x04, 0x0a
        /*0c5a*/ 	.short	(.L_55 - .L_54)
	.align		4
.L_54:
        /*0c5c*/ 	.word	index@(.nv.constant0._ZN7cutlass13device_kernelINS_4gemm6kernel13GemmUniversalIN4cute5tupleIJiiiiEEENS1_10collective13CollectiveMmaINS1_46MainloopSm100TmaUmmaWarpSpecializedBlockScaledILi16ELi2ELi2ENS5_IJNS4_1CILi2EEENSA_ILi1EEESC_EEEEENS5_IJNSA_ILi128EEENSA_ILi64EEESF_EEENS5_IJNS_12float_e2m1_tENS_13float_ue8m0_tEEEENS5_IJNS5_IJlSC_lEEENS4_6LayoutINS5_IJNS5_IJNS5_IJNSA_ILi32EEENSA_ILi4EEEEEEiEEESQ_NS5_IJSC_iEEEEEENS5_IJNS5_IJNS5_IJNSA_ILi16EEESO_EEEiEEENS5_IJNS5_IJNSA_ILi0EEESC_EEENSA_ILi512EEEEEENS5_IJSW_iEEEEEEEEEEESK_S13_NS4_8TiledMMAINS4_8MMA_AtomIJNS4_17SM100_MMA_MXF4_SSISI_SI_fSJ_Li128ELi64ELi32ELNS4_4UMMA5MajorE0ELS18_0ELNS17_7ScaleInE0ELS19_0EEEEEENSM_INS5_IJSC_SC_SC_EEENS5_IJSW_SW_SW_EEEEENS5_IJNS4_10UnderscoreES1F_S1F_EEEEENS5_IJNS4_13SM90_TMA_LOADES1I_EEENS5_IJNS4_14ComposedLayoutINS4_7SwizzleILi2ELi4ELi3EEENS4_18smem_ptr_flag_bitsILi4EEENSM_INS5_IJNSA_ILi8EEESF_EEENS5_IJSF_SC_EEEEEEENSM_INS5_IJNS5_IJNS5_IJSP_SC_EEENS5_IJSN_SB_EEEEEESC_NS5_IJSB_SC_EEEEEENS5_IJNS5_IJNS5_IJSU_SY_EEESX_EEESW_NS5_IJSB_SY_EEEEEEEEEEEvNS4_8identityENS5_IJNS4_23SM90_TMA_LOAD_MULTICASTES26_EEES24_vS25_EENS_8epilogue10collective18CollectiveEpilogueINS29_23Sm100TmaWarpSpecializedILi3ELi2ELi16ELb1ELb0EEEJNS5_IJSG_SG_SF_EEENS5_IJNSM_ISG_SC_EENSM_INS5_IJST_SB_EEENS5_IJSC_SN_EEEEEEEENS_10bfloat16_tESL_S2K_SL_NS29_6fusion15FusionCallbacksIS2D_NS2L_17LinearCombinationIS2K_fS2K_fLNS_15FloatRoundStyleE2EEES2E_S2J_JEEENS4_5SM1004TMEM4LOAD26SM100_TMEM_LOAD_32dp32b16xES1I_NS1K_INS1L_ILi1ELi4ELi3EEENS1N_ILi16EEENSM_INS5_IJS1P_ST_EEENS5_IJST_SC_EEEEEEENS4_39AutoVectorizingCopyWithAssumedAlignmentILi128EEENS4_14SM90_TMA_STOREES30_S32_S32_EEEvvEEEEvNT_6ParamsE)
        /*0c60*/ 	.short	0x0380
        /*0c62*/ 	.short	0x0c00


	//----- nvinfo : EIATTR_SW_WAR
	.align		4
.L_55:
        /*0c64*/ 	.byte	0x04, 0x36
        /*0c66*/ 	.short	(.L_57 - .L_56)
.L_56:
        /*0c68*/ 	.word	0x00000008
.L_57:


//--------------------- .nv.callgraph             --------------------------
	.section	.nv.callgraph,"",@"SHT_CUDA_CALLGRAPH"
	.align	4
	.sectionentsize	8
	.align		4
        /*0000*/ 	.word	0x00000000
	.align		4
        /*0004*/ 	.word	0xffffffff
	.align		4
        /*0008*/ 	.word	index@(_ZN7cutlass13device_kernelINS_4gemm6kernel13GemmUniversalIN4cute5tupleIJiiiiEEENS1_10collective13CollectiveMmaINS1_46MainloopSm100TmaUmmaWarpSpecializedBlockScaledILi16ELi2ELi2ENS5_IJNS4_1CILi2EEENSA_ILi1EEESC_EEEEENS5_IJNSA_ILi128EEENSA_ILi64EEESF_EEENS5_IJNS_12float_e2m1_tENS_13float_ue8m0_tEEEENS5_IJNS5_IJlSC_lEEENS4_6LayoutINS5_IJNS5_IJNS5_IJNSA_ILi32EEENSA_ILi4EEEEEEiEEESQ_NS5_IJSC_iEEEEEENS5_IJNS5_IJNS5_IJNSA_ILi16EEESO_EEEiEEENS5_IJNS5_IJNSA_ILi0EEESC_EEENSA_ILi512EEEEEENS5_IJSW_iEEEEEEEEEEESK_S13_NS4_8TiledMMAINS4_8MMA_AtomIJNS4_17SM100_MMA_MXF4_SSISI_SI_fSJ_Li128ELi64ELi32ELNS4_4UMMA5MajorE0ELS18_0ELNS17_7ScaleInE0ELS19_0EEEEEENSM_INS5_IJSC_SC_SC_EEENS5_IJSW_SW_SW_EEEEENS5_IJNS4_10UnderscoreES1F_S1F_EEEEENS5_IJNS4_13SM90_TMA_LOADES1I_EEENS5_IJNS4_14ComposedLayoutINS4_7SwizzleILi2ELi4ELi3EEENS4_18smem_ptr_flag_bitsILi4EEENSM_INS5_IJNSA_ILi8EEESF_EEENS5_IJSF_SC_EEEEEEENSM_INS5_IJNS5_IJNS5_IJSP_SC_EEENS5_IJSN_SB_EEEEEESC_NS5_IJSB_SC_EEEEEENS5_IJNS5_IJNS5_IJSU_SY_EEESX_EEESW_NS5_IJSB_SY_EEEEEEEEEEEvNS4_8identityENS5_IJNS4_23SM90_TMA_LOAD_MULTICASTES26_EEES24_vS25_EENS_8epilogue10collective18CollectiveEpilogueINS29_23Sm100TmaWarpSpecializedILi3ELi2ELi16ELb1ELb0EEEJNS5_IJSG_SG_SF_EEENS5_IJNSM_ISG_SC_EENSM_INS5_IJST_SB_EEENS5_IJSC_SN_EEEEEEEENS_10bfloat16_tESL_S2K_SL_NS29_6fusion15FusionCallbacksIS2D_NS2L_17LinearCombinationIS2K_fS2K_fLNS_15FloatRoundStyleE2EEES2E_S2J_JEEENS4_5SM1004TMEM4LOAD26SM100_TMEM_LOAD_32dp32b16xES1I_NS1K_INS1L_ILi1ELi4ELi3EEENS1N_ILi16EEENSM_INS5_IJS1P_ST_EEENS5_IJST_SC_EEEEEEENS4_39AutoVectorizingCopyWithAssumedAlignmentILi128EEENS4_14SM90_TMA_STOREES30_S32_S32_EEEvvEEEEvNT_6ParamsE)
	.align		4
        /*000c*/ 	.word	index@(__assertfail)
	.align		4
        /*0010*/ 	.word	0x00000000
	.align		4
        /*0014*/ 	.word	0xfffffffe
	.align		4
        /*0018*/ 	.word	0x00000000
	.align		4
        /*001c*/ 	.word	0xfffffffd
	.align		4
        /*0020*/ 	.word	0x00000000
	.align		4
        /*0024*/ 	.word	0xfffffffc


//--------------------- .nv.constant4             --------------------------
	.section	.nv.constant4,"a",@progbits
	.align	8
	.align		8
.nv.constant4:
        /*0000*/ 	.dword	__assertfail
	.align		8
        /*0008*/ 	.dword	__unnamed_1
	.align		8
        /*0010*/ 	.dword	__unnamed_2
	.align		8
        /*0018*/ 	.dword	_ZN40_INTERNAL_98391b6c_4_k_cu_998ac142_346604cuda3std3__45__cpo5beginE
	.align		8
        /*0020*/ 	.dword	_ZN40_INTERNAL_98391b6c_4_k_cu_998ac142_346604cuda3std3__45__cpo3endE
	.align		8
        /*0028*/ 	.dword	_ZN40_INTERNAL_98391b6c_4_k_cu_998ac142_346604cuda3std3__45__cpo6cbeginE
	.align		8
        /*0030*/ 	.dword	_ZN40_INTERNAL_98391b6c_4_k_cu_998ac142_346604cuda3std3__45__cpo4cendE
	.align		8
        /*0038*/ 	.dword	_ZN40_INTERNAL_98391b6c_4_k_cu_998ac142_346604cuda3std3__442_GLOBAL__N__98391b6c_4_k_cu_998ac142_346606ignoreE
	.align		8
        /*0040*/ 	.dword	_ZN40_INTERNAL_98391b6c_4_k_cu_998ac142_346604cuda3std3__419piecewise_constructE
	.align		8
        /*0048*/ 	.dword	_ZN40_INTERNAL_98391b6c_4_k_cu_998ac142_346604cuda3std3__48in_placeE
	.align		8
        /*0050*/ 	.dword	_ZN40_INTERNAL_98391b6c_4_k_cu_998ac142_346604cuda3std6ranges3__45__cpo4swapE
	.align		8
        /*0058*/ 	.dword	_ZN40_INTERNAL_98391b6c_4_k_cu_998ac142_346604cuda3std6ranges3__45__cpo9iter_moveE
	.align		8
        /*0060*/ 	.dword	_ZN40_INTERNAL_98391b6c_4_k_cu_998ac142_346604cute7productE
	.align		8
        /*0068*/ 	.dword	_ZN40_INTERNAL_98391b6c_4_k_cu_998ac142_346604cute1_E
	.align		8
        /*0070*/ 	.dword	$str$25
	.align		8
        /*0078*/ 	.dword	$str$26
	.align		8
        /*0080*/ 	.dword	$str$29
	.align		8
        /*0088*/ 	.dword	$str$30


//--------------------- .text._ZN7cutlass13device_kernelINS_4gemm6kernel13GemmUniversalIN4cute5tupleIJiiiiEEENS1_10collective13CollectiveMmaINS1_46MainloopSm100TmaUmmaWarpSpecializedBlockScaledILi16ELi2ELi2ENS5_IJNS4_1CILi2EEENSA_ILi1EEESC_EEEEENS5_IJNSA_ILi128EEENSA_ILi64EEESF_EEENS5_IJNS_12float_e2m1_tENS_13float_ue8m0_tEEEENS5_IJNS5_IJlSC_lEEENS4_6LayoutINS5_IJNS5_IJNS5_IJNSA_ILi32EEENSA_ILi4EEEEEEiEEESQ_NS5_IJSC_iEEEEEENS5_IJNS5_IJNS5_IJNSA_ILi16EEESO_EEEiEEENS5_IJNS5_IJNSA_ILi0EEESC_EEENSA_ILi512EEEEEENS5_IJSW_iEEEEEEEEEEESK_S13_NS4_8TiledMMAINS4_8MMA_AtomIJNS4_17SM100_MMA_MXF4_SSISI_SI_fSJ_Li128ELi64ELi32ELNS4_4UMMA5MajorE0ELS18_0ELNS17_7ScaleInE0ELS19_0EEEEEENSM_INS5_IJSC_SC_SC_EEENS5_IJSW_SW_SW_EEEEENS5_IJNS4_10UnderscoreES1F_S1F_EEEEENS5_IJNS4_13SM90_TMA_LOADES1I_EEENS5_IJNS4_14ComposedLayoutINS4_7SwizzleILi2ELi4ELi3EEENS4_18smem_ptr_flag_bitsILi4EEENSM_INS5_IJNSA_ILi8EEESF_EEENS5_IJSF_SC_EEEEEEENSM_INS5_IJNS5_IJNS5_IJSP_SC_EEENS5_IJSN_SB_EEEEEESC_NS5_IJSB_SC_EEEEEENS5_IJNS5_IJNS5_IJSU_SY_EEESX_EEESW_NS5_IJSB_SY_EEEEEEEEEEEvNS4_8identityENS5_IJNS4_23SM90_TMA_LOAD_MULTICASTES26_EEES24_vS25_EENS_8epilogue10collective18CollectiveEpilogueINS29_23Sm100TmaWarpSpecializedILi3ELi2ELi16ELb1ELb0EEEJNS5_IJSG_SG_SF_EEENS5_IJNSM_ISG_SC_EENSM_INS5_IJST_SB_EEENS5_IJSC_SN_EEEEEEEENS_10bfloat16_tESL_S2K_SL_NS29_6fusion15FusionCallbacksIS2D_NS2L_17LinearCombinationIS2K_fS2K_fLNS_15FloatRoundStyleE2EEES2E_S2J_JEEENS4_5SM1004TMEM4LOAD26SM100_TMEM_LOAD_32dp32b16xES1I_NS1K_INS1L_ILi1ELi4ELi3EEENS1N_ILi16EEENSM_INS5_IJS1P_ST_EEENS5_IJST_SC_EEEEEEENS4_39AutoVectorizingCopyWithAssumedAlignmentILi128EEENS4_14SM90_TMA_STOREES30_S32_S32_EEEvvEEEEvNT_6ParamsE --------------------------
	.section	.text._ZN7cutlass13device_kernelINS_4gemm6kernel13GemmUniversalIN4cute5tupleIJiiiiEEENS1_10collective13CollectiveMmaINS1_46MainloopSm100TmaUmmaWarpSpecializedBlockScaledILi16ELi2ELi2ENS5_IJNS4_1CILi2EEENSA_ILi1EEESC_EEEEENS5_IJNSA_ILi128EEENSA_ILi64EEESF_EEENS5_IJNS_12float_e2m1_tENS_13float_ue8m0_tEEEENS5_IJNS5_IJlSC_lEEENS4_6LayoutINS5_IJNS5_IJNS5_IJNSA_ILi32EEENSA_ILi4EEEEEEiEEESQ_NS5_IJSC_iEEEEEENS5_IJNS5_IJNS5_IJNSA_ILi16EEESO_EEEiEEENS5_IJNS5_IJNSA_ILi0EEESC_EEENSA_ILi512EEEEEENS5_IJSW_iEEEEEEEEEEESK_S13_NS4_8TiledMMAINS4_8MMA_AtomIJNS4_17SM100_MMA_MXF4_SSISI_SI_fSJ_Li128ELi64ELi32ELNS4_4UMMA5MajorE0ELS18_0ELNS17_7ScaleInE0ELS19_0EEEEEENSM_INS5_IJSC_SC_SC_EEENS5_IJSW_SW_SW_EEEEENS5_IJNS4_10UnderscoreES1F_S1F_EEEEENS5_IJNS4_13SM90_TMA_LOADES1I_EEENS5_IJNS4_14ComposedLayoutINS4_7SwizzleILi2ELi4ELi3EEENS4_18smem_ptr_flag_bitsILi4EEENSM_INS5_IJNSA_ILi8EEESF_EEENS5_IJSF_SC_EEEEEEENSM_INS5_IJNS5_IJNS5_IJSP_SC_EEENS5_IJSN_SB_EEEEEESC_NS5_IJSB_SC_EEEEEENS5_IJNS5_IJNS5_IJSU_SY_EEESX_EEESW_NS5_IJSB_SY_EEEEEEEEEEEvNS4_8identityENS5_IJNS4_23SM90_TMA_LOAD_MULTICASTES26_EEES24_vS25_EENS_8epilogue10collective18CollectiveEpilogueINS29_23Sm100TmaWarpSpecializedILi3ELi2ELi16ELb1ELb0EEEJNS5_IJSG_SG_SF_EEENS5_IJNSM_ISG_SC_EENSM_INS5_IJST_SB_EEENS5_IJSC_SN_EEEEEEEENS_10bfloat16_tESL_S2K_SL_NS29_6fusion15FusionCallbacksIS2D_NS2L_17LinearCombinationIS2K_fS2K_fLNS_15FloatRoundStyleE2EEES2E_S2J_JEEENS4_5SM1004TMEM4LOAD26SM100_TMEM_LOAD_32dp32b16xES1I_NS1K_INS1L_ILi1ELi4ELi3EEENS1N_ILi16EEENSM_INS5_IJS1P_ST_EEENS5_IJST_SC_EEEEEEENS4_39AutoVectorizingCopyWithAssumedAlignmentILi128EEENS4_14SM90_TMA_STOREES30_S32_S32_EEEvvEEEEvNT_6ParamsE,"ax",@progbits
	.align	128
.text._ZN7cutlass13device_kernelINS_4gemm6kernel13GemmUniversalIN4cute5tupleIJiiiiEEENS1_10collective13CollectiveMmaINS1_46MainloopSm100TmaUmmaWarpSpecializedBlockScaledILi16ELi2ELi2ENS5_IJNS4_1CILi2EEENSA_ILi1EEESC_EEEEENS5_IJNSA_ILi128EEENSA_ILi64EEESF_EEENS5_IJNS_12float_e2m1_tENS_13float_ue8m0_tEEEENS5_IJNS5_IJlSC_lEEENS4_6LayoutINS5_IJNS5_IJNS5_IJNSA_ILi32EEENSA_ILi4EEEEEEiEEESQ_NS5_IJSC_iEEEEEENS5_IJNS5_IJNS5_IJNSA_ILi16EEESO_EEEiEEENS5_IJNS5_IJNSA_ILi0EEESC_EEENSA_ILi512EEEEEENS5_IJSW_iEEEEEEEEEEESK_S13_NS4_8TiledMMAINS4_8MMA_AtomIJNS4_17SM100_MMA_MXF4_SSISI_SI_fSJ_Li128ELi64ELi32ELNS4_4UMMA5MajorE0ELS18_0ELNS17_7ScaleInE0ELS19_0EEEEEENSM_INS5_IJSC_SC_SC_EEENS5_IJSW_SW_SW_EEEEENS5_IJNS4_10UnderscoreES1F_S1F_EEEEENS5_IJNS4_13SM90_TMA_LOADES1I_EEENS5_IJNS4_14ComposedLayoutINS4_7SwizzleILi2ELi4ELi3EEENS4_18smem_ptr_flag_bitsILi4EEENSM_INS5_IJNSA_ILi8EEESF_EEENS5_IJSF_SC_EEEEEEENSM_INS5_IJNS5_IJNS5_IJSP_SC_EEENS5_IJSN_SB_EEEEEESC_NS5_IJSB_SC_EEEEEENS5_IJNS5_IJNS5_IJSU_SY_EEESX_EEESW_NS5_IJSB_SY_EEEEEEEEEEEvNS4_8identityENS5_IJNS4_23SM90_TMA_LOAD_MULTICASTES26_EEES24_vS25_EENS_8epilogue10collective18CollectiveEpilogueINS29_23Sm100TmaWarpSpecializedILi3ELi2ELi16ELb1ELb0EEEJNS5_IJSG_SG_SF_EEENS5_IJNSM_ISG_SC_EENSM_INS5_IJST_SB_EEENS5_IJSC_SN_EEEEEEEENS_10bfloat16_tESL_S2K_SL_NS29_6fusion15FusionCallbacksIS2D_NS2L_17LinearCombinationIS2K_fS2K_fLNS_15FloatRoundStyleE2EEES2E_S2J_JEEENS4_5SM1004TMEM4LOAD26SM100_TMEM_LOAD_32dp32b16xES1I_NS1K_INS1L_ILi1ELi4ELi3EEENS1N_ILi16EEENSM_INS5_IJS1P_ST_EEENS5_IJST_SC_EEEEEEENS4_39AutoVectorizingCopyWithAssumedAlignmentILi128EEENS4_14SM90_TMA_STOREES30_S32_S32_EEEvvEEEEvNT_6ParamsE:
        .type           _ZN7cutlass13device_kernelINS_4gemm6kernel13GemmUniversalIN4cute5tupleIJiiiiEEENS1_10collective13CollectiveMmaINS1_46MainloopSm100TmaUmmaWarpSpecializedBlockScaledILi16ELi2ELi2ENS5_IJNS4_1CILi2EEENSA_ILi1EEESC_EEEEENS5_IJNSA_ILi128EEENSA_ILi64EEESF_EEENS5_IJNS_12float_e2m1_tENS_13float_ue8m0_tEEEENS5_IJNS5_IJlSC_lEEENS4_6LayoutINS5_IJNS5_IJNS5_IJNSA_ILi32EEENSA_ILi4EEEEEEiEEESQ_NS5_IJSC_iEEEEEENS5_IJNS5_IJNS5_IJNSA_ILi16EEESO_EEEiEEENS5_IJNS5_IJNSA_ILi0EEESC_EEENSA_ILi512EEEEEENS5_IJSW_iEEEEEEEEEEESK_S13_NS4_8TiledMMAINS4_8MMA_AtomIJNS4_17SM100_MMA_MXF4_SSISI_SI_fSJ_Li128ELi64ELi32ELNS4_4UMMA5MajorE0ELS18_0ELNS17_7ScaleInE0ELS19_0EEEEEENSM_INS5_IJSC_SC_SC_EEENS5_IJSW_SW_SW_EEEEENS5_IJNS4_10UnderscoreES1F_S1F_EEEEENS5_IJNS4_13SM90_TMA_LOADES1I_EEENS5_IJNS4_14ComposedLayoutINS4_7SwizzleILi2ELi4ELi3EEENS4_18smem_ptr_flag_bitsILi4EEENSM_INS5_IJNSA_ILi8EEESF_EEENS5_IJSF_SC_EEEEEEENSM_INS5_IJNS5_IJNS5_IJSP_SC_EEENS5_IJSN_SB_EEEEEESC_NS5_IJSB_SC_EEEEEENS5_IJNS5_IJNS5_IJSU_SY_EEESX_EEESW_NS5_IJSB_SY_EEEEEEEEEEEvNS4_8identityENS5_IJNS4_23SM90_TMA_LOAD_MULTICASTES26_EEES24_vS25_EENS_8epilogue10collective18CollectiveEpilogueINS29_23Sm100TmaWarpSpecializedILi3ELi2ELi16ELb1ELb0EEEJNS5_IJSG_SG_SF_EEENS5_IJNSM_ISG_SC_EENSM_INS5_IJST_SB_EEENS5_IJSC_SN_EEEEEEEENS_10bfloat16_tESL_S2K_SL_NS29_6fusion15FusionCallbacksIS2D_NS2L_17LinearCombinationIS2K_fS2K_fLNS_15FloatRoundStyleE2EEES2E_S2J_JEEENS4_5SM1004TMEM4LOAD26SM100_TMEM_LOAD_32dp32b16xES1I_NS1K_INS1L_ILi1ELi4ELi3EEENS1N_ILi16EEENSM_INS5_IJS1P_ST_EEENS5_IJST_SC_EEEEEEENS4_39AutoVectorizingCopyWithAssumedAlignmentILi128EEENS4_14SM90_TMA_STOREES30_S32_S32_EEEvvEEEEvNT_6ParamsE,@function
        .size           _ZN7cutlass13device_kernelINS_4gemm6kernel13GemmUniversalIN4cute5tupleIJiiiiEEENS1_10collective13CollectiveMmaINS1_46MainloopSm100TmaUmmaWarpSpecializedBlockScaledILi16ELi2ELi2ENS5_IJNS4_1CILi2EEENSA_ILi1EEESC_EEEEENS5_IJNSA_ILi128EEENSA_ILi64EEESF_EEENS5_IJNS_12float_e2m1_tENS_13float_ue8m0_tEEEENS5_IJNS5_IJlSC_lEEENS4_6LayoutINS5_IJNS5_IJNS5_IJNSA_ILi32EEENSA_ILi4EEEEEEiEEESQ_NS5_IJSC_iEEEEEENS5_IJNS5_IJNS5_IJNSA_ILi16EEESO_EEEiEEENS5_IJNS5_IJNSA_ILi0EEESC_EEENSA_ILi512EEEEEENS5_IJSW_iEEEEEEEEEEESK_S13_NS4_8TiledMMAINS4_8MMA_AtomIJNS4_17SM100_MMA_MXF4_SSISI_SI_fSJ_Li128ELi64ELi32ELNS4_4UMMA5MajorE0ELS18_0ELNS17_7ScaleInE0ELS19_0EEEEEENSM_INS5_IJSC_SC_SC_EEENS5_IJSW_SW_SW_EEEEENS5_IJNS4_10UnderscoreES1F_S1F_EEEEENS5_IJNS4_13SM90_TMA_LOADES1I_EEENS5_IJNS4_14ComposedLayoutINS4_7SwizzleILi2ELi4ELi3EEENS4_18smem_ptr_flag_bitsILi4EEENSM_INS5_IJNSA_ILi8EEESF_EEENS5_IJSF_SC_EEEEEEENSM_INS5_IJNS5_IJNS5_IJSP_SC_EEENS5_IJSN_SB_EEEEEESC_NS5_IJSB_SC_EEEEEENS5_IJNS5_IJNS5_IJSU_SY_EEESX_EEESW_NS5_IJSB_SY_EEEEEEEEEEEvNS4_8identityENS5_IJNS4_23SM90_TMA_LOAD_MULTICASTES26_EEES24_vS25_EENS_8epilogue10collective18CollectiveEpilogueINS29_23Sm100TmaWarpSpecializedILi3ELi2ELi16ELb1ELb0EEEJNS5_IJSG_SG_SF_EEENS5_IJNSM_ISG_SC_EENSM_INS5_IJST_SB_EEENS5_IJSC_SN_EEEEEEEENS_10bfloat16_tESL_S2K_SL_NS29_6fusion15FusionCallbacksIS2D_NS2L_17LinearCombinationIS2K_fS2K_fLNS_15FloatRoundStyleE2EEES2E_S2J_JEEENS4_5SM1004TMEM4LOAD26SM100_TMEM_LOAD_32dp32b16xES1I_NS1K_INS1L_ILi1ELi4ELi3EEENS1N_ILi16EEENSM_INS5_IJS1P_ST_EEENS5_IJST_SC_EEEEEEENS4_39AutoVectorizingCopyWithAssumedAlignmentILi128EEENS4_14SM90_TMA_STOREES30_S32_S32_EEEvvEEEEvNT_6ParamsE,(.L_x_232 - _ZN7cutlass13device_kernelINS_4gemm6kernel13GemmUniversalIN4cute5tupleIJiiiiEEENS1_10collective13CollectiveMmaINS1_46MainloopSm100TmaUmmaWarpSpecializedBlockScaledILi16ELi2ELi2ENS5_IJNS4_1CILi2EEENSA_ILi1EEESC_EEEEENS5_IJNSA_ILi128EEENSA_ILi64EEESF_EEENS5_IJNS_12float_e2m1_tENS_13float_ue8m0_tEEEENS5_IJNS5_IJlSC_lEEENS4_6LayoutINS5_IJNS5_IJNS5_IJNSA_ILi32EEENSA_ILi4EEEEEEiEEESQ_NS5_IJSC_iEEEEEENS5_IJNS5_IJNS5_IJNSA_ILi16EEESO_EEEiEEENS5_IJNS5_IJNSA_ILi0EEESC_EEENSA_ILi512EEEEEENS5_IJSW_iEEEEEEEEEEESK_S13_NS4_8TiledMMAINS4_8MMA_AtomIJNS4_17SM100_MMA_MXF4_SSISI_SI_fSJ_Li128ELi64ELi32ELNS4_4UMMA5MajorE0ELS18_0ELNS17_7ScaleInE0ELS19_0EEEEEENSM_INS5_IJSC_SC_SC_EEENS5_IJSW_SW_SW_EEEEENS5_IJNS4_10UnderscoreES1F_S1F_EEEEENS5_IJNS4_13SM90_TMA_LOADES1I_EEENS5_IJNS4_14ComposedLayoutINS4_7SwizzleILi2ELi4ELi3EEENS4_18smem_ptr_flag_bitsILi4EEENSM_INS5_IJNSA_ILi8EEESF_EEENS5_IJSF_SC_EEEEEEENSM_INS5_IJNS5_IJNS5_IJSP_SC_EEENS5_IJSN_SB_EEEEEESC_NS5_IJSB_SC_EEEEEENS5_IJNS5_IJNS5_IJSU_SY_EEESX_EEESW_NS5_IJSB_SY_EEEEEEEEEEEvNS4_8identityENS5_IJNS4_23SM90_TMA_LOAD_MULTICASTES26_EEES24_vS25_EENS_8epilogue10collective18CollectiveEpilogueINS29_23Sm100TmaWarpSpecializedILi3ELi2ELi16ELb1ELb0EEEJNS5_IJSG_SG_SF_EEENS5_IJNSM_ISG_SC_EENSM_INS5_IJST_SB_EEENS5_IJSC_SN_EEEEEEEENS_10bfloat16_tESL_S2K_SL_NS29_6fusion15FusionCallbacksIS2D_NS2L_17LinearCombinationIS2K_fS2K_fLNS_15FloatRoundStyleE2EEES2E_S2J_JEEENS4_5SM1004TMEM4LOAD26SM100_TMEM_LOAD_32dp32b16xES1I_NS1K_INS1L_ILi1ELi4ELi3EEENS1N_ILi16EEENSM_INS5_IJS1P_ST_EEENS5_IJST_SC_EEEEEEENS4_39AutoVectorizingCopyWithAssumedAlignmentILi128EEENS4_14SM90_TMA_STOREES30_S32_S32_EEEvvEEEEvNT_6ParamsE)
        .other          _ZN7cutlass13device_kernelINS_4gemm6kernel13GemmUniversalIN4cute5tupleIJiiiiEEENS1_10collective13CollectiveMmaINS1_46MainloopSm100TmaUmmaWarpSpecializedBlockScaledILi16ELi2ELi2ENS5_IJNS4_1CILi2EEENSA_ILi1EEESC_EEEEENS5_IJNSA_ILi128EEENSA_ILi64EEESF_EEENS5_IJNS_12float_e2m1_tENS_13float_ue8m0_tEEEENS5_IJNS5_IJlSC_lEEENS4_6LayoutINS5_IJNS5_IJNS5_IJNSA_ILi32EEENSA_ILi4EEEEEEiEEESQ_NS5_IJSC_iEEEEEENS5_IJNS5_IJNS5_IJNSA_ILi16EEESO_EEEiEEENS5_IJNS5_IJNSA_ILi0EEESC_EEENSA_ILi512EEEEEENS5_IJSW_iEEEEEEEEEEESK_S13_NS4_8TiledMMAINS4_8MMA_AtomIJNS4_17SM100_MMA_MXF4_SSISI_SI_fSJ_Li128ELi64ELi32ELNS4_4UMMA5MajorE0ELS18_0ELNS17_7ScaleInE0ELS19_0EEEEEENSM_INS5_IJSC_SC_SC_EEENS5_IJSW_SW_SW_EEEEENS5_IJNS4_10UnderscoreES1F_S1F_EEEEENS5_IJNS4_13SM90_TMA_LOADES1I_EEENS5_IJNS4_14ComposedLayoutINS4_7SwizzleILi2ELi4ELi3EEENS4_18smem_ptr_flag_bitsILi4EEENSM_INS5_IJNSA_ILi8EEESF_EEENS5_IJSF_SC_EEEEEEENSM_INS5_IJNS5_IJNS5_IJSP_SC_EEENS5_IJSN_SB_EEEEEESC_NS5_IJSB_SC_EEEEEENS5_IJNS5_IJNS5_IJSU_SY_EEESX_EEESW_NS5_IJSB_SY_EEEEEEEEEEEvNS4_8identityENS5_IJNS4_23SM90_TMA_LOAD_MULTICASTES26_EEES24_vS25_EENS_8epilogue10collective18CollectiveEpilogueINS29_23Sm100TmaWarpSpecializedILi3ELi2ELi16ELb1ELb0EEEJNS5_IJSG_SG_SF_EEENS5_IJNSM_ISG_SC_EENSM_INS5_IJST_SB_EEENS5_IJSC_SN_EEEEEEEENS_10bfloat16_tESL_S2K_SL_NS29_6fusion15FusionCallbacksIS2D_NS2L_17LinearCombinationIS2K_fS2K_fLNS_15FloatRoundStyleE2EEES2E_S2J_JEEENS4_5SM1004TMEM4LOAD26SM100_TMEM_LOAD_32dp32b16xES1I_NS1K_INS1L_ILi1ELi4ELi3EEENS1N_ILi16EEENSM_INS5_IJS1P_ST_EEENS5_IJST_SC_EEEEEEENS4_39AutoVectorizingCopyWithAssumedAlignmentILi128EEENS4_14SM90_TMA_STOREES30_S32_S32_EEEvvEEEEvNT_6ParamsE,@"STO_CUDA_ENTRY STV_DEFAULT"
_ZN7cutlass13device_kernelINS_4gemm6kernel13GemmUniversalIN4cute5tupleIJiiiiEEENS1_10collective13CollectiveMmaINS1_46MainloopSm100TmaUmmaWarpSpecializedBlockScaledILi16ELi2ELi2ENS5_IJNS4_1CILi2EEENSA_ILi1EEESC_EEEEENS5_IJNSA_ILi128EEENSA_ILi64EEESF_EEENS5_IJNS_12float_e2m1_tENS_13float_ue8m0_tEEEENS5_IJNS5_IJlSC_lEEENS4_6LayoutINS5_IJNS5_IJNS5_IJNSA_ILi32EEENSA_ILi4EEEEEEiEEESQ_NS5_IJSC_iEEEEEENS5_IJNS5_IJNS5_IJNSA_ILi16EEESO_EEEiEEENS5_IJNS5_IJNSA_ILi0EEESC_EEENSA_ILi512EEEEEENS5_IJSW_iEEEEEEEEEEESK_S13_NS4_8TiledMMAINS4_8MMA_AtomIJNS4_17SM100_MMA_MXF4_SSISI_SI_fSJ_Li128ELi64ELi32ELNS4_4UMMA5MajorE0ELS18_0ELNS17_7ScaleInE0ELS19_0EEEEEENSM_INS5_IJSC_SC_SC_EEENS5_IJSW_SW_SW_EEEEENS5_IJNS4_10UnderscoreES1F_S1F_EEEEENS5_IJNS4_13SM90_TMA_LOADES1I_EEENS5_IJNS4_14ComposedLayoutINS4_7SwizzleILi2ELi4ELi3EEENS4_18smem_ptr_flag_bitsILi4EEENSM_INS5_IJNSA_ILi8EEESF_EEENS5_IJSF_SC_EEEEEEENSM_INS5_IJNS5_IJNS5_IJSP_SC_EEENS5_IJSN_SB_EEEEEESC_NS5_IJSB_SC_EEEEEENS5_IJNS5_IJNS5_IJSU_SY_EEESX_EEESW_NS5_IJSB_SY_EEEEEEEEEEEvNS4_8identityENS5_IJNS4_23SM90_TMA_LOAD_MULTICASTES26_EEES24_vS25_EENS_8epilogue10collective18CollectiveEpilogueINS29_23Sm100TmaWarpSpecializedILi3ELi2ELi16ELb1ELb0EEEJNS5_IJSG_SG_SF_EEENS5_IJNSM_ISG_SC_EENSM_INS5_IJST_SB_EEENS5_IJSC_SN_EEEEEEEENS_10bfloat16_tESL_S2K_SL_NS29_6fusion15FusionCallbacksIS2D_NS2L_17LinearCombinationIS2K_fS2K_fLNS_15FloatRoundStyleE2EEES2E_S2J_JEEENS4_5SM1004TMEM4LOAD26SM100_TMEM_LOAD_32dp32b16xES1I_NS1K_INS1L_ILi1ELi4ELi3EEENS1N_ILi16EEENSM_INS5_IJS1P_ST_EEENS5_IJST_SC_EEEEEEENS4_39AutoVectorizingCopyWithAssumedAlignmentILi128EEENS4_14SM90_TMA_STOREES30_S32_S32_EEEvvEEEEvNT_6ParamsE:
[----:B------:R-:W1:Y:S01]  /*0000*/  LDC R1, c[0x0][0x37c] ;  /* 0x0000df00ff017b82 */ /* 0x000e620000000800 */
[----:B------:R-:W2:Y:S01]  /*0010*/  S2R R81, SR_TID.X ;  /* 0x0000000000517919 */ /* 0x000ea20000002100 */
[----:B------:R-:W3:Y:S01]  /*0020*/  LDCU.64 UR12, c[0x0][0xc90] ;  /* 0x00019200ff0c77ac */ /* 0x000ee20008000a00 */
[----:B------:R-:W-:Y:S02]  /*0030*/  PRMT R85, RZ, 0x7610, R85 ;  /* 0x00007610ff557816 */ /* 0x000fe40000000055 */
[----:B------:R-:W-:Y:S01]  /*0040*/  ELECT P4, URZ, PT ;  /* 0x0000000000ff782f */ /* 0x000fe20003880000 */
[----:B---3--:R-:W-:-:S04]  /*0050*/  UISETP.NE.U32.AND UP0, UPT, UR12, URZ, UPT ;  /* 0x000000ff0c00728c */ /* 0x008fc8000bf05070 */
[----:B------:R-:W-:Y:S01]  /*0060*/  UISETP.NE.AND.EX UP0, UPT, UR13, URZ, UPT, UP0 ;  /* 0x000000ff0d00728c */ /* 0x000fe2000bf05300 */
[----:B--2---:R-:W-:-:S05]  /*0070*/  SHF.R.U32.HI R86, RZ, 0x5, R81 ;  /* 0x00000005ff567819 */ /* 0x004fca0000011651 */
[----:B------:R-:W2:Y:S02]  /*0080*/  SHFL.IDX PT, R0, R86, RZ, 0x1f ;  /* 0x00001fff56007589 */ /* 0x000ea400000e0000 */
[----:B--2---:R-:W-:Y:S01]  /*0090*/  R2UR UR14, R0 ;  /* 0x00000000000e72ca */ /* 0x004fe200000e0000 */
[----:B-1----:R-:W-:-:S14]  /*00a0*/  BRA.U UP0, `(.L_x_0) ;  /* 0x0000000100307547 */ /* 0x002fdc000b800000 */
[----:B------:R-:W1:Y:S02]  /*00b0*/  LDCU.64 UR4, c[0x0][0xc88] ;  /* 0x00019100ff0477ac */ /* 0x000e640008000a00 */
[----:B-1----:R-:W-:-:S04]  /*00c0*/  UISETP.NE.U32.AND UP0, UPT, UR4, URZ, UPT ;  /* 0x000000ff0400728c */ /* 0x002fc8000bf05070 */
[----:B------:R-:W-:-:S09]  /*00d0*/  UISETP.NE.AND.EX UP0, UPT, UR5, URZ, UPT, UP0 ;  /* 0x000000ff0500728c */ /* 0x000fd2000bf05300 */
[----:B------:R-:W-:Y:S05]  /*00e0*/  BRA.U !UP0, `(.L_x_1) ;  /* 0x0000000108147547 */ /* 0x000fea000b800000 */
[----:B------:R-:W1:Y:S01]  /*00f0*/  LDC.64 R2, c[0x0][0xc88] ;  /* 0x00032200ff027b82 */ /* 0x000e620000000a00 */
[----:B------:R-:W1:Y:S02]  /*0100*/  LDCU.64 UR4, c[0x0][0x358] ;  /* 0x00006b00ff0477ac */ /* 0x000e640008000a00 */
[----:B-1----:R1:W5:Y:S01]  /*0110*/  LDG.E R45, desc[UR4][R2.64] ;  /* 0x00000004022d7981 */ /* 0x002362000c1e1900 */
[----:B------:R-:W-:Y:S01]  /*0120*/  HFMA2 R85, -RZ, RZ, 0, 5.9604644775390625e-08 ;  /* 0x00000001ff557431 */ /* 0x000fe200000001ff */
[----:B------:R-:W-:Y:S05]  /*0130*/  BRA `(.L_x_0) ;  /* 0x00000000000c7947 */ /* 0x000fea0003800000 */
.L_x_1:
[----:B------:R-:W1:Y:S01]  /*0140*/  LDCU UR4, c[0x0][0xc80] ;  /* 0x00019000ff0477ac */ /* 0x000e620008000800 */
[----:B------:R-:W-:Y:S01]  /*0150*/  HFMA2 R85, -RZ, RZ, 0, 5.9604644775390625e-08 ;  /* 0x00000001ff557431 */ /* 0x000fe200000001ff */
[----:B-1----:R-:W-:-:S07]  /*0160*/  MOV R45, UR4 ;  /* 0x00000004002d7c02 */ /* 0x002fce0008000f00 */
.L_x_0:
[----:B------:R-:W2:Y:S02]  /*0170*/  LDCU.64 UR4, c[0x0][0xcb0] ;  /* 0x00019600ff0477ac */ /* 0x000ea40008000a00 */
[----:B--2---:R-:W-:-:S04]  /*0180*/  UISETP.NE.U32.AND UP0, UPT, UR4, URZ, UPT ;  /* 0x000000ff0400728c */ /* 0x004fc8000bf05070 */
[----:B------:R-:W-:-:S09]  /*0190*/  UISETP.NE.AND.EX UP0, UPT, UR5, URZ, UPT, UP0 ;  /* 0x000000ff0500728c */ /* 0x000fd2000bf05300 */
[----:B------:R-:W-:Y:S05]  /*01a0*/  BRA.U UP0, `(.L_x_2) ;  /* 0x0000000100287547 */ /* 0x000fea000b800000 */
[----:B------:R-:W2:Y:S02]  /*01b0*/  LDCU.64 UR4, c[0x0][0xca8] ;  /* 0x00019500ff0477ac */ /* 0x000ea40008000a00 */
[----:B--2---:R-:W-:-:S04]  /*01c0*/  UISETP.NE.U32.AND UP0, UPT, UR4, URZ, UPT ;  /* 0x000000ff0400728c */ /* 0x004fc8000bf05070 */
[----:B------:R-:W-:-:S09]  /*01d0*/  UISETP.NE.AND.EX UP0, UPT, UR5, URZ, UPT, UP0 ;  /* 0x000000ff0500728c */ /* 0x000fd2000bf05300 */
[----:B------:R-:W-:Y:S05]  /*01e0*/  BRA.U !UP0, `(.L_x_3) ;  /* 0x0000000108107547 */ /* 0x000fea000b800000 */
[----:B-1----:R-:W1:Y:S01]  /*01f0*/  LDC.64 R2, c[0x0][0xca8] ;  /* 0x00032a00ff027b82 */ /* 0x002e620000000a00 */
[----:B------:R-:W1:Y:S02]  /*0200*/  LDCU.64 UR4, c[0x0][0x358] ;  /* 0x00006b00ff0477ac */ /* 0x000e640008000a00 */
[----:B-1----:R2:W5:Y:S01]  /*0210*/  LDG.E R43, desc[UR4][R2.64] ;  /* 0x00000004022b7981 */ /* 0x002562000c1e1900 */
[----:B------:R-:W-:Y:S05]  /*0220*/  BRA `(.L_x_2) ;  /* 0x0000000000087947 */ /* 0x000fea0003800000 */
.L_x_3:
[----:B------:R-:W2:Y:S02]  /*0230*/  LDCU UR4, c[0x0][0xca0] ;  /* 0x00019400ff0477ac */ /* 0x000ea40008000800 */
[----:B--2---:R-:W-:Y:S02]  /*0240*/  MOV R43, UR4 ;  /* 0x00000004002b7c02 */ /* 0x004fe40008000f00 */
.L_x_2:
[----:B------:R-:W-:Y:S01]  /*0250*/  IMAD.U32 R0, RZ, RZ, UR14 ;  /* 0x0000000eff007e24 */ /* 0x000fe2000f8e00ff */
[----:B------:R-:W-:Y:S04]  /*0260*/  BSSY.RECONVERGENT B0, `(.L_x_4) ;  /* 0x0000012000007945 */ /* 0x000fe80003800200 */
[C---:B------:R-:W-:Y:S02]  /*0270*/  ISETP.NE.OR P1, PT, R0.reuse, 0x1, !P4 ;  /* 0x000000010000780c */ /* 0x040fe40006725670 */
[----:B------:R-:W-:-:S11]  /*0280*/  ISETP.NE.OR P0, PT, R0, 0x3, !P4 ;  /* 0x000000030000780c */ /* 0x000fd60006705670 */
[----:B------:R-:W-:Y:S05]  /*0290*/  @P1 BRA `(.L_x_5) ;  /* 0x0000000000381947 */ /* 0x000fea0003800000 */
[----:B------:R-:W3:Y:S02]  /*02a0*/  LDCU.64 UR4, c[0x0][0x348] ;  /* 0x00006900ff0477ac */ /* 0x000ee40008000a00 */
[----:B---3--:R-:W-:Y:S02]  /*02b0*/  UIADD3 UR10, UP3, UPT, UR4, 0x80, URZ ;  /* 0x00000080040a7890 */ /* 0x008fe4000ff7e0ff */
[----:B------:R-:W-:Y:S02]  /*02c0*/  UIADD3 UR8, UP2, UPT, UR4, 0x180, URZ ;  /* 0x0000018004087890 */ /* 0x000fe4000ff5e0ff */
[----:B------:R-:W-:Y:S02]  /*02d0*/  UIADD3 UR6, UP1, UPT, UR4, 0x280, URZ ;  /* 0x0000028004067890 */ /* 0x000fe4000ff3e0ff */
[----:B------:R-:W-:Y:S02]  /*02e0*/  UIADD3 UR4, UP0, UPT, UR4, 0x380, URZ ;  /* 0x0000038004047890 */ /* 0x000fe4000ff1e0ff */
[----:B------:R-:W-:-:S02]  /*02f0*/  UIADD3.X UR11, UPT, UPT, URZ, UR5, URZ, UP3, !UPT ;  /* 0x00000005ff0b7290 */ /* 0x000fc40009ffe4ff */
[----:B------:R-:W-:Y:S02]  /*0300*/  UIADD3.X UR9, UPT, UPT, URZ, UR5, URZ, UP2, !UPT ;  /* 0x00000005ff097290 */ /* 0x000fe400097fe4ff */
[----:B------:R-:W-:Y:S02]  /*0310*/  UIADD3.X UR7, UPT, UPT, URZ, UR5, URZ, UP1, !UPT ;  /* 0x00000005ff077290 */ /* 0x000fe40008ffe4ff */
[----:B------:R-:W-:-:S03]  /*0320*/  UIADD3.X UR5, UPT, UPT, URZ, UR5, URZ, UP0, !UPT ;  /* 0x00000005ff057290 */ /* 0x000fc600087fe4ff */
[----:B------:R3:W-:Y:S02]  /*0330*/  UTMACCTL.PF [UR10] ;  /* 0x000000000a0079b9 */ /* 0x0007e40008040000 */
[----:B------:R3:W-:Y:S02]  /*0340*/  UTMACCTL.PF [UR8] ;  /* 0x00000000080079b9 */ /* 0x0007e40008040000 */
[----:B------:R3:W-:Y:S02]  /*0350*/  UTMACCTL.PF [UR6] ;  /* 0x00000000060079b9 */ /* 0x0007e40008040000 */
[----:B------:R3:W-:Y:S02]  /*0360*/  UTMACCTL.PF [UR4] ;  /* 0x00000000040079b9 */ /* 0x0007e40008040000 */
[----:B---3--:R-:W-:Y:S01]  /*0370*/  NOP ;  /* 0x0000000000007918 */ /* 0x008fe20000000000 */
.L_x_5:
[----:B------:R-:W-:Y:S05]  /*0380*/  BSYNC.RECONVERGENT B0 ;  /* 0x0000000000007941 */ /* 0x000fea0003800200 */
.L_x_4:
[----:B------:R-:W-:Y:S04]  /*0390*/  BSSY.RECONVERGENT B0, `(.L_x_6) ;  /* 0x000000a000007945 */ /* 0x000fe80003800200 */
[----:B------:R-:W-:Y:S05]  /*03a0*/  @P0 BRA `(.L_x_7) ;  /* 0x0000000000200947 */ /* 0x000fea0003800000 */
[----:B------:R-:W3:Y:S02]  /*03b0*/  LDCU.64 UR4, c[0x0][0x348] ;  /* 0x00006900ff0477ac */ /* 0x000ee40008000a00 */
[----:B---3--:R-:W-:Y:S02]  /*03c0*/  UIADD3 UR6, UP1, UPT, UR4, 0x980, URZ ;  /* 0x0000098004067890 */ /* 0x008fe4000ff3e0ff */
[----:B------:R-:W-:Y:S02]  /*03d0*/  UIADD3 UR4, UP0, UPT, UR4, 0xa80, URZ ;  /* 0x00000a8004047890 */ /* 0x000fe4000ff1e0ff */
[----:B------:R-:W-:Y:S02]  /*03e0*/  UIADD3.X UR7, UPT, UPT, URZ, UR5, URZ, UP1, !UPT ;  /* 0x00000005ff077290 */ /* 0x000fe40008ffe4ff */
[----:B------:R-:W-:-:S07]  /*03f0*/  UIADD3.X UR5, UPT, UPT, URZ, UR5, URZ, UP0, !UPT ;  /* 0x00000005ff057290 */ /* 0x000fce00087fe4ff */
[----:B------:R3:W-:Y:S02]  /*0400*/  UTMACCTL.PF [UR6] ;  /* 0x00000000060079b9 */ /* 0x0007e40008040000 */
[----:B------:R3:W-:Y:S02]  /*0410*/  UTMACCTL.PF [UR4] ;  /* 0x00000000040079b9 */ /* 0x0007e40008040000 */
[----:B---3--:R-:W-:Y:S01]  /*0420*/  NOP ;  /* 0x0000000000007918 */ /* 0x008fe20000000000 */
.L_x_7:
[----:B------:R-:W-:Y:S05]  /*0430*/  BSYNC.RECONVERGENT B0 ;  /* 0x0000000000007941 */ /* 0x000fea0003800200 */
.L_x_6:
[----:B------:R-:W3:Y:S01]  /*0440*/  LDCU.64 UR4, c[0x0][0xc88] ;  /* 0x00019100ff0477ac */ /* 0x000ee20008000a00 */
[----:B------:R-:W-:Y:S02]  /*0450*/  UISETP.EQ.U32.AND UP2, UPT, UR12, URZ, UPT ;  /* 0x000000ff0c00728c */ /* 0x000fe4000bf42070 */
[----:B------:R-:W-:Y:S02]  /*0460*/  UPLOP3.LUT UP3, UPT, UPT, UPT, UPT, 0x80, 0x8 ;  /* 0x000000000008789c */ /* 0x000fe40003f6f070 */
[----:B---3--:R-:W-:-:S04]  /*0470*/  UISETP.NE.U32.AND UP0, UPT, UR4, URZ, UPT ;  /* 0x000000ff0400728c */ /* 0x008fc8000bf05070 */
[----:B------:R-:W-:-:S04]  /*0480*/  UISETP.NE.AND.EX UP1, UPT, UR5, URZ, UPT, UP0 ;  /* 0x000000ff0500728c */ /* 0x000fc8000bf25300 */
[----:B------:R-:W-:-:S04]  /*0490*/  UISETP.EQ.OR.EX UP4, UPT, UR13, URZ, !UP1, UP2 ;  /* 0x000000ff0d00728c */ /* 0x000fc8000cf82720 */
[----:B------:R-:W-:-:S06]  /*04a0*/  UP2UR UR4, UPR, URZ, 0x10 ;  /* 0x00000010ff047883 */ /* 0x000fcc0008000000 */
[----:B------:R-:W-:Y:S01]  /*04b0*/  MOV R96, UR4 ;  /* 0x0000000400607c02 */ /* 0x000fe20008000f00 */
[----:B------:R-:W-:Y:S06]  /*04c0*/  BRA.U !UP4, `(.L_x_8) ;  /* 0x000000010c207547 */ /* 0x000fec000b800000 */
[----:B------:R-:W-:Y:S01]  /*04d0*/  UISETP.NE.U32.AND UP0, UPT, UR12, URZ, UPT ;  /* 0x000000ff0c00728c */ /* 0x000fe2000bf05070 */
[----:B-----5:R-:W-:Y:S01]  /*04e0*/  FSETP.NEU.AND P0, PT, R45, RZ, PT ;  /* 0x000000ff2d00720b */ /* 0x020fe20003f0d000 */
[----:B------:R-:W-:Y:S02]  /*04f0*/  USEL UR4, URZ, 0xffffffff, UP1 ;  /* 0xffffffffff047887 */ /* 0x000fe40008800000 */
[----:B------:R-:W-:-:S10]  /*0500*/  UISETP.NE.AND.EX UP2, UPT, UR13, URZ, UPT, UP0 ;  /* 0x000000ff0d00728c */ /* 0x000fd4000bf45300 */
[----:B------:R-:W-:Y:S01]  /*0510*/  VOTEU.ANY UP0, P0 ;  /* 0x0000000000ff7886 */ /* 0x000fe20000000100 */
[----:B------:R-:W-:-:S04]  /*0520*/  @!UP2 USEL UR4, URZ, 0xffffffff, UP0 ;  /* 0xffffffffff04a887 */ /* 0x000fc80008000000 */
[----:B------:R-:W-:-:S04]  /*0530*/  ULOP3.LUT UR4, UR4, 0x1, URZ, 0xc0, !UPT ;  /* 0x0000000104047892 */ /* 0x000fc8000f8ec0ff */
[----:B------:R-:W-:-:S11]  /*0540*/  UISETP.NE.U32.AND UP3, UPT, UR4, 0x1, UPT ;  /* 0x000000010400788c */ /* 0x000fd6000bf65070 */
.L_x_8:
[----:B-12---:R-:W1:Y:S02]  /*0550*/  SHFL.IDX PT, R2, R86, RZ, 0x1f ;  /* 0x00001fff56027589 */ /* 0x006e6400000e0000 */
[----:B-1----:R-:W-:-:S13]  /*0560*/  ISETP.NE.AND P0, PT, R2, RZ, PT ;  /* 0x000000ff0200720c */ /* 0x002fda0003f05270 */
[----:B------:R-:W-:Y:S05]  /*0570*/  @P0 BRA `(.L_x_9) ;  /* 0x0000000000c40947 */ /* 0x000fea0003800000 */
[----:B------:R-:W-:Y:S01]  /*0580*/  ELECT P0, URZ, PT ;  /* 0x0000000000ff782f */ /* 0x000fe20003800000 */
[----:B------:R-:W-:-:S12]  /*0590*/  BSSY.RECONVERGENT B0, `(.L_x_9) ;  /* 0x000002f000007945 */ /* 0x000fd80003800200 */
[----:B------:R-:W-:Y:S05]  /*05a0*/  @!P0 BRA `(.L_x_10) ;  /* 0x0000000000b48947 */ /* 0x000fea0003800000 */
[----:B------:R-:W1:Y:S01]  /*05b0*/  S2UR UR4, SR_CgaCtaId ;  /* 0x00000000000479c3 */ /* 0x000e620000008800 */
[----:B------:R-:W-:Y:S01]  /*05c0*/  UMOV UR5, 0x400 ;  /* 0x0000040000057882 */ /* 0x000fe20000000000 */
[----:B------:R-:W-:Y:S01]  /*05d0*/  UMOV UR8, 0x1 ;  /* 0x0000000100087882 */ /* 0x000fe20000000000 */
[----:B------:R-:W-:Y:S01]  /*05e0*/  UMOV UR6, 0x2 ;  /* 0x0000000200067882 */ /* 0x000fe20000000000 */
[----:B------:R-:W-:-:S04]  /*05f0*/  UIADD3 UR8, UPT, UPT, -UR8, 0x100000, URZ ;  /* 0x0010000008087890 */ /* 0x000fc8000fffe1ff */
[----:B------:R-:W-:Y:S02]  /*0600*/  USHF.L.U32 UR9, UR8, 0xb, URZ ;  /* 0x0000000b08097899 */ /* 0x000fe400080006ff */
[----:B------:R-:W-:Y:S02]  /*0610*/  USHF.L.U32 UR8, UR8, 0x1, URZ ;  /* 0x0000000108087899 */ /* 0x000fe400080006ff */
[----:B------:R-:W-:-:S04]  /*0620*/  UIADD3 UR6, UPT, UPT, -UR6, 0x100000, URZ ;  /* 0x0010000006067890 */ /* 0x000fc8000fffe1ff */
[----:B------:R-:W-:Y:S02]  /*0630*/  USHF.L.U32 UR7, UR6, 0xb, URZ ;  /* 0x0000000b06077899 */ /* 0x000fe400080006ff */
[----:B------:R-:W-:Y:S02]  /*0640*/  USHF.L.U32 UR6, UR6, 0x1, URZ ;  /* 0x0000000106067899 */ /* 0x000fe400080006ff */
[----:B-1----:R-:W-:Y:S01]  /*0650*/  ULEA UR4, UR4, UR5, 0x18 ;  /* 0x0000000504047291 */ /* 0x002fe2000f8ec0ff */
[----:B------:R-:W1:Y:S11]  /*0660*/  FENCE.VIEW.ASYNC.S ;  /* 0x00000000000073c6 */ /* 0x000e760000000000 */
[----:B-1----:R1:W2:Y:S01]  /*0670*/  SYNCS.EXCH.64 URZ, [UR4], UR8 ;  /* 0x0000000804ff75b2 */ /* 0x0022a20008000100 */
[----:B------:R1:W3:Y:S01]  /*0680*/  SYNCS.EXCH.64 URZ, [UR4+0x80], UR6 ;  /* 0x0000800604ff75b2 */ /* 0x0002e20008000100 */
[----:B------:R1:W4:Y:S01]  /*0690*/  SYNCS.EXCH.64 URZ, [UR4+0x8], UR8 ;  /* 0x0000080804ff75b2 */ /* 0x0003220008000100 */
[----:B------:R1:W1:Y:S01]  /*06a0*/  SYNCS.EXCH.64 URZ, [UR4+0x88], UR6 ;  /* 0x0000880604ff75b2 */ /* 0x0002620008000100 */
        /* <DEDUP_REMOVED lines=28> */
[----:B--234-:R-:W-:Y:S01]  /*0870*/  NOP ;  /* 0x0000000000007918 */ /* 0x01cfe20000000000 */
.L_x_10:
[----:B-1----:R-:W-:Y:S05]  /*0880*/  BSYNC.RECONVERGENT B0 ;  /* 0x0000000000007941 */ /* 0x002fea0003800200 */
.L_x_9:
[----:B------:R-:W1:Y:S01]  /*0890*/  SHFL.IDX PT, R2, R86, RZ, 0x1f ;  /* 0x00001fff56027589 */ /* 0x000e6200000e0000 */
[----:B------:R-:W-:Y:S01]  /*08a0*/  NOP ;  /* 0x0000000000007918 */ /* 0x000fe20000000000 */
[----:B-1----:R-:W-:-:S13]  /*08b0*/  ISETP.NE.AND P0, PT, R2, 0x1, PT ;  /* 0x000000010200780c */ /* 0x002fda0003f05270 */
[----:B------:R-:W-:Y:S05]  /*08c0*/  @P0 BRA `(.L_x_11) ;  /* 0x0000000000500947 */ /* 0x000fea0003800000 */
        /* <DEDUP_REMOVED lines=9> */
[----:B------:R-:W-:Y:S01]  /*0960*/  USHF.L.U32 UR6, UR6, 0x1, URZ ;  /* 0x0000000106067899 */ /* 0x000fe200080006ff */
[----:B------:R-:W-:Y:S01]  /*0970*/  ELECT P0, URZ, PT ;  /* 0x0000000000ff782f */ /* 0x000fe20003800000 */
[----:B-1----:R-:W-:Y:S01]  /*0980*/  ULEA UR4, UR4, UR5, 0x18 ;  /* 0x0000000504047291 */ /* 0x002fe2000f8ec0ff */
[----:B------:R-:W1:Y:S11]  /*0990*/  FENCE.VIEW.ASYNC.S ;  /* 0x00000000000073c6 */ /* 0x000e760000000000 */
[----:B-1----:R1:W2:Y:S01]  /*09a0*/  SYNCS.EXCH.64 URZ, [UR4+0x100], UR8 ;  /* 0x0001000804ff75b2 */ /* 0x0022a20008000100 */
[----:B------:R1:W3:Y:S01]  /*09b0*/  SYNCS.EXCH.64 URZ, [UR4+0x118], UR6 ;  /* 0x0001180604ff75b2 */ /* 0x0002e20008000100 */
[----:B------:R1:W4:Y:S01]  /*09c0*/  SYNCS.EXCH.64 URZ, [UR4+0x108], UR8 ;  /* 0x0001080804ff75b2 */ /* 0x0003220008000100 */
[----:B------:R1:W1:Y:S01]  /*09d0*/  SYNCS.EXCH.64 URZ, [UR4+0x120], UR6 ;  /* 0x0001200604ff75b2 */ /* 0x0002620008000100 */
[----:B------:R1:W1:Y:S01]  /*09e0*/  SYNCS.EXCH.64 URZ, [UR4+0x110], UR8 ;  /* 0x0001100804ff75b2 */ /* 0x0002620008000100 */
[----:B------:R1:W1:Y:S01]  /*09f0*/  SYNCS.EXCH.64 URZ, [UR4+0x128], UR6 ;  /* 0x0001280604ff75b2 */ /* 0x0002620008000100 */
[----:B------:R-:W-:Y:S01]  /*0a00*/  NOP ;  /* 0x0000000000007918 */ /* 0x000fe20000000000 */
.L_x_11:
[----:B------:R-:W2:Y:S01]  /*0a10*/  SHFL.IDX PT, R2, R86, RZ, 0x1f ;  /* 0x00001fff56027589 */ /* 0x000ea200000e0000 */
[----:B------:R-:W-:Y:S01]  /*0a20*/  NOP ;  /* 0x0000000000007918 */ /* 0x000fe20000000000 */
[----:B--2---:R-:W-:-:S13]  /*0a30*/  ISETP.NE.AND P0, PT, R2, 0x3, PT ;  /* 0x000000030200780c */ /* 0x004fda0003f05270 */
[----:B------:R-:W-:Y:S05]  /*0a40*/  @P0 BRA `(.L_x_12) ;  /* 0x0000000000300947 */ /* 0x000fea0003800000 */
[----:B-1----:R-:W1:Y:S01]  /*0a50*/  S2UR UR4, SR_CgaCtaId ;  /* 0x00000000000479c3 */ /* 0x002e620000008800 */
[----:B------:R-:W-:Y:S01]  /*0a60*/  UMOV UR6, 0x400 ;  /* 0x0000040000067882 */ /* 0x000fe20000000000 */
[----:B------:R-:W-:Y:S01]  /*0a70*/  UMOV UR5, 0x20 ;  /* 0x0000002000057882 */ /* 0x000fe20000000000 */
[----:B------:R-:W-:Y:S01]  /*0a80*/  ELECT P0, URZ, PT ;  /* 0x0000000000ff782f */ /* 0x000fe20003800000 */
[----:B-1----:R-:W-:Y:S02]  /*0a90*/  ULEA UR6, UR4, UR6, 0x18 ;  /* 0x0000000604067291 */ /* 0x002fe4000f8ec0ff */
[----:B------:R-:W-:-:S04]  /*0aa0*/  UIADD3 UR4, UPT, UPT, -UR5, 0x100000, URZ ;  /* 0x0010000005047890 */ /* 0x000fc8000fffe1ff */
[----:B------:R-:W-:Y:S02]  /*0ab0*/  USHF.L.U32 UR5, UR4, 0xb, URZ ;  /* 0x0000000b04057899 */ /* 0x000fe400080006ff */
[----:B------:R-:W-:Y:S01]  /*0ac0*/  USHF.L.U32 UR4, UR4, 0x1, URZ ;  /* 0x0000000104047899 */ /* 0x000fe200080006ff */
[----:B------:R-:W1:Y:S11]  /*0ad0*/  FENCE.VIEW.ASYNC.S ;  /* 0x00000000000073c6 */ /* 0x000e760000000000 */
[----:B-1----:R2:W1:Y:S01]  /*0ae0*/  SYNCS.EXCH.64 URZ, [UR6+0x130], UR4 ;  /* 0x0001300406ff75b2 */ /* 0x0024620008000100 */
[----:B------:R2:W1:Y:S02]  /*0af0*/  SYNCS.EXCH.64 URZ, [UR6+0x138], UR4 ;  /* 0x0001380406ff75b2 */ /* 0x0004640008000100 */
[----:B--2---:R-:W-:Y:S01]  /*0b00*/  NOP ;  /* 0x0000000000007918 */ /* 0x004fe20000000000 */
.L_x_12:
[----:B------:R-:W2:Y:S01]  /*0b10*/  SHFL.IDX PT, R2, R86, RZ, 0x1f ;  /* 0x00001fff56027589 */ /* 0x000ea200000e0000 */
[----:B------:R-:W-:Y:S01]  /*0b20*/  NOP ;  /* 0x0000000000007918 */ /* 0x000fe20000000000 */
[----:B--2---:R-:W-:-:S13]  /*0b30*/  ISETP.NE.AND P0, PT, R2, 0x4, PT ;  /* 0x000000040200780c */ /* 0x004fda0003f05270 */
[----:B------:R-:W-:Y:S05]  /*0b40*/  @P0 BRA `(.L_x_13) ;  /* 0x00000000004c0947 */ /* 0x000fea0003800000 */
[----:B-1----:R-:W1:Y:S01]  /*0b50*/  S2UR UR6, SR_CgaCtaId ;  /* 0x00000000000679c3 */ /* 0x002e620000008800 */
[----:B------:R-:W-:Y:S01]  /*0b60*/  UMOV UR4, 0x1e0 ;  /* 0x000001e000047882 */ /* 0x000fe20000000000 */
[----:B------:R-:W-:Y:S01]  /*0b70*/  UMOV UR5, 0x400 ;  /* 0x0000040000057882 */ /* 0x000fe20000000000 */
[----:B------:R-:W-:Y:S01]  /*0b80*/  USEL UR4, UR4, 0x1a0, UP3 ;  /* 0x000001a004047887 */ /* 0x000fe20009800000 */
[----:B------:R-:W-:Y:S01]  /*0b90*/  UMOV UR8, 0x1 ;  /* 0x0000000100087882 */ /* 0x000fe20000000000 */
[----:B------:R-:W-:Y:S01]  /*0ba0*/  ELECT P0, URZ, PT ;  /* 0x0000000000ff782f */ /* 0x000fe20003800000 */
[----:B------:R-:W-:-:S04]  /*0bb0*/  UIADD3 UR8, UPT, UPT, -UR8, 0x100000, URZ ;  /* 0x0010000008087890 */ /* 0x000fc8000fffe1ff */
[----:B------:R-:W-:Y:S02]  /*0bc0*/  USHF.L.U32 UR9, UR8, 0xb, URZ ;  /* 0x0000000b08097899 */ /* 0x000fe400080006ff */
[----:B------:R-:W-:Y:S02]  /*0bd0*/  USHF.L.U32 UR8, UR8, 0x1, URZ ;  /* 0x0000000108087899 */ /* 0x000fe400080006ff */
[----:B-1----:R-:W-:Y:S02]  /*0be0*/  ULEA UR6, UR6, UR5, 0x18 ;  /* 0x0000000506067291 */ /* 0x002fe4000f8ec0ff */
[----:B------:R-:W-:-:S04]  /*0bf0*/  UIADD3 UR4, UPT, UPT, -UR4, 0x100000, URZ ;  /* 0x0010000004047890 */ /* 0x000fc8000fffe1ff */
[----:B------:R-:W-:Y:S02]  /*0c00*/  USHF.L.U32 UR5, UR4, 0xb, URZ ;  /* 0x0000000b04057899 */ /* 0x000fe400080006ff */
[----:B------:R-:W-:Y:S01]  /*0c10*/  USHF.L.U32 UR4, UR4, 0x1, URZ ;  /* 0x0000000104047899 */ /* 0x000fe200080006ff */
[----:B------:R-:W1:Y:S03]  /*0c20*/  FENCE.VIEW.ASYNC.S ;  /* 0x00000000000073c6 */ /* 0x000e660000000000 */
[----:B-1----:R2:W1:Y:S08]  /*0c30*/  SYNCS.EXCH.64 URZ, [UR6+0x140], UR8 ;  /* 0x0001400806ff75b2 */ /* 0x0024700008000100 */
[----:B------:R2:W1:Y:S01]  /*0c40*/  SYNCS.EXCH.64 URZ, [UR6+0x150], UR4 ;  /* 0x0001500406ff75b2 */ /* 0x0004620008000100 */
[----:B------:R2:W1:Y:S01]  /*0c50*/  SYNCS.EXCH.64 URZ, [UR6+0x148], UR8 ;  /* 0x0001480806ff75b2 */ /* 0x0004620008000100 */
[----:B------:R2:W1:Y:S02]  /*0c60*/  SYNCS.EXCH.64 URZ, [UR6+0x158], UR4 ;  /* 0x0001580406ff75b2 */ /* 0x0004640008000100 */
[----:B--2---:R-:W-:Y:S01]  /*0c70*/  NOP ;  /* 0x0000000000007918 */ /* 0x004fe20000000000 */
.L_x_13:
[----:B------:R-:W2:Y:S01]  /*0c80*/  SHFL.IDX PT, R2, R86, RZ, 0x1f ;  /* 0x00001fff56027589 */ /* 0x000ea200000e0000 */
[----:B------:R-:W-:Y:S01]  /*0c90*/  NOP ;  /* 0x0000000000007918 */ /* 0x000fe20000000000 */
[----:B--2---:R-:W-:-:S13]  /*0ca0*/  ISETP.NE.AND P0, PT, R2, 0x5, PT ;  /* 0x000000050200780c */ /* 0x004fda0003f05270 */
[----:B------:R-:W-:Y:S05]  /*0cb0*/  @P0 BRA `(.L_x_14) ;  /* 0x0000000000480947 */ /* 0x000fea0003800000 */
[----:B-1----:R-:W1:Y:S01]  /*0cc0*/  S2UR UR4, SR_CgaCtaId ;  /* 0x00000000000479c3 */ /* 0x002e620000008800 */
        /* <DEDUP_REMOVED lines=12> */
[----:B-1----:R2:W1:Y:S01]  /*0d90*/  SYNCS.EXCH.64 URZ, [UR4+0x160], UR8 ;  /* 0x0001600804ff75b2 */ /* 0x0024620008000100 */
[----:B------:R2:W1:Y:S01]  /*0da0*/  SYNCS.EXCH.64 URZ, [UR4+0x170], UR6 ;  /* 0x0001700604ff75b2 */ /* 0x0004620008000100 */
[----:B------:R2:W1:Y:S01]  /*0db0*/  SYNCS.EXCH.64 URZ, [UR4+0x168], UR8 ;  /* 0x0001680804ff75b2 */ /* 0x0004620008000100 */
[----:B------:R2:W1:Y:S02]  /*0dc0*/  SYNCS.EXCH.64 URZ, [UR4+0x178], UR6 ;  /* 0x0001780604ff75b2 */ /* 0x0004640008000100 */
[----:B--2---:R-:W-:Y:S01]  /*0dd0*/  NOP ;  /* 0x0000000000007918 */ /* 0x004fe20000000000 */
.L_x_14:
[----:B------:R-:W2:Y:S01]  /*0de0*/  SHFL.IDX PT, R2, R86, RZ, 0x1f ;  /* 0x00001fff56027589 */ /* 0x000ea200000e0000 */
[----:B------:R-:W1:Y:S01]  /*0df0*/  S2UR UR49, SR_CgaCtaId ;  /* 0x00000000003179c3 */ /* 0x000e620000008800 */
[----:B------:R-:W-:Y:S01]  /*0e00*/  NOP ;  /* 0x0000000000007918 */ /* 0x000fe20000000000 */
[----:B--2---:R-:W-:-:S13]  /*0e10*/  ISETP.NE.AND P0, PT, R2, 0x3, PT ;  /* 0x000000030200780c */ /* 0x004fda0003f05270 */
[----:B-1----:R-:W-:Y:S05]  /*0e20*/  @P0 BRA `(.L_x_15) ;  /* 0x0000000000340947 */ /* 0x002fea0003800000 */
[----:B------:R-:W-:Y:S01]  /*0e30*/  UMOV UR4, 0x400 ;  /* 0x0000040000047882 */ /* 0x000fe20000000000 */
[----:B------:R-:W-:Y:S01]  /*0e40*/  UMOV UR6, 0x20 ;  /* 0x0000002000067882 */ /* 0x000fe20000000000 */
[----:B------:R-:W-:Y:S02]  /*0e50*/  ULEA UR4, UR49, UR4, 0x18 ;  /* 0x0000000431047291 */ /* 0x000fe4000f8ec0ff */
[----:B------:R-:W-:-:S04]  /*0e60*/  UIADD3 UR6, UPT, UPT, -UR6, 0x100000, URZ ;  /* 0x0010000006067890 */ /* 0x000fc8000fffe1ff */
[----:B------:R-:W-:Y:S02]  /*0e70*/  USHF.L.U32 UR7, UR6, 0xb, URZ ;  /* 0x0000000b06077899 */ /* 0x000fe400080006ff */
[----:B------:R-:W-:Y:S01]  /*0e80*/  USHF.L.U32 UR6, UR6, 0x1, URZ ;  /* 0x0000000106067899 */ /* 0x000fe200080006ff */
[----:B------:R-:W-:Y:S01]  /*0e90*/  ELECT P0, URZ, PT ;  /* 0x0000000000ff782f */ /* 0x000fe20003800000 */
[----:B------:R-:W1:Y:S10]  /*0ea0*/  FENCE.VIEW.ASYNC.S ;  /* 0x00000000000073c6 */ /* 0x000e740000000000 */
[----:B-1----:R1:W2:Y:S01]  /*0eb0*/  SYNCS.EXCH.64 URZ, [UR4+0x180], UR6 ;  /* 0x0001800604ff75b2 */ /* 0x0022a20008000100 */
[----:B------:R1:W1:Y:S01]  /*0ec0*/  SYNCS.EXCH.64 URZ, [UR4+0x190], UR6 ;  /* 0x0001900604ff75b2 */ /* 0x0002620008000100 */
[----:B------:R1:W1:Y:S01]  /*0ed0*/  SYNCS.EXCH.64 URZ, [UR4+0x188], UR6 ;  /* 0x0001880604ff75b2 */ /* 0x0002620008000100 */
[----:B------:R1:W1:Y:S01]  /*0ee0*/  SYNCS.EXCH.64 URZ, [UR4+0x198], UR6 ;  /* 0x0001980604ff75b2 */ /* 0x0002620008000100 */
[----:B------:R-:W-:Y:S01]  /*0ef0*/  NOP ;  /* 0x0000000000007918 */ /* 0x000fe20000000000 */
.L_x_15:
[----:B-1----:R-:W1:Y:S01]  /*0f00*/  LDCU UR4, c[0x0][0x36c] ;  /* 0x00006d80ff0477ac */ /* 0x002e620008000800 */
[----:B------:R-:W-:Y:S01]  /*0f10*/  ISETP.NE.OR P4, PT, R0, 0x2, !P4 ;  /* 0x000000020000780c */ /* 0x000fe20006785670 */
[----:B------:R-:W-:Y:S01]  /*0f20*/  NOP ;  /* 0x0000000000007918 */ /* 0x000fe20000000000 */
[----:B------:R-:W-:Y:S01]  /*0f30*/  LOP3.LUT R0, R81, 0x1f, RZ, 0xc0, !PT ;  /* 0x0000001f51007812 */ /* 0x000fe200078ec0ff */
[----:B------:R-:W-:Y:S02]  /*0f40*/  UISETP.NE.AND UP4, UPT, UR14, 0x2, UPT ;  /* 0x000000020e00788c */ /* 0x000fe4000bf85270 */
[----:B------:R-:W-:Y:S02]  /*0f50*/  UISETP.NE.AND UP5, UPT, UR14, URZ, UPT ;  /* 0x000000ff0e00728c */ /* 0x000fe4000bfa5270 */
[----:B-1----:R-:W-:-:S09]  /*0f60*/  UISETP.EQ.U32.AND UP6, UPT, UR4, 0x1, UPT ;  /* 0x000000010400788c */ /* 0x002fd2000bfc2070 */
[----:B------:R-:W-:Y:S05]  /*0f70*/  BRA.U !UP6, `(.L_x_16) ;  /* 0x000000010e087547 */ /* 0x000fea000b800000 */
[----:B--234-:R-:W-:Y:S01]  /*0f80*/  UCGABAR_ARV ;  /* 0x00000000000079c7 */ /* 0x01cfe20008000000 */
[----:B------:R-:W-:Y:S05]  /*0f90*/  BRA `(.L_x_17) ;  /* 0x0000000000047947 */ /* 0x000fea0003800000 */
.L_x_16:
[----:B--234-:R-:W-:Y:S01]  /*0fa0*/  NOP ;  /* 0x0000000000007918 */ /* 0x01cfe20000000000 */
.L_x_17:
[----:B------:R-:W1:Y:S01]  /*0fb0*/  S2UR UR27, SR_CTAID.X ;  /* 0x00000000001b79c3 */ /* 0x000e620000002500 */
[----:B------:R-:W-:-:S05]  /*0fc0*/  CS2R.32 R92, SR_CgaSize ;  /* 0x00000000005c7805 */ /* 0x000fca0000008a00 */
[----:B------:R-:W-:-:S05]  /*0fd0*/  IMAD R92, R92, -0xa0, RZ ;  /* 0xffffff605c5c7824 */ /* 0x000fca00078e02ff */
[----:B------:R-:W-:-:S14]  /*0fe0*/  R2UR UR5, R92 ;  /* 0x000000005c0572ca */ /* 0x000fdc00000e0000 */
[----:B------:R-:W2:Y:S01]  /*0ff0*/  LDCU UR5, c[0x0][UR5+0x2b0] ;  /* 0x00005600050577ac */ /* 0x000ea20008000800 */
[----:B------:R-:W-:-:S05]  /*1000*/  CS2R.32 R92, SR_CgaSize ;  /* 0x00000000005c7805 */ /* 0x000fca0000008a00 */
[----:B------:R-:W-:-:S05]  /*1010*/  IMAD R92, R92, -0xa0, RZ ;  /* 0xffffff605c5c7824 */ /* 0x000fca00078e02ff */
[----:B------:R-:W-:-:S14]  /*1020*/  R2UR UR4, R92 ;  /* 0x000000005c0472ca */ /* 0x000fdc00000e0000 */
[----:B------:R-:W3:Y:S01]  /*1030*/  LDCU UR4, c[0x0][UR4+0x2b4] ;  /* 0x00005680040477ac */ /* 0x000ee20008000800 */
[----:B------:R-:W4:Y:S01]  /*1040*/  S2UR UR26, SR_CTAID.Y ;  /* 0x00000000001a79c3 */ /* 0x000f220000002600 */
[----:B------:R-:W-:-:S05]  /*1050*/  CS2R.32 R92, SR_CgaSize ;  /* 0x00000000005c7805 */ /* 0x000fca0000008a00 */
[----:B------:R-:W-:-:S05]  /*1060*/  IMAD R92, R92, -0xa0, RZ ;  /* 0xffffff605c5c7824 */ /* 0x000fca00078e02ff */
[----:B------:R-:W-:-:S14]  /*1070*/  R2UR UR6, R92 ;  /* 0x000000005c0672ca */ /* 0x000fdc00000e0000 */
[----:B------:R-:W3:Y:S01]  /*1080*/  LDCU UR6, c[0x0][UR6+0x2a0] ;  /* 0x00005400060677ac */ /* 0x000ee20008000800 */
[----:B------:R-:W-:-:S05]  /*1090*/  CS2R.32 R92, SR_CgaSize ;  /* 0x00000000005c7805 */ /* 0x000fca0000008a00 */
[----:B------:R-:W-:-:S05]  /*10a0*/  IMAD R92, R92, -0xa0, RZ ;  /* 0xffffff605c5c7824 */ /* 0x000fca00078e02ff */
[----:B------:R-:W-:-:S14]  /*10b0*/  R2UR UR7, R92 ;  /* 0x000000005c0772ca */ /* 0x000fdc00000e0000 */
[----:B------:R-:W3:Y:S01]  /*10c0*/  LDCU UR7, c[0x0][UR7+0x2a4] ;  /* 0x00005480070777ac */ /* 0x000ee20008000800 */
[----:B------:R-:W-:Y:S02]  /*10d0*/  USHF.L.U32 UR38, UR49, 0x8, URZ ;  /* 0x0000000831267899 */ /* 0x000fe400080006ff */
[----:B------:R-:W-:Y:S02]  /*10e0*/  USHF.L.U32 UR15, UR49, 0xb, URZ ;  /* 0x0000000b310f7899 */ /* 0x000fe400080006ff */
[----:B------:R-:W-:Y:S01]  /*10f0*/  ULOP3.LUT UR38, UR38, 0x100, URZ, 0xc0, !UPT ;  /* 0x0000010026267892 */ /* 0x000fe2000f8ec0ff */
[----:B------:R-:W3:Y:S01]  /*1100*/  LDCU UR22, c[0x0][0xf24] ;  /* 0x0001e480ff1677ac */ /* 0x000ee20008000800 */
[----:B-1----:R-:W-:Y:S01]  /*1110*/  I2FP.F32.U32 R3, UR27 ;  /* 0x0000001b00037c45 */ /* 0x002fe20008201000 */
[----:B------:R-:W1:Y:S04]  /*1120*/  LDCU UR39, c[0x0][0xf24] ;  /* 0x0001e480ff2777ac */ /* 0x000e680008000800 */
[----:B--2---:R-:W-:Y:S01]  /*1130*/  FMUL R3, R3, UR5 ;  /* 0x0000000503037c20 */ /* 0x004fe20008400000 */
[----:B------:R-:W2:Y:S01]  /*1140*/  LDCU UR24, c[0x0][0xf30] ;  /* 0x0001e600ff1877ac */ /* 0x000ea20008000800 */
[----:B----4-:R-:W-:-:S04]  /*1150*/  I2FP.F32.U32 R2, UR26 ;  /* 0x0000001a00027c45 */ /* 0x010fc80008201000 */
[----:B------:R-:W4:Y:S01]  /*1160*/  F2I.U32.TRUNC.NTZ R3, R3 ;  /* 0x0000000300037305 */ /* 0x000f22000020f000 */
[----:B------:R-:W-:Y:S01]  /*1170*/  ULOP3.LUT UR15, UR15, 0x800, URZ, 0xc0, !UPT ;  /* 0x000008000f0f7892 */ /* 0x000fe2000f8ec0ff */
[----:B---3--:R-:W-:Y:S01]  /*1180*/  FMUL R2, R2, UR4 ;  /* 0x0000000402027c20 */ /* 0x008fe20008400000 */
[----:B------:R-:W-:-:S05]  /*1190*/  USHF.R.U32.HI UR10, URZ, 0x1, UR38 ;  /* 0x00000001ff0a7899 */ /* 0x000fca0008011626 */
[----:B------:R-:W3:Y:S01]  /*11a0*/  F2I.U32.TRUNC.NTZ R2, R2 ;  /* 0x0000000200027305 */ /* 0x000ee2000020f000 */
[----:B----4-:R-:W-:Y:S02]  /*11b0*/  R2UR UR5, R3 ;  /* 0x00000000030572ca */ /* 0x010fe400000e0000 */
[----:B---3--:R-:W-:Y:S02]  /*11c0*/  R2UR UR4, R2 ;  /* 0x00000000020472ca */ /* 0x008fe400000e0000 */
[----:B------:R-:W-:-:S09]  /*11d0*/  PRMT R2, RZ, 0x7610, R2 ;  /* 0x00007610ff027816 */ /* 0x000fd20000000002 */
[----:B------:R-:W-:-:S04]  /*11e0*/  UIADD3 UR5, UPT, UPT, -UR5, URZ, URZ ;  /* 0x000000ff05057290 */ /* 0x000fc8000fffe1ff */
[----:B------:R-:W-:Y:S02]  /*11f0*/  UIMAD UR5, UR6, UR5, UR27 ;  /* 0x00000005060572a4 */ /* 0x000fe4000f8e021b */
[----:B------:R-:W-:-:S04]  /*1200*/  UIADD3 UR4, UPT, UPT, -UR4, URZ, URZ ;  /* 0x000000ff04047290 */ /* 0x000fc8000fffe1ff */
[----:B------:R-:W-:Y:S01]  /*1210*/  IMAD.U32 R92, RZ, RZ, UR5 ;  /* 0x00000005ff5c7e24 */ /* 0x000fe2000f8e00ff */
[----:B------:R-:W-:-:S06]  /*1220*/  UIMAD UR4, UR7, UR4, UR26 ;  /* 0x00000004070472a4 */ /* 0x000fcc000f8e021a */
[----:B------:R-:W-:Y:S01]  /*1230*/  IMAD.U32 R91, RZ, RZ, UR4 ;  /* 0x00000004ff5b7e24 */ /* 0x000fe2000f8e00ff */
[----:B-12---:R-:W-:Y:S06]  /*1240*/  BRA.U UP5, `(.L_x_18) ;  /* 0x00000001052c7547 */ /* 0x006fec000b800000 */
[----:B------:R-:W-:Y:S02]  /*1250*/  R2UR UR4, R91 ;  /* 0x000000005b0472ca */ /* 0x000fe400000e0000 */
[----:B------:R-:W-:-:S11]  /*1260*/  R2UR UR6, R92 ;  /* 0x000000005c0672ca */ /* 0x000fd600000e0000 */
[----:B------:R-:W-:-:S04]  /*1270*/  UISETP.NE.AND UP0, UPT, UR4, URZ, UPT ;  /* 0x000000ff0400728c */ /* 0x000fc8000bf05270 */
[----:B------:R-:W-:-:S04]  /*1280*/  UISETP.EQ.OR UP0, UPT, UR6, URZ, !UP0 ;  /* 0x000000ff0600728c */ /* 0x000fc8000c702670 */
[----:B------:R-:W-:Y:S02]  /*1290*/  USEL UR5, URZ, 0x1, !UP0 ;  /* 0x00000001ff057887 */ /* 0x000fe4000c000000 */
[----:B------:R-:W-:-:S04]  /*12a0*/  UISETP.NE.AND UP0, UPT, UR4, URZ, UPT ;  /* 0x000000ff0400728c */ /* 0x000fc8000bf05270 */
[----:B------:R-:W-:Y:S02]  /*12b0*/  USEL UR4, URZ, 0x2, UP0 ;  /* 0x00000002ff047887 */ /* 0x000fe40008000000 */
[----:B------:R-:W-:-:S04]  /*12c0*/  UISETP.NE.AND UP0, UPT, UR6, 0x1, UPT ;  /* 0x000000010600788c */ /* 0x000fc8000bf05270 */
[----:B------:R-:W-:-:S04]  /*12d0*/  USEL UR4, UR4, 0x2, UP0 ;  /* 0x0000000204047887 */ /* 0x000fc80008000000 */
[----:B------:R-:W-:-:S06]  /*12e0*/  UIADD3 UR4, UPT, UPT, UR5, UR4, URZ ;  /* 0x0000000405047290 */ /* 0x000fcc000fffe0ff */
[----:B------:R-:W-:-:S07]  /*12f0*/  IMAD.U32 R2, RZ, RZ, UR4 ;  /* 0x00000004ff027e24 */ /* 0x000fce000f8e00ff */
.L_x_18:
[----:B------:R-:W1:Y:S01]  /*1300*/  S2UR UR44, SR_CTAID.Z ;  /* 0x00000000002c79c3 */ /* 0x000e620000002700 */
[----:B------:R-:W-:-:S09]  /*1310*/  UISETP.GE.AND UP0, UPT, UR22, 0x1, UPT ;  /* 0x000000011600788c */ /* 0x000fd2000bf06270 */
[----:B------:R-:W-:Y:S05]  /*1320*/  BRA.U !UP0, `(.L_x_19) ;  /* 0x0000000108d07547 */ /* 0x000fea000b800000 */
[----:B------:R-:W2:Y:S01]  /*1330*/  LDCU UR23, c[0x0][0xf0c] ;  /* 0x0001e180ff1777ac */ /* 0x000ea20008000800 */
[----:B------:R-:W3:Y:S01]  /*1340*/  LDCU.128 UR16, c[0x0][0xf10] ;  /* 0x0001e200ff1077ac */ /* 0x000ee20008000c00 */
[----:B------:R-:W4:Y:S01]  /*1350*/  LDCU UR6, c[0x0][0x370] ;  /* 0x00006e00ff0677ac */ /* 0x000f220008000800 */
[----:B------:R-:W1:Y:S01]  /*1360*/  LDCU UR7, c[0x0][0x374] ;  /* 0x00006e80ff0777ac */ /* 0x000e620008000800 */
[----:B------:R-:W1:Y:S01]  /*1370*/  LDCU UR11, c[0x0][0xf20] ;  /* 0x0001e400ff0b77ac */ /* 0x000e620008000800 */
[----:B--2---:R-:W-:Y:S02]  /*1380*/  UISETP.NE.AND UP0, UPT, UR23, 0x1, UPT ;  /* 0x000000011700788c */ /* 0x004fe4000bf05270 */
[----:B---3--:R-:W-:Y:S01]  /*1390*/  UIMAD.WIDE.U32 UR4, UR27, UR16, URZ ;  /* 0x000000101b0472a5 */ /* 0x008fe2000f8e00ff */
[----:B------:R-:W2:Y:S01]  /*13a0*/  LDCU.64 UR8, c[0x0][0xf28] ;  /* 0x0001e500ff0877ac */ /* 0x000ea20008000a00 */
[----:B----4-:R-:W-:Y:S02]  /*13b0*/  UIMAD.WIDE.U32 UR12, UR6, UR16, URZ ;  /* 0x00000010060c72a5 */ /* 0x010fe4000f8e00ff */
[----:B------:R-:W-:-:S02]  /*13c0*/  USHF.R.U32.HI UR5, URZ, UR17, UR5 ;  /* 0x00000011ff057299 */ /* 0x000fc40008011605 */
[----:B------:R-:W-:Y:S02]  /*13d0*/  UISETP.NE.AND UP2, UPT, UR22, 0x1, UPT ;  /* 0x000000011600788c */ /* 0x000fe4000bf45270 */
[----:B------:R-:W-:Y:S01]  /*13e0*/  USEL UR5, UR27, UR5, !UP0 ;  /* 0x000000051b057287 */ /* 0x000fe2000c000000 */
[----:B------:R-:W-:Y:S01]  /*13f0*/  UMOV UR12, UR13 ;  /* 0x0000000d000c7c82 */ /* 0x000fe20008000000 */
[----:B------:R-:W-:Y:S02]  /*1400*/  UIMAD.WIDE.U32 UR20, UR26, UR19, URZ ;  /* 0x000000131a1472a5 */ /* 0x000fe4000f8e00ff */
[----:B------:R-:W-:Y:S02]  /*1410*/  @UP0 USHF.R.U32.HI UR6, URZ, UR17, UR12 ;  /* 0x00000011ff060299 */ /* 0x000fe4000801160c */
[----:B------:R-:W-:Y:S02]  /*1420*/  UISETP.NE.AND UP0, UPT, UR18, 0x1, UPT ;  /* 0x000000011200788c */ /* 0x000fe4000bf05270 */
[----:B-1----:R-:W-:-:S02]  /*1430*/  UIMAD.WIDE.U32 UR12, UR7, UR19, URZ ;  /* 0x00000013070c72a5 */ /* 0x002fc4000f8e00ff */
[----:B--2---:R-:W-:Y:S01]  /*1440*/  UIMAD.WIDE.U32 UR16, UR6, UR8, URZ ;  /* 0x00000008061072a5 */ /* 0x004fe2000f8e00ff */
[----:B------:R-:W-:Y:S02]  /*1450*/  UMOV UR4, UR21 ;  /* 0x0000001500047c82 */ /* 0x000fe40008000000 */
[----:B------:R-:W-:Y:S02]  /*1460*/  USHF.R.U32.HI UR4, URZ, UR11, UR4 ;  /* 0x0000000bff047299 */ /* 0x000fe40008011604 */
[----:B------:R-:W-:Y:S02]  /*1470*/  UMOV UR12, UR13 ;  /* 0x0000000d000c7c82 */ /* 0x000fe40008000000 */
[----:B------:R-:W-:Y:S01]  /*1480*/  UMOV UR16, UR17 ;  /* 0x0000001100107c82 */ /* 0x000fe20008000000 */
[----:B------:R-:W-:Y:S02]  /*1490*/  @UP0 USHF.R.U32.HI UR7, URZ, UR11, UR12 ;  /* 0x0000000bff070299 */ /* 0x000fe4000801160c */
[----:B------:R-:W-:-:S02]  /*14a0*/  USEL UR4, UR26, UR4, !UP0 ;  /* 0x000000041a047287 */ /* 0x000fc4000c000000 */
[----:B------:R-:W-:Y:S02]  /*14b0*/  UIMAD.WIDE.U32 UR12, UR7, UR8, URZ ;  /* 0x00000008070c72a5 */ /* 0x000fe4000f8e00ff */
[----:B------:R-:W-:Y:S02]  /*14c0*/  @UP2 USHF.R.U32.HI UR6, URZ, UR9, UR16 ;  /* 0x00000009ff062299 */ /* 0x000fe40008011610 */
[----:B------:R-:W-:Y:S02]  /*14d0*/  UIMAD.WIDE.U32 UR16, UR4, UR8, URZ ;  /* 0x00000008041072a5 */ /* 0x000fe4000f8e00ff */
[----:B------:R-:W-:Y:S01]  /*14e0*/  UIMAD UR11, UR6, UR22, URZ ;  /* 0x00000016060b72a4 */ /* 0x000fe2000f8e02ff */
[----:B------:R-:W-:Y:S02]  /*14f0*/  UMOV UR12, UR13 ;  /* 0x0000000d000c7c82 */ /* 0x000fe40008000000 */
[----:B------:R-:W-:Y:S02]  /*1500*/  @UP2 USHF.R.U32.HI UR7, URZ, UR9, UR12 ;  /* 0x00000009ff072299 */ /* 0x000fe4000801160c */
[----:B------:R-:W-:-:S02]  /*1510*/  UIMAD.WIDE.U32 UR12, UR5, UR8, URZ ;  /* 0x00000008050c72a5 */ /* 0x000fc4000f8e00ff */
[----:B------:R-:W-:Y:S02]  /*1520*/  UIMAD UR7, UR7, UR22, URZ ;  /* 0x00000016070772a4 */ /* 0x000fe4000f8e02ff */
[----:B------:R-:W-:Y:S02]  /*1530*/  UIADD3 UR12, UPT, UPT, -UR5, URZ, URZ ;  /* 0x000000ff050c7290 */ /* 0x000fe4000fffe1ff */
[----:B------:R-:W-:Y:S02]  /*1540*/  UISETP.GE.AND UP0, UPT, UR4, UR7, UPT ;  /* 0x000000070400728c */ /* 0x000fe4000bf06270 */
[----:B------:R-:W-:Y:S02]  /*1550*/  UIMAD UR27, UR23, UR12, UR27 ;  /* 0x0000000c171b72a4 */ /* 0x000fe4000f8e021b */
[----:B------:R-:W-:Y:S01]  /*1560*/  UISETP.GE.OR UP0, UPT, UR5, UR11, UP0 ;  /* 0x0000000b0500728c */ /* 0x000fe20008706670 */
[----:B------:R-:W-:Y:S01]  /*1570*/  UMOV UR7, UR17 ;  /* 0x0000001100077c82 */ /* 0x000fe20008000000 */
[----:B------:R-:W-:-:S02]  /*1580*/  UIADD3 UR11, UPT, UPT, -UR4, URZ, URZ ;  /* 0x000000ff040b7290 */ /* 0x000fc4000fffe1ff */
[----:B------:R-:W-:Y:S02]  /*1590*/  USHF.R.U32.HI UR7, URZ, UR9, UR7 ;  /* 0x00000009ff077299 */ /* 0x000fe40008011607 */
[----:B------:R-:W-:Y:S02]  /*15a0*/  UIMAD UR11, UR18, UR11, UR26 ;  /* 0x0000000b120b72a4 */ /* 0x000fe4000f8e021a */
[----:B------:R-:W-:-:S03]  /*15b0*/  USEL UR7, UR4, UR7, !UP2 ;  /* 0x0000000704077287 */ /* 0x000fc6000d000000 */
[----:B------:R-:W-:Y:S02]  /*15c0*/  @!UP0 UMOV UR8, UR13 ;  /* 0x0000000d00088c82 */ /* 0x000fe40008000000 */
[----:B------:R-:W-:Y:S02]  /*15d0*/  @!UP0 USHF.R.U32.HI UR8, URZ, UR9, UR8 ;  /* 0x00000009ff088299 */ /* 0x000fe40008011608 */
[----:B------:R-:W-:Y:S02]  /*15e0*/  UIADD3 UR9, UPT, UPT, -UR7, URZ, URZ ;  /* 0x000000ff07097290 */ /* 0x000fe4000fffe1ff */
[----:B------:R-:W-:Y:S02]  /*15f0*/  @!UP0 USEL UR8, UR5, UR8, !UP2 ;  /* 0x0000000805088287 */ /* 0x000fe4000d000000 */
[----:B------:R-:W-:Y:S02]  /*1600*/  UIMAD UR9, UR22, UR9, UR4 ;  /* 0x00000009160972a4 */ /* 0x000fe4000f8e0204 */
[----:B------:R-:W-:-:S02]  /*1610*/  @!UP0 UIADD3 UR7, UPT, UPT, UR7, -UR8, URZ ;  /* 0x8000000807078290 */ /* 0x000fc4000fffe0ff */
[----:B------:R-:W-:Y:S02]  /*1620*/  @!UP0 UIMAD UR6, UR9, UR6, UR8 ;  /* 0x00000006090682a4 */ /* 0x000fe4000f8e0208 */
[----:B------:R-:W-:-:S04]  /*1630*/  @!UP0 UIMAD UR4, UR7, UR22, UR5 ;  /* 0x00000016070482a4 */ /* 0x000fc8000f8e0205 */
[----:B------:R-:W-:Y:S01]  /*1640*/  UIMAD UR26, UR4, UR18, UR11 ;  /* 0x00000012041a72a4 */ /* 0x000fe2000f8e020b */
[----:B------:R-:W-:Y:S02]  /*1650*/  @!UP0 UMOV UR5, UR6 ;  /* 0x0000000600058c82 */ /* 0x000fe40008000000 */
[----:B------:R-:W-:-:S12]  /*1660*/  UIMAD UR27, UR5, UR23, UR27 ;  /* 0x00000017051b72a4 */ /* 0x000fd8000f8e021b */
.L_x_19:
[----:B------:R-:W-:-:S09]  /*1670*/  UISETP.NE.AND UP0, UPT, UR24, 0x1, UPT ;  /* 0x000000011800788c */ /* 0x000fd2000bf05270 */
[----:B------:R-:W-:Y:S05]  /*1680*/  BRA.U UP0, `(.L_x_20) ;  /* 0x0000000100407547 */ /* 0x000fea000b800000 */
[----:B------:R-:W2:Y:S01]  /*1690*/  LDCU.128 UR16, c[0x0][0xf10] ;  /* 0x0001e200ff1077ac */ /* 0x000ea20008000c00 */
[----:B------:R-:W3:Y:S01]  /*16a0*/  LDCU UR8, c[0x0][0xf0c] ;  /* 0x0001e180ff0877ac */ /* 0x000ee20008000800 */
[----:B------:R-:W4:Y:S01]  /*16b0*/  LDCU UR9, c[0x0][0xf20] ;  /* 0x0001e400ff0977ac */ /* 0x000f220008000800 */
[----:B--2---:R-:W-:Y:S02]  /*16c0*/  UIMAD.WIDE.U32 UR4, UR27, UR16, URZ ;  /* 0x000000101b0472a5 */ /* 0x004fe4000f8e00ff */
[----:B------:R-:W-:Y:S02]  /*16d0*/  UIMAD.WIDE.U32 UR6, UR26, UR19, URZ ;  /* 0x000000131a0672a5 */ /* 0x000fe4000f8e00ff */
[----:B---3--:R-:W-:Y:S02]  /*16e0*/  UISETP.NE.AND UP0, UPT, UR8, 0x1, UPT ;  /* 0x000000010800788c */ /* 0x008fe4000bf05270 */
[----:B------:R-:W-:-:S03]  /*16f0*/  USHF.R.U32.HI UR5, URZ, UR17, UR5 ;  /* 0x00000011ff057299 */ /* 0x000fc60008011605 */
[----:B------:R-:W-:Y:S01]  /*1700*/  UMOV UR4, UR7 ;  /* 0x0000000700047c82 */ /* 0x000fe20008000000 */
[----:B------:R-:W-:Y:S02]  /*1710*/  USEL UR5, UR27, UR5, !UP0 ;  /* 0x000000051b057287 */ /* 0x000fe4000c000000 */
[----:B------:R-:W-:Y:S02]  /*1720*/  UISETP.NE.AND UP0, UPT, UR18, 0x1, UPT ;  /* 0x000000011200788c */ /* 0x000fe4000bf05270 */
[----:B----4-:R-:W-:-:S04]  /*1730*/  USHF.R.U32.HI UR4, URZ, UR9, UR4 ;  /* 0x00000009ff047299 */ /* 0x010fc80008011604 */
[----:B------:R-:W-:-:S04]  /*1740*/  USEL UR4, UR26, UR4, !UP0 ;  /* 0x000000041a047287 */ /* 0x000fc8000c000000 */
[----:B------:R-:W-:Y:S02]  /*1750*/  UIADD3 UR6, UPT, UPT, UR5, -UR4, URZ ;  /* 0x8000000405067290 */ /* 0x000fe4000fffe0ff */
[----:B------:R-:W-:Y:S02]  /*1760*/  UIADD3 UR4, UPT, UPT, -UR5, UR4, URZ ;  /* 0x0000000405047290 */ /* 0x000fe4000fffe1ff */
[----:B------:R-:W-:Y:S02]  /*1770*/  UIMAD UR26, UR6, UR18, UR26 ;  /* 0x00000012061a72a4 */ /* 0x000fe4000f8e021a */
[----:B------:R-:W-:-:S12]  /*1780*/  UIMAD UR27, UR4, UR8, UR27 ;  /* 0x00000008041b72a4 */ /* 0x000fd8000f8e021b */
.L_x_20:
[----:B------:R-:W-:Y:S01]  /*1790*/  UISETP.NE.AND UP0, UPT, UR14, 0x2, UPT ;  /* 0x000000020e00788c */ /* 0x000fe2000bf05270 */
[----:B------:R-:W-:Y:S09]  /*17a0*/  BRA.U !UP6, `(.L_x_21) ;  /* 0x000000010e0c7547 */ /* 0x000ff2000b800000 */
[----:B------:R-:W-:Y:S01]  /*17b0*/  UCGABAR_WAIT ;  /* 0x0000000000007dc7 */ /* 0x000fe20008000000 */
[----:B------:R-:W-:Y:S01]  /*17c0*/  CCTL.IVALL ;  /* 0x00000000ff00798f */ /* 0x000fe20002000000 */
[----:B------:R-:W-:Y:S05]  /*17d0*/  BRA `(.L_x_22) ;  /* 0x0000000000047947 */ /* 0x000fea0003800000 */
.L_x_21:
[----:B------:R-:W-:Y:S06]  /*17e0*/  BAR.SYNC.DEFER_BLOCKING 0x0 ;  /* 0x0000000000007b1d */ /* 0x000fec0000010000 */
.L_x_22:
[----:B------:R-:W-:Y:S05]  /*17f0*/  BRA.U UP0, `(.L_x_23) ;  /* 0x0000001d00287547 */ /* 0x000fea000b800000 */
[----:B------:R-:W2:Y:S01]  /*1800*/  LDCU UR6, c[0x0][0x38c] ;  /* 0x00007180ff0677ac */ /* 0x000ea20008000800 */
[----:B------:R-:W-:Y:S01]  /*1810*/  PLOP3.LUT P2, PT, PT, PT, UP3, 0x80, 0x8 ;  /* 0x000000000008781c */ /* 0x000fe20003f4f038 */
[----:B------:R-:W-:Y:S01]  /*1820*/  IMAD.MOV.U32 R12, RZ, RZ, 0x1 ;  /* 0x00000001ff0c7424 */ /* 0x000fe200078e00ff */
[----:B------:R-:W-:Y:S01]  /*1830*/  ISETP.EQ.OR P3, PT, R0, RZ, P4 ;  /* 0x000000ff0000720c */ /* 0x000fe20002762670 */
[----:B------:R-:W-:Y:S01]  /*1840*/  UISETP.NE.AND UP1, UPT, UR14, URZ, UPT ;  /* 0x000000ff0e00728c */ /* 0x000fe2000bf25270 */
[----:B------:R-:W-:Y:S01]  /*1850*/  PLOP3.LUT P2, PT, P2, PT, PT, 0x8, 0x80 ;  /* 0x000000000080781c */ /* 0x000fe2000174e170 */
[----:B------:R-:W-:Y:S01]  /*1860*/  USEL UR45, URZ, 0x1, UP4 ;  /* 0x00000001ff2d7887 */ /* 0x000fe2000a000000 */
[----:B------:R-:W-:Y:S01]  /*1870*/  CS2R R10, SRZ ;  /* 0x00000000000a7805 */ /* 0x000fe2000001ff00 */
[----:B------:R-:W-:Y:S01]  /*1880*/  IMAD.MOV.U32 R9, RZ, RZ, RZ ;  /* 0x000000ffff097224 */ /* 0x000fe200078e00ff */
[----:B------:R-:W3:Y:S01]  /*1890*/  LDCU UR51, c[0x0][0x370] ;  /* 0x00006e00ff3377ac */ /* 0x000ee20008000800 */
[----:B------:R-:W-:Y:S01]  /*18a0*/  IMAD.MOV.U32 R8, RZ, RZ, 0x1 ;  /* 0x00000001ff087424 */ /* 0x000fe200078e00ff */
[----:B------:R-:W4:Y:S01]  /*18b0*/  LDCU.64 UR30, c[0x0][0x348] ;  /* 0x00006900ff1e77ac */ /* 0x000f220008000a00 */
[----:B------:R-:W1:Y:S01]  /*18c0*/  LDCU UR50, c[0x0][0x374] ;  /* 0x00006e80ff3277ac */ /* 0x000e620008000800 */
[----:B--2---:R-:W-:-:S02]  /*18d0*/  UIADD3 UR5, UPT, UPT, UR6, 0x7f, URZ ;  /* 0x0000007f06057890 */ /* 0x004fc4000fffe0ff */
[----:B------:R-:W-:Y:S02]  /*18e0*/  UIADD3 UR56, UPT, UPT, UR6, 0xfe, URZ ;  /* 0x000000fe06387890 */ /* 0x000fe4000fffe0ff */
[----:B------:R-:W-:Y:S02]  /*18f0*/  USHF.R.S32.HI UR4, URZ, 0x1f, UR5 ;  /* 0x0000001fff047899 */ /* 0x000fe40008011405 */
[----:B------:R-:W-:Y:S02]  /*1900*/  USEL UR45, UR45, 0x2, UP1 ;  /* 0x000000022d2d7887 */ /* 0x000fe40008800000 */
[----:B------:R-:W-:Y:S02]  /*1910*/  ULEA.HI UR4, UR4, UR5, URZ, 0x7 ;  /* 0x0000000504047291 */ /* 0x000fe4000f8f38ff */
[----:B------:R-:W-:Y:S02]  /*1920*/  USHF.L.U32 UR5, UR49, 0x5, URZ ;  /* 0x0000000531057899 */ /* 0x000fe400080006ff */
[----:B------:R-:W-:-:S02]  /*1930*/  USHF.R.S32.HI UR53, URZ, 0x7, UR4 ;  /* 0x00000007ff357899 */ /* 0x000fc40008011404 */
[----:B------:R-:W-:Y:S02]  /*1940*/  UIADD3 UR4, UPT, UPT, UR6, -0x1, URZ ;  /* 0xffffffff06047890 */ /* 0x000fe4000fffe0ff */
[----:B------:R-:W-:Y:S02]  /*1950*/  UISETP.LT.U32.AND UP0, UPT, UR53, 0x10, UPT ;  /* 0x000000103500788c */ /* 0x000fe4000bf01070 */
[----:B------:R-:W-:Y:S02]  /*1960*/  UISETP.GE.U32.AND UP2, UPT, UR4, -0xff, UPT ;  /* 0xffffff010400788c */ /* 0x000fe4000bf46070 */
[----:B------:R-:W-:Y:S02]  /*1970*/  USEL UR52, UR53, 0x10, UP0 ;  /* 0x0000001035347887 */ /* 0x000fe40008000000 */
[----:B------:R-:W-:Y:S02]  /*1980*/  ULOP3.LUT UR55, UR5, 0x20, URZ, 0xe2, !UPT ;  /* 0x0000002005377892 */ /* 0x000fe4000f8ee2ff */
[----:B------:R-:W-:-:S02]  /*1990*/  UIADD3 UR37, UPT, UPT, UR52, -0x1, URZ ;  /* 0xffffffff34257890 */ /* 0x000fc4000fffe0ff */
[----:B------:R-:W-:Y:S01]  /*19a0*/  UIADD3 UR54, UPT, UPT, UR53, -UR52, URZ ;  /* 0x8000003435367290 */ /* 0x000fe2000fffe0ff */
[----:B------:R-:W-:Y:S02]  /*19b0*/  UMOV UR14, URZ ;  /* 0x000000ff000e7c82 */ /* 0x000fe40008000000 */
[----:B------:R-:W-:-:S04]  /*19c0*/  @UP2 UIADD3 UR37, UPT, UPT, UR52, URZ, URZ ;  /* 0x000000ff34252290 */ /* 0x000fc8000fffe0ff */
[----:B-1-34-:R-:W-:-:S12]  /*19d0*/  UIADD3 UR37, UPT, UPT, UR37, 0x1, URZ ;  /* 0x0000000125257890 */ /* 0x01afd8000fffe0ff */
.L_x_47:
[----:B------:R-:W-:Y:S01]  /*19e0*/  UISETP.NE.AND UP0, UPT, UR49, URZ, UPT ;  /* 0x000000ff3100728c */ /* 0x000fe2000bf05270 */
[----:B------:R-:W1:Y:S08]  /*19f0*/  S2UR UR49, SR_CgaCtaId ;  /* 0x00000000003179c3 */ /* 0x000e700000008800 */
[----:B---3--:R-:W-:Y:S05]  /*1a00*/  BRA.U UP0, `(.L_x_24) ;  /* 0x0000000100347547 */ /* 0x008fea000b800000 */
[----:B------:R-:W2:Y:S01]  /*1a10*/  S2R R0, SR_CgaCtaId ;  /* 0x0000000000007919 */ /* 0x000ea20000008800 */
[----:B------:R-:W-:-:S04]  /*1a20*/  MOV R2, 0x400 ;  /* 0x0000040000027802 */ /* 0x000fc80000000f00 */
[----:B--2---:R-:W-:Y:S02]  /*1a30*/  LEA R0, R0, R2, 0x18 ;  /* 0x0000000200007211 */ /* 0x004fe400078ec0ff */
[----:B------:R-:W-:-:S03]  /*1a40*/  SHF.L.U32 R2, R8, 0x1f, RZ ;  /* 0x0000001f08027819 */ /* 0x000fc600000006ff */
[----:B------:R-:W-:-:S04]  /*1a50*/  IMAD R0, R9, 0x8, R0 ;  /* 0x0000000809007824 */ /* 0x000fc800078e0200 */
[----:B------:R-:W2:Y:S02]  /*1a60*/  SYNCS.PHASECHK.TRANS64.TRYWAIT P0, [R0+URZ+0x190], R2 ;  /* 0x00019002000075a7 */ /* 0x000ea400080011ff */
[----:B--2---:R-:W-:Y:S05]  /*1a70*/  @!P0 BRA `(.L_x_25) ;  /* 0x0000009c00a08947 */ /* 0x004fea0003800000 */
.L_x_169:
[----:B------:R-:W-:Y:S01]  /*1a80*/  VIADD R9, R9, 0x1 ;  /* 0x0000000109097836 */ /* 0x000fe20000000000 */
[----:B------:R2:W-:Y:S04]  /*1a90*/  SYNCS.ARRIVE.TRANS64.A1T0 RZ, [R0+URZ+0x180], RZ ;  /* 0x000180ff00ff79a7 */ /* 0x0005e800081000ff */
[----:B------:R-:W-:-:S04]  /*1aa0*/  ISETP.NE.AND P0, PT, R9, 0x2, PT ;  /* 0x000000020900780c */ /* 0x000fc80003f05270 */
[----:B------:R-:W-:Y:S02]  /*1ab0*/  SEL R9, R9, RZ, P0 ;  /* 0x000000ff09097207 */ /* 0x000fe40000000000 */
[----:B--2---:R-:W-:-:S04]  /*1ac0*/  SEL R0, RZ, 0x1, P0 ;  /* 0x00000001ff007807 */ /* 0x004fc80000000000 */
[----:B------:R-:W-:-:S07]  /*1ad0*/  LOP3.LUT R8, R8, R0, RZ, 0x3c, !PT ;  /* 0x0000000008087212 */ /* 0x000fce00078e3cff */
.L_x_24:
[----:B------:R-:W-:Y:S01]  /*1ae0*/  UMOV UR5, 0x400 ;  /* 0x0000040000057882 */ /* 0x000fe20000000000 */
[----:B------:R-:W-:Y:S01]  /*1af0*/  SHF.L.U32 R0, R12, 0x1f, RZ ;  /* 0x0000001f0c007819 */ /* 0x000fe200000006ff */
[----:B-1----:R-:W-:Y:S02]  /*1b00*/  ULEA UR5, UR49, UR5, 0x18 ;  /* 0x0000000531057291 */ /* 0x002fe4000f8ec0ff */
[----:B------:R-:W-:Y:S02]  /*1b10*/  UISETP.GE.U32.AND UP0, UPT, UR56, 0xff, UPT ;  /* 0x000000ff3800788c */ /* 0x000fe4000bf06070 */
[----:B------:R-:W-:Y:S02]  /*1b20*/  ULEA UR4, UR14, UR5, 0x3 ;  /* 0x000000050e047291 */ /* 0x000fe4000f8e18ff */
[----:B------:R-:W-:Y:S02]  /*1b30*/  ULEA.HI UR11, UR26, UR26, URZ, 0x1 ;  /* 0x0000001a1a0b7291 */ /* 0x000fe4000f8f08ff */
[----:B------:R-:W-:-:S02]  /*1b40*/  USHF.L.U32 UR43, UR27, 0x7, URZ ;  /* 0x000000071b2b7899 */ /* 0x000fc400080006ff */
[----:B------:R-:W-:Y:S02]  /*1b50*/  ULEA UR35, UR26, UR55, 0x6 ;  /* 0x000000371a237291 */ /* 0x000fe4000f8e30ff */
[----:B------:R-:W-:Y:S01]  /*1b60*/  USHF.R.S32.HI UR11, URZ, 0x1, UR11 ;  /* 0x00000001ff0b7899 */ /* 0x000fe2000801140b */
[----:B------:R1:W2:Y:S01]  /*1b70*/  SYNCS.PHASECHK.TRANS64.TRYWAIT P1, [UR4+0x80], R0 ;  /* 0x00008000ff0075a7 */ /* 0x0002a20008021104 */
[----:B------:R-:W-:Y:S01]  /*1b80*/  UMOV UR20, URZ ;  /* 0x000000ff00147c82 */ /* 0x000fe20008000000 */
[----:B------:R-:W-:Y:S09]  /*1b90*/  BRA.U !UP0, `(.L_x_26) ;  /* 0x0000000508107547 */ /* 0x000ff2000b800000 */
[----:B------:R-:W-:Y:S01]  /*1ba0*/  UMOV UR4, UR14 ;  /* 0x0000000e00047c82 */ /* 0x000fe20008000000 */
[----:B------:R-:W-:-:S05]  /*1bb0*/  UMOV UR28, URZ ;  /* 0x000000ff001c7c82 */ /* 0x000fca0008000000 */
.L_x_34:
[----:B------:R-:W-:Y:S01]  /*1bc0*/  ULEA UR41, UR4, UR5, 0x3 ;  /* 0x0000000504297291 */ /* 0x000fe2000f8e18ff */
[----:B--2---:R-:W-:Y:S01]  /*1bd0*/  @!P4 MOV R2, 0x3400 ;  /* 0x000034000002c802 */ /* 0x004fe20000000f00 */
[----:B--23--:R-:W-:Y:S10]  /*1be0*/  @P1 BRA `(.L_x_27) ;  /* 0x00000000000c1947 */ /* 0x00cff40003800000 */
[----:B------:R-:W-:-:S04]  /*1bf0*/  SHF.L.U32 R3, R12, 0x1f, RZ ;  /* 0x0000001f0c037819 */ /* 0x000fc800000006ff */
[----:B------:R-:W2:Y:S02]  /*1c00*/  SYNCS.PHASECHK.TRANS64.TRYWAIT P0, [UR41+0x80], R3 ;  /* 0x00008003ff0075a7 */ /* 0x000ea40008001129 */
[----:B--2---:R-:W-:Y:S05]  /*1c10*/  @!P0 BRA `(.L_x_28) ;  /* 0x0000009c004c8947 */ /* 0x004fea0003800000 */
.L_x_27:
[----:B------:R2:W-:Y:S01]  /*1c20*/  @!P4 SYNCS.ARRIVE.TRANS64 RZ, [UR41], R2 ;  /* 0x00000002ffffc9a7 */ /* 0x0005e20008000029 */
[----:B------:R-:W-:-:S04]  /*1c30*/  ULOP3.LUT UR6, UR45, 0x2, URZ, 0xfc, !UPT ;  /* 0x000000022d067892 */ /* 0x000fc8000f8efcff */
[----:B------:R-:W-:-:S09]  /*1c40*/  UISETP.NE.AND UP0, UPT, UR6, 0x2, UPT ;  /* 0x000000020600788c */ /* 0x000fd2000bf05270 */
[----:B------:R-:W-:Y:S05]  /*1c50*/  BRA.U UP0, `(.L_x_29) ;  /* 0x0000000100047547 */ /* 0x000fea000b800000 */
[----:B------:R-:W-:Y:S05]  /*1c60*/  BPT.TRAP 0x1 ;  /* 0x000000040000795c */ /* 0x000fea0000300000 */
.L_x_29:
[----:B------:R-:W-:Y:S04]  /*1c70*/  BSSY.RECONVERGENT B0, `(.L_x_30) ;  /* 0x0000003000007945 */ /* 0x000fe80003800200 */
[----:B------:R-:W-:Y:S05]  /*1c80*/  @P3 BRA `(.L_x_31) ;  /* 0x0000000000043947 */ /* 0x000fea0003800000 */
[----:B------:R-:W-:Y:S05]  /*1c90*/  BPT.TRAP 0x1 ;  /* 0x000000040000795c */ /* 0x000fea0000300000 */
.L_x_31:
[----:B------:R-:W-:Y:S05]  /*1ca0*/  BSYNC.RECONVERGENT B0 ;  /* 0x0000000000007941 */ /* 0x000fea0003800200 */
.L_x_30:
[----:B------:R-:W-:Y:S01]  /*1cb0*/  UIADD3 UR6, UPT, UPT, UR4, 0x1, URZ ;  /* 0x0000000104067890 */ /* 0x000fe2000fffe0ff */
[----:B------:R-:W-:Y:S01]  /*1cc0*/  BSSY.RECONVERGENT B0, `(.L_x_32) ;  /* 0x000002c000007945 */ /* 0x000fe20003800200 */
[----:B------:R-:W-:Y:S02]  /*1cd0*/  ELECT P0, URZ, PT ;  /* 0x0000000000ff782f */ /* 0x000fe40003800000 */
[----:B------:R-:W-:-:S04]  /*1ce0*/  UISETP.NE.AND UP0, UPT, UR6, 0x10, UPT ;  /* 0x000000100600788c */ /* 0x000fc8000bf05270 */
[----:B------:R-:W-:Y:S02]  /*1cf0*/  USEL UR7, URZ, 0x1, UP0 ;  /* 0x00000001ff077887 */ /* 0x000fe40008000000 */
[----:B------:R-:W-:-:S04]  /*1d00*/  USEL UR14, UR6, URZ, UP0 ;  /* 0x000000ff060e7287 */ /* 0x000fc80008000000 */
[----:B------:R-:W-:Y:S01]  /*1d10*/  ULEA UR6, UR14, UR5, 0x3 ;  /* 0x000000050e067291 */ /* 0x000fe2000f8e18ff */
[----:B------:R-:W-:-:S04]  /*1d20*/  LOP3.LUT R12, R12, UR7, RZ, 0x3c, !PT ;  /* 0x000000070c0c7c12 */ /* 0x000fc8000f8e3cff */
[----:B-1----:R-:W-:-:S04]  /*1d30*/  SHF.L.U32 R0, R12, 0x1f, RZ ;  /* 0x0000001f0c007819 */ /* 0x002fc800000006ff */
[----:B------:R1:W3:Y:S01]  /*1d40*/  SYNCS.PHASECHK.TRANS64.TRYWAIT P1, [UR6+0x80], R0 ;  /* 0x00008000ff0075a7 */ /* 0x0002e20008021106 */
[----:B------:R-:W-:Y:S05]  /*1d50*/  @!P0 BRA `(.L_x_33) ;  /* 0x0000000000888947 */ /* 0x000fea0003800000 */
[----:B------:R-:W-:Y:S02]  /*1d60*/  USHF.L.U32 UR24, UR4, 0x9, URZ ;  /* 0x0000000904187899 */ /* 0x000fe400080006ff */
[----:B------:R-:W-:Y:S02]  /*1d70*/  ULEA UR40, UR4, UR5, 0xd ;  /* 0x0000000504287291 */ /* 0x000fe4000f8e68ff */
[----:B------:R-:W-:Y:S02]  /*1d80*/  UIADD3 UR20, UP3, UPT, UR30, 0x80, URZ ;  /* 0x000000801e147890 */ /* 0x000fe4000ff7e0ff */
[----:B------:R-:W-:Y:S02]  /*1d90*/  ULEA UR32, UR4, UR15, 0xc ;  /* 0x0000000f04207291 */ /* 0x000fe4000f8e60ff */
[----:B------:R-:W-:Y:S02]  /*1da0*/  UIADD3 UR18, UP2, UPT, UR30, 0x180, URZ ;  /* 0x000001801e127890 */ /* 0x000fe4000ff5e0ff */
[----:B------:R-:W-:-:S02]  /*1db0*/  UIADD3 UR16, UP1, UPT, UR30, 0x280, URZ ;  /* 0x000002801e107890 */ /* 0x000fc4000ff3e0ff */
[----:B------:R-:W-:Y:S02]  /*1dc0*/  UIADD3 UR6, UP0, UPT, UR30, 0x380, URZ ;  /* 0x000003801e067890 */ /* 0x000fe4000ff1e0ff */
[----:B------:R-:W-:Y:S02]  /*1dd0*/  ULOP3.LUT UR8, UR24, UR38, URZ, 0xfc, !UPT ;  /* 0x0000002618087292 */ /* 0x000fe4000f8efcff */
[----:B------:R-:W-:Y:S02]  /*1de0*/  USHF.L.U32 UR42, UR28, 0x7, URZ ;  /* 0x000000071c2a7899 */ /* 0x000fe400080006ff */
[----:B------:R-:W-:Y:S02]  /*1df0*/  UIADD3.X UR21, UPT, UPT, URZ, UR31, URZ, UP3, !UPT ;  /* 0x0000001fff157290 */ /* 0x000fe40009ffe4ff */
[----:B------:R-:W-:Y:S02]  /*1e00*/  UIADD3 UR40, UPT, UPT, UR40, 0x3300, URZ ;  /* 0x0000330028287890 */ /* 0x000fe4000fffe0ff */
[----:B------:R-:W-:-:S02]  /*1e10*/  UIADD3.X UR19, UPT, UPT, URZ, UR31, URZ, UP2, !UPT ;  /* 0x0000001fff137290 */ /* 0x000fc400097fe4ff */
[----:B------:R-:W-:Y:S02]  /*1e20*/  UIADD3 UR32, UPT, UPT, UR5, 0x23300, UR32 ;  /* 0x0002330005207890 */ /* 0x000fe4000fffe020 */
[----:B------:R-:W-:Y:S02]  /*1e30*/  UIADD3.X UR17, UPT, UPT, URZ, UR31, URZ, UP1, !UPT ;  /* 0x0000001fff117290 */ /* 0x000fe40008ffe4ff */
[----:B------:R-:W-:Y:S02]  /*1e40*/  UIADD3 UR24, UPT, UPT, UR5, 0x33300, UR24 ;  /* 0x0003330005187890 */ /* 0x000fe4000fffe018 */
[----:B------:R-:W-:Y:S02]  /*1e50*/  UIADD3.X UR7, UPT, UPT, URZ, UR31, URZ, UP0, !UPT ;  /* 0x0000001fff077290 */ /* 0x000fe400087fe4ff */
[----:B------:R-:W-:Y:S01]  /*1e60*/  UIADD3 UR8, UPT, UPT, UR5, 0x35300, UR8 ;  /* 0x0003530005087890 */ /* 0x000fe2000fffe008 */
[----:B------:R-:W-:Y:S01]  /*1e70*/  UMOV UR22, 0x0 ;  /* 0x0000000000167882 */ /* 0x000fe20000000000 */
[----:B------:R-:W-:Y:S01]  /*1e80*/  UMOV UR23, 0x10000000 ;  /* 0x1000000000177882 */ /* 0x000fe20000000000 */
[----:B------:R-:W-:Y:S01]  /*1e90*/  UMOV UR46, 0x30000 ;  /* 0x00030000002e7882 */ /* 0x000fe20000000000 */
[----:B------:R-:W-:Y:S01]  /*1ea0*/  UMOV UR33, UR41 ;  /* 0x0000002900217c82 */ /* 0x000fe20008000000 */
[----:B------:R-:W-:Y:S01]  /*1eb0*/  UMOV UR36, UR44 ;  /* 0x0000002c00247c82 */ /* 0x000fe20008000000 */
[----:B------:R-:W-:Y:S01]  /*1ec0*/  UMOV UR34, UR42 ;  /* 0x0000002a00227c82 */ /* 0x000fe20008000000 */
[----:B------:R-:W-:Y:S01]  /*1ed0*/  UMOV UR26, URZ ;  /* 0x000000ff001a7c82 */ /* 0x000fe20008000000 */
[----:B------:R-:W-:Y:S01]  /*1ee0*/  UMOV UR25, UR41 ;  /* 0x0000002900197c82 */ /* 0x000fe20008000000 */
[----:B------:R-:W-:Y:S01]  /*1ef0*/  UMOV UR29, UR44 ;  /* 0x0000002c001d7c82 */ /* 0x000fe20008000000 */
[----:B------:R4:W-:Y:S01]  /*1f00*/  UTMALDG.3D [UR40], [UR20], desc[UR22] ;  /* 0x00001628140075b4 */ /* 0x0009e20008011000 */
[----:B------:R-:W-:Y:S01]  /*1f10*/  UMOV UR9, UR41 ;  /* 0x0000002900097c82 */ /* 0x000fe20008000000 */
[----:B------:R-:W-:Y:S01]  /*1f20*/  UMOV UR12, UR28 ;  /* 0x0000001c000c7c82 */ /* 0x000fe20008000000 */
[----:B------:R-:W-:Y:S01]  /*1f30*/  UMOV UR13, UR44 ;  /* 0x0000002c000d7c82 */ /* 0x000fe20008000000 */
[----:B------:R4:W-:Y:S01]  /*1f40*/  UTMALDG.3D.MULTICAST [UR32], [UR18], UR46, desc[UR22] ;  /* 0x00001620120073b4 */ /* 0x0009e2000801182e */
[----:B------:R4:W-:Y:S01]  /*1f50*/  UTMALDG.4D [UR24], [UR16], desc[UR22] ;  /* 0x00001618100075b4 */ /* 0x0009e20008019000 */
[----:B------:R4:W-:Y:S02]  /*1f60*/  UTMALDG.4D.MULTICAST [UR8], [UR6], UR46, desc[UR22] ;  /* 0x00001608060073b4 */ /* 0x0009e4000801982e */
[----:B----4-:R-:W-:Y:S01]  /*1f70*/  NOP ;  /* 0x0000000000007918 */ /* 0x010fe20000000000 */
.L_x_33:
[----:B------:R-:W-:Y:S05]  /*1f80*/  BSYNC.RECONVERGENT B0 ;  /* 0x0000000000007941 */ /* 0x000fea0003800200 */
.L_x_32:
[----:B------:R-:W-:Y:S01]  /*1f90*/  UIADD3 UR28, UPT, UPT, UR28, 0x1, URZ ;  /* 0x000000011c1c7890 */ /* 0x000fe2000fffe0ff */
[----:B------:R-:W-:Y:S01]  /*1fa0*/  UMOV UR4, UR14 ;  /* 0x0000000e00047c82 */ /* 0x000fe20008000000 */
[----:B------:R-:W-:Y:S02]  /*1fb0*/  UMOV UR20, UR37 ;  /* 0x0000002500147c82 */ /* 0x000fe40008000000 */
[----:B------:R-:W-:-:S09]  /*1fc0*/  UISETP.NE.AND UP0, UPT, UR28, UR37, UPT ;  /* 0x000000251c00728c */ /* 0x000fd2000bf05270 */
[----:B------:R-:W-:Y:S05]  /*1fd0*/  BRA.U UP0, `(.L_x_34) ;  /* 0xfffffff900f87547 */ /* 0x000fea000b83ffff */
.L_x_26:
[----:B------:R-:W-:Y:S01]  /*1fe0*/  ULEA UR4, UR14, UR5, 0x3 ;  /* 0x000000050e047291 */ /* 0x000fe2000f8e18ff */
[----:B-1----:R-:W-:Y:S01]  /*1ff0*/  SHF.L.U32 R0, R12, 0x1f, RZ ;  /* 0x0000001f0c007819 */ /* 0x002fe200000006ff */
[----:B------:R-:W-:Y:S01]  /*2000*/  @!P2 SYNCS.ARRIVE.TRANS64.A1T0 RZ, [UR5+0x138], RZ ;  /* 0x000138ffffffa9a7 */ /* 0x000fe20008100005 */
[----:B------:R-:W-:-:S06]  /*2010*/  UISETP.GT.AND UP0, UPT, UR53, UR52, UPT ;  /* 0x000000343500728c */ /* 0x000fcc000bf04270 */
[----:B--23--:R1:W2:Y:S03]  /*2020*/  SYNCS.PHASECHK.TRANS64.TRYWAIT P1, [UR4+0x80], R0 ;  /* 0x00008000ff0075a7 */ /* 0x00c2a60008021104 */
[----:B------:R-:W-:Y:S05]  /*2030*/  BRA.U !UP0, `(.L_x_35) ;  /* 0x0000000508107547 */ /* 0x000fea000b800000 */
[----:B------:R-:W-:Y:S01]  /*2040*/  UIADD3 UR26, UPT, UPT, UR54, UR20, URZ ;  /* 0x00000014361a7290 */ /* 0x000fe2000fffe0ff */
[----:B------:R-:W-:-:S11]  /*2050*/  UMOV UR4, UR14 ;  /* 0x0000000e00047c82 */ /* 0x000fd60008000000 */
.L_x_43:
[----:B------:R-:W-:Y:S01]  /*2060*/  ULEA UR41, UR4, UR5, 0x3 ;  /* 0x0000000504297291 */ /* 0x000fe2000f8e18ff */
[----:B--2---:R-:W-:Y:S01]  /*2070*/  @!P4 MOV R2, 0x3400 ;  /* 0x000034000002c802 */ /* 0x004fe20000000f00 */
[----:B--23--:R-:W-:Y:S10]  /*2080*/  @P1 BRA `(.L_x_36) ;  /* 0x00000000000c1947 */ /* 0x00cff40003800000 */
[----:B------:R-:W-:-:S04]  /*2090*/  SHF.L.U32 R3, R12, 0x1f, RZ ;  /* 0x0000001f0c037819 */ /* 0x000fc800000006ff */
[----:B------:R-:W2:Y:S02]  /*20a0*/  SYNCS.PHASECHK.TRANS64.TRYWAIT P0, [UR41+0x80], R3 ;  /* 0x00008003ff0075a7 */ /* 0x000ea40008001129 */
[----:B--2---:R-:W-:Y:S05]  /*20b0*/  @!P0 BRA `(.L_x_37) ;  /* 0x00000098003c8947 */ /* 0x004fea0003800000 */
.L_x_36:
[----:B------:R2:W-:Y:S01]  /*20c0*/  @!P4 SYNCS.ARRIVE.TRANS64 RZ, [UR41], R2 ;  /* 0x00000002ffffc9a7 */ /* 0x0005e20008000029 */
[----:B------:R-:W-:-:S04]  /*20d0*/  ULOP3.LUT UR6, UR45, 0x2, URZ, 0xfc, !UPT ;  /* 0x000000022d067892 */ /* 0x000fc8000f8efcff */
[----:B------:R-:W-:-:S09]  /*20e0*/  UISETP.NE.AND UP0, UPT, UR6, 0x2, UPT ;  /* 0x000000020600788c */ /* 0x000fd2000bf05270 */
[----:B------:R-:W-:Y:S05]  /*20f0*/  BRA.U UP0, `(.L_x_38) ;  /* 0x0000000100047547 */ /* 0x000fea000b800000 */
[----:B------:R-:W-:Y:S05]  /*2100*/  BPT.TRAP 0x1 ;  /* 0x000000040000795c */ /* 0x000fea0000300000 */
.L_x_38:
[----:B------:R-:W-:Y:S04]  /*2110*/  BSSY.RECONVERGENT B0, `(.L_x_39) ;  /* 0x0000003000007945 */ /* 0x000fe80003800200 */
[----:B------:R-:W-:Y:S05]  /*2120*/  @P3 BRA `(.L_x_40) ;  /* 0x0000000000043947 */ /* 0x000fea0003800000 */
[----:B------:R-:W-:Y:S05]  /*2130*/  BPT.TRAP 0x1 ;  /* 0x000000040000795c */ /* 0x000fea0000300000 */
.L_x_40:
[----:B------:R-:W-:Y:S05]  /*2140*/  BSYNC.RECONVERGENT B0 ;  /* 0x0000000000007941 */ /* 0x000fea0003800200 */
.L_x_39:
        /* <DEDUP_REMOVED lines=26> */
[----:B------:R-:W-:Y:S02]  /*22f0*/  UIADD3 UR8, UPT, UPT, UR5, 0x35300, UR8 ;  /* 0x0003530005087890 */ /* 0x000fe4000fffe008 */
[----:B------:R-:W-:Y:S01]  /*2300*/  UIADD3.X UR23, UPT, UPT, URZ, UR31, URZ, UP0, !UPT ;  /* 0x0000001fff177290 */ /* 0x000fe200087fe4ff */
        /* <DEDUP_REMOVED lines=9> */
[----:B------:R-:W-:Y:S01]  /*23a0*/  UMOV UR21, UR44 ;  /* 0x0000002c00157c82 */ /* 0x000fe20008000000 */
[----:B------:R4:W-:Y:S01]  /*23b0*/  UTMALDG.3D [UR40], [UR12], desc[UR28] ;  /* 0x00001c280c0075b4 */ /* 0x0009e20008011000 */
[----:B------:R-:W-:Y:S01]  /*23c0*/  UMOV UR9, UR41 ;  /* 0x0000002900097c82 */ /* 0x000fe20008000000 */
[----:B------:R1:W-:Y:S01]  /*23d0*/  UTMALDG.3D.MULTICAST [UR32], [UR6], UR46, desc[UR28] ;  /* 0x00001c20060073b4 */ /* 0x0003e2000801182e */
[----:B------:R1:W-:Y:S01]  /*23e0*/  UTMALDG.4D [UR16], [UR24], desc[UR28] ;  /* 0x00001c10180075b4 */ /* 0x0003e20008019000 */
[----:B----4-:R-:W-:Y:S01]  /*23f0*/  UMOV UR12, UR20 ;  /* 0x00000014000c7c82 */ /* 0x010fe20008000000 */
[----:B------:R-:W-:-:S02]  /*2400*/  UMOV UR13, UR44 ;  /* 0x0000002c000d7c82 */ /* 0x000fc40008000000 */
[----:B------:R1:W-:Y:S02]  /*2410*/  UTMALDG.4D.MULTICAST [UR8], [UR22], UR46, desc[UR28] ;  /* 0x00001c08160073b4 */ /* 0x0003e4000801982e */
[----:B-1----:R-:W-:Y:S01]  /*2420*/  NOP ;  /* 0x0000000000007918 */ /* 0x002fe20000000000 */
.L_x_42:
[----:B------:R-:W-:Y:S05]  /*2430*/  BSYNC.RECONVERGENT B0 ;  /* 0x0000000000007941 */ /* 0x000fea0003800200 */
.L_x_41:
[----:B------:R-:W-:Y:S01]  /*2440*/  UIADD3 UR20, UPT, UPT, UR20, 0x1, URZ ;  /* 0x0000000114147890 */ /* 0x000fe2000fffe0ff */
[----:B------:R-:W-:-:S03]  /*2450*/  UMOV UR4, UR14 ;  /* 0x0000000e00047c82 */ /* 0x000fc60008000000 */
[----:B------:R-:W-:-:S09]  /*2460*/  UISETP.NE.AND UP0, UPT, UR20, UR26, UPT ;  /* 0x0000001a1400728c */ /* 0x000fd2000bf05270 */
[----:B------:R-:W-:Y:S05]  /*2470*/  BRA.U UP0, `(.L_x_43) ;  /* 0xfffffff900f87547 */ /* 0x000fea000b83ffff */
.L_x_35:
[C---:B------:R-:W-:Y:S01]  /*2480*/  LEA R3, R11.reuse, UR5, 0x3 ;  /* 0x000000050b037c11 */ /* 0x040fe2000f8e18ff */
[----:B------:R-:W-:Y:S01]  /*2490*/  NOP ;  /* 0x0000000000007918 */ /* 0x000fe20000000000 */
[----:B-1----:R-:W-:Y:S02]  /*24a0*/  SHF.L.U32 R0, R10, 0x1f, RZ ;  /* 0x0000001f0a007819 */ /* 0x002fe400000006ff */
[----:B------:R-:W-:Y:S02]  /*24b0*/  LEA R4, R11, UR5, 0x4 ;  /* 0x000000050b047c11 */ /* 0x000fe4000f8e20ff */
[----:B------:R-:W1:Y:S02]  /*24c0*/  SYNCS.PHASECHK.TRANS64.TRYWAIT P0, [R3+URZ+0x140], R0 ;  /* 0x00014000030075a7 */ /* 0x000e6400080011ff */
[----:B-1----:R-:W-:Y:S05]  /*24d0*/  @!P0 BRA `(.L_x_44) ;  /* 0x00000094004c8947 */ /* 0x002fea0003800000 */
.L_x_172:
[----:B------:R-:W4:Y:S01]  /*24e0*/  LDS.128 R4, [R4+0x1b0] ;  /* 0x0001b00004047984 */ /* 0x000f220000000c00 */
[----:B------:R-:W-:Y:S01]  /*24f0*/  UISETP.GE.AND UP0, UPT, UR39, 0x1, UPT ;  /* 0x000000012700788c */ /* 0x000fe2000bf06270 */
[----:B------:R-:W-:Y:S01]  /*2500*/  @!PT LDS RZ, [RZ] ;  /* 0x00000000fffff984 */ /* 0x000fe20000000800 */
[----:B------:R-:W-:Y:S01]  /*2510*/  @!PT LDS RZ, [RZ] ;  /* 0x00000000fffff984 */ /* 0x000fe20000000800 */
[----:B------:R-:W-:Y:S01]  /*2520*/  @!PT LDS RZ, [RZ] ;  /* 0x00000000fffff984 */ /* 0x000fe20000000800 */
[----:B------:R-:W-:Y:S01]  /*2530*/  @!PT LDS RZ, [RZ] ;  /* 0x00000000fffff984 */ /* 0x000fe20000000800 */
[----:B------:R1:W-:Y:S06]  /*2540*/  MEMBAR.ALL.CTA ;  /* 0x0000000000007992 */ /* 0x0003ec0000008000 */
[----:B-1----:R-:W1:Y:S01]  /*2550*/  FENCE.VIEW.ASYNC.S ;  /* 0x00000000000073c6 */ /* 0x002e620000000000 */
[----:B----4-:R-:W-:-:S13]  /*2560*/  LOP3.LUT P0, RZ, R6, 0x1, RZ, 0xc0, !PT ;  /* 0x0000000106ff7812 */ /* 0x010fda000780c0ff */
[----:B-1----:R-:W-:Y:S01]  /*2570*/  VOTEU.ANY UP1, P0 ;  /* 0x0000000000ff7886 */ /* 0x002fe20000020100 */
[----:B------:R-:W-:-:S13]  /*2580*/  PLOP3.LUT P0, PT, PT, PT, UP1, 0x80, 0x8 ;  /* 0x000000000008781c */ /* 0x000fda0003f0f018 */
[----:B------:R-:W-:Y:S02]  /*2590*/  @P0 LOP3.LUT R0, R5, 0xffff, RZ, 0xc0, !PT ;  /* 0x0000ffff05000812 */ /* 0x000fe400078ec0ff */
[----:B--2---:R-:W-:Y:S02]  /*25a0*/  @P0 MOV R2, R4 ;  /* 0x0000000400020202 */ /* 0x004fe40000000f00 */
[----:B------:R-:W-:Y:S01]  /*25b0*/  @P0 R2UR UR6, R0 ;  /* 0x00000000000602ca */ /* 0x000fe200000e0000 */
[----:B------:R-:W-:Y:S01]  /*25c0*/  VIADD R0, R3, 0x150 ;  /* 0x0000015003007836 */ /* 0x000fe20000000000 */
[----:B------:R-:W-:Y:S02]  /*25d0*/  @P0 SHF.R.U32.HI R4, RZ, 0x10, R5 ;  /* 0x00000010ff040819 */ /* 0x000fe40000011605 */
[----:B------:R-:W-:Y:S02]  /*25e0*/  @P0 R2UR UR7, R2 ;  /* 0x00000000020702ca */ /* 0x000fe400000e0000 */
[----:B------:R-:W-:-:S02]  /*25f0*/  PRMT R0, RZ, 0x654, R0 ;  /* 0x00000654ff007816 */ /* 0x000fc40000000000 */
[----:B------:R-:W-:Y:S02]  /*2600*/  @P0 R2UR UR4, R4 ;  /* 0x00000000040402ca */ /* 0x000fe400000e0000 */
[----:B------:R1:W-:Y:S03]  /*2610*/  SYNCS.ARRIVE.TRANS64.RED.A1T0 RZ, [R0+URZ], RZ ;  /* 0x000000ff00ff79a7 */ /* 0x0003e600081004ff */
[----:B------:R-:W-:-:S04]  /*2620*/  @UP1 UMOV UR47, UR6 ;  /* 0x00000006002f1c82 */ /* 0x000fc80008000000 */
[----:B------:R-:W-:-:S04]  /*2630*/  @UP1 UMOV UR48, UR7 ;  /* 0x0000000700301c82 */ /* 0x000fc80008000000 */
[----:B------:R-:W-:Y:S01]  /*2640*/  @UP1 UMOV UR44, UR4 ;  /* 0x00000004002c1c82 */ /* 0x000fe20008000000 */
[----:B------:R-:W-:Y:S05]  /*2650*/  BRA.U !UP0, `(.L_x_45) ;  /* 0x0000000108d47547 */ /* 0x000fea000b800000 */
[----:B------:R-:W2:Y:S01]  /*2660*/  LDCU.128 UR16, c[0x0][0xf10] ;  /* 0x0001e200ff1077ac */ /* 0x000ea20008000c00 */
[----:B------:R-:W4:Y:S01]  /*2670*/  LDCU UR11, c[0x0][0xf20] ;  /* 0x0001e400ff0b77ac */ /* 0x000f220008000800 */
[----:B------:R-:W3:Y:S01]  /*2680*/  LDCU UR24, c[0x0][0xf0c] ;  /* 0x0001e180ff1877ac */ /* 0x000ee20008000800 */
[----:B------:R-:W1:Y:S01]  /*2690*/  LDCU.64 UR8, c[0x0][0xf28] ;  /* 0x0001e500ff0877ac */ /* 0x000e620008000a00 */
[----:B------:R-:W-:Y:S02]  /*26a0*/  UISETP.NE.AND UP3, UPT, UR39, 0x1, UPT ;  /* 0x000000012700788c */ /* 0x000fe4000bf65270 */
[----:B--2---:R-:W-:Y:S02]  /*26b0*/  UIMAD.WIDE.U32 UR12, UR50, UR19, URZ ;  /* 0x00000013320c72a5 */ /* 0x004fe4000f8e00ff */
[----:B------:R-:W-:Y:S02]  /*26c0*/  UIMAD.WIDE.U32 UR6, UR51, UR16, URZ ;  /* 0x00000010330672a5 */ /* 0x000fe4000f8e00ff */
[----:B------:R-:W-:-:S02]  /*26d0*/  UISETP.NE.AND UP0, UPT, UR18, 0x1, UPT ;  /* 0x000000011200788c */ /* 0x000fc4000bf05270 */
[----:B------:R-:W-:Y:S01]  /*26e0*/  UIMAD.WIDE.U32 UR22, UR47, UR19, URZ ;  /* 0x000000132f1672a5 */ /* 0x000fe2000f8e00ff */
[----:B------:R-:W-:Y:S02]  /*26f0*/  UMOV UR12, UR13 ;  /* 0x0000000d000c7c82 */ /* 0x000fe40008000000 */
[----:B------:R-:W-:Y:S01]  /*2700*/  UMOV UR6, UR7 ;  /* 0x0000000700067c82 */ /* 0x000fe20008000000 */
[----:B----4-:R-:W-:Y:S02]  /*2710*/  USHF.R.U32.HI UR12, URZ, UR11, UR12 ;  /* 0x0000000bff0c7299 */ /* 0x010fe4000801160c */
[----:B------:R-:W-:Y:S02]  /*2720*/  USHF.R.U32.HI UR7, URZ, UR17, UR6 ;  /* 0x00000011ff077299 */ /* 0x000fe40008011606 */
[----:B---3--:R-:W-:Y:S02]  /*2730*/  UISETP.NE.AND UP2, UPT, UR24, 0x1, UPT ;  /* 0x000000011800788c */ /* 0x008fe4000bf45270 */
[----:B------:R-:W-:-:S02]  /*2740*/  USEL UR6, UR50, UR12, !UP0 ;  /* 0x0000000c32067287 */ /* 0x000fc4000c000000 */
[----:B------:R-:W-:Y:S02]  /*2750*/  USEL UR7, UR51, UR7, !UP2 ;  /* 0x0000000733077287 */ /* 0x000fe4000d000000 */
[----:B-1----:R-:W-:Y:S01]  /*2760*/  UIMAD.WIDE.U32 UR12, UR6, UR8, URZ ;  /* 0x00000008060c72a5 */ /* 0x002fe2000f8e00ff */
[----:B------:R-:W-:Y:S01]  /*2770*/  UMOV UR4, UR23 ;  /* 0x0000001700047c82 */ /* 0x000fe20008000000 */
[----:B------:R-:W-:Y:S02]  /*2780*/  UIMAD.WIDE.U32 UR20, UR48, UR16, URZ ;  /* 0x00000010301472a5 */ /* 0x000fe4000f8e00ff */
[----:B------:R-:W-:-:S03]  /*2790*/  UIMAD.WIDE.U32 UR22, UR7, UR8, URZ ;  /* 0x00000008071672a5 */ /* 0x000fc6000f8e00ff */
[----:B------:R-:W-:Y:S01]  /*27a0*/  UMOV UR12, UR13 ;  /* 0x0000000d000c7c82 */ /* 0x000fe20008000000 */
[----:B------:R-:W-:Y:S02]  /*27b0*/  USHF.R.U32.HI UR4, URZ, UR11, UR4 ;  /* 0x0000000bff047299 */ /* 0x000fe40008011604 */
[----:B------:R-:W-:Y:S01]  /*27c0*/  @UP3 USHF.R.U32.HI UR6, URZ, UR9, UR12 ;  /* 0x00000009ff063299 */ /* 0x000fe2000801160c */
[----:B------:R-:W-:Y:S01]  /*27d0*/  UMOV UR20, UR21 ;  /* 0x0000001500147c82 */ /* 0x000fe20008000000 */
[----:B------:R-:W-:Y:S01]  /*27e0*/  UMOV UR22, UR23 ;  /* 0x0000001700167c82 */ /* 0x000fe20008000000 */
[----:B------:R-:W-:Y:S02]  /*27f0*/  USHF.R.U32.HI UR17, URZ, UR17, UR20 ;  /* 0x00000011ff117299 */ /* 0x000fe40008011614 */
[----:B------:R-:W-:Y:S02]  /*2800*/  USEL UR4, UR47, UR4, !UP0 ;  /* 0x000000042f047287 */ /* 0x000fe4000c000000 */
[----:B------:R-:W-:-:S02]  /*2810*/  @UP3 USHF.R.U32.HI UR7, URZ, UR9, UR22 ;  /* 0x00000009ff073299 */ /* 0x000fc40008011616 */
[----:B------:R-:W-:Y:S02]  /*2820*/  UIMAD UR11, UR39, UR6, URZ ;  /* 0x00000006270b72a4 */ /* 0x000fe4000f8e02ff */
[----:B------:R-:W-:Y:S02]  /*2830*/  USEL UR6, UR48, UR17, !UP2 ;  /* 0x0000001130067287 */ /* 0x000fe4000d000000 */
[----:B------:R-:W-:Y:S02]  /*2840*/  UIMAD UR12, UR39, UR7, URZ ;  /* 0x00000007270c72a4 */ /* 0x000fe4000f8e02ff */
[----:B------:R-:W-:Y:S02]  /*2850*/  UISETP.GE.AND UP0, UPT, UR4, UR11, UPT ;  /* 0x0000000b0400728c */ /* 0x000fe4000bf06270 */
[----:B------:R-:W-:Y:S02]  /*2860*/  UIMAD.WIDE.U32 UR16, UR4, UR8, URZ ;  /* 0x00000008041072a5 */ /* 0x000fe4000f8e00ff */
[----:B------:R-:W-:-:S02]  /*2870*/  UISETP.GE.OR UP0, UPT, UR6, UR12, UP0 ;  /* 0x0000000c0600728c */ /* 0x000fc40008706670 */
[----:B------:R-:W-:Y:S02]  /*2880*/  UIMAD.WIDE.U32 UR12, UR6, UR8, URZ ;  /* 0x00000008060c72a5 */ /* 0x000fe4000f8e00ff */
[----:B------:R-:W-:Y:S01]  /*2890*/  UIADD3 UR16, UPT, UPT, -UR4, URZ, URZ ;  /* 0x000000ff04107290 */ /* 0x000fe2000fffe1ff */
[----:B------:R-:W-:Y:S01]  /*28a0*/  UMOV UR11, UR17 ;  /* 0x00000011000b7c82 */ /* 0x000fe20008000000 */
[----:B------:R-:W-:Y:S02]  /*28b0*/  UIADD3 UR12, UPT, UPT, -UR6, URZ, URZ ;  /* 0x000000ff060c7290 */ /* 0x000fe4000fffe1ff */
[----:B------:R-:W-:-:S03]  /*28c0*/  USHF.R.U32.HI UR11, URZ, UR9, UR11 ;  /* 0x00000009ff0b7299 */ /* 0x000fc6000801160b */
[----:B------:R-:W-:Y:S01]  /*28d0*/  @!UP0 UMOV UR8, UR13 ;  /* 0x0000000d00088c82 */ /* 0x000fe20008000000 */
[----:B------:R-:W-:Y:S02]  /*28e0*/  UIMAD UR16, UR18, UR16, UR47 ;  /* 0x00000010121072a4 */ /* 0x000fe4000f8e022f */
[----:B------:R-:W-:Y:S02]  /*28f0*/  USEL UR11, UR4, UR11, !UP3 ;  /* 0x0000000b040b7287 */ /* 0x000fe4000d800000 */
[----:B------:R-:W-:Y:S02]  /*2900*/  @!UP0 USHF.R.U32.HI UR8, URZ, UR9, UR8 ;  /* 0x00000009ff088299 */ /* 0x000fe40008011608 */
[----:B------:R-:W-:Y:S02]  /*2910*/  UIADD3 UR9, UPT, UPT, -UR11, URZ, URZ ;  /* 0x000000ff0b097290 */ /* 0x000fe4000fffe1ff */
[----:B------:R-:W-:Y:S02]  /*2920*/  @!UP0 USEL UR8, UR6, UR8, !UP3 ;  /* 0x0000000806088287 */ /* 0x000fe4000d800000 */
[----:B------:R-:W-:-:S02]  /*2930*/  UIMAD UR9, UR39, UR9, UR4 ;  /* 0x00000009270972a4 */ /* 0x000fc4000f8e0204 */
[----:B------:R-:W-:Y:S02]  /*2940*/  @!UP0 UIADD3 UR11, UPT, UPT, UR11, -UR8, URZ ;  /* 0x800000080b0b8290 */ /* 0x000fe4000fffe0ff */
[----:B------:R-:W-:Y:S02]  /*2950*/  @!UP0 UIMAD UR8, UR9, UR7, UR8 ;  /* 0x00000007090882a4 */ /* 0x000fe4000f8e0208 */
[----:B------:R-:W-:Y:S02]  /*2960*/  @!UP0 UIMAD UR4, UR39, UR11, UR6 ;  /* 0x0000000b270482a4 */ /* 0x000fe4000f8e0206 */
[----:B------:R-:W-:Y:S02]  /*2970*/  UIMAD UR7, UR24, UR12, UR48 ;  /* 0x0000000c180772a4 */ /* 0x000fe4000f8e0230 */
[----:B------:R-:W-:Y:S01]  /*2980*/  UIMAD UR47, UR4, UR18, UR16 ;  /* 0x00000012042f72a4 */ /* 0x000fe2000f8e0210 */
[----:B------:R-:W-:Y:S02]  /*2990*/  @!UP0 UMOV UR6, UR8 ;  /* 0x0000000800068c82 */ /* 0x000fe40008000000 */
[----:B------:R-:W-:-:S12]  /*29a0*/  UIMAD UR48, UR6, UR24, UR7 ;  /* 0x00000018063072a4 */ /* 0x000fd8000f8e0207 */
.L_x_45:
[----:B------:R-:W2:Y:S02]  /*29b0*/  LDCU UR4, c[0x0][0xf30] ;  /* 0x0001e600ff0477ac */ /* 0x000ea40008000800 */
[----:B--2---:R-:W-:-:S09]  /*29c0*/  UISETP.NE.AND UP0, UPT, UR4, 0x1, UPT ;  /* 0x000000010400788c */ /* 0x004fd2000bf05270 */
[----:B------:R-:W-:Y:S05]  /*29d0*/  BRA.U UP0, `(.L_x_46) ;  /* 0x0000000100447547 */ /* 0x000fea000b800000 */
[----:B------:R-:W2:Y:S01]  /*29e0*/  LDCU.128 UR16, c[0x0][0xf10] ;  /* 0x0001e200ff1077ac */ /* 0x000ea20008000c00 */
[----:B------:R-:W4:Y:S01]  /*29f0*/  LDCU UR11, c[0x0][0xf0c] ;  /* 0x0001e180ff0b77ac */ /* 0x000f220008000800 */
[----:B------:R-:W1:Y:S01]  /*2a00*/  LDCU UR12, c[0x0][0xf20] ;  /* 0x0001e400ff0c77ac */ /* 0x000e620008000800 */
[----:B--2---:R-:W-:Y:S02]  /*2a10*/  UIMAD.WIDE.U32 UR8, UR48, UR16, URZ ;  /* 0x00000010300872a5 */ /* 0x004fe4000f8e00ff */
[----:B------:R-:W-:Y:S02]  /*2a20*/  UIMAD.WIDE.U32 UR6, UR47, UR19, URZ ;  /* 0x000000132f0672a5 */ /* 0x000fe4000f8e00ff */
[----:B----4-:R-:W-:Y:S02]  /*2a30*/  UISETP.NE.AND UP2, UPT, UR11, 0x1, UPT ;  /* 0x000000010b00788c */ /* 0x010fe4000bf45270 */
[----:B------:R-:W-:Y:S01]  /*2a40*/  UISETP.NE.AND UP0, UPT, UR18, 0x1, UPT ;  /* 0x000000011200788c */ /* 0x000fe2000bf05270 */
[----:B------:R-:W-:-:S02]  /*2a50*/  UMOV UR8, UR9 ;  /* 0x0000000900087c82 */ /* 0x000fc40008000000 */
[----:B------:R-:W-:Y:S01]  /*2a60*/  UMOV UR4, UR7 ;  /* 0x0000000700047c82 */ /* 0x000fe20008000000 */
[----:B------:R-:W-:Y:S02]  /*2a70*/  USHF.R.U32.HI UR17, URZ, UR17, UR8 ;  /* 0x00000011ff117299 */ /* 0x000fe40008011608 */
[----:B-1----:R-:W-:Y:S02]  /*2a80*/  USHF.R.U32.HI UR4, URZ, UR12, UR4 ;  /* 0x0000000cff047299 */ /* 0x002fe40008011604 */
[----:B------:R-:W-:Y:S02]  /*2a90*/  USEL UR6, UR48, UR17, !UP2 ;  /* 0x0000001130067287 */ /* 0x000fe4000d000000 */
[----:B------:R-:W-:-:S04]  /*2aa0*/  USEL UR4, UR47, UR4, !UP0 ;  /* 0x000000042f047287 */ /* 0x000fc8000c000000 */
[----:B------:R-:W-:Y:S02]  /*2ab0*/  UIADD3 UR7, UPT, UPT, UR6, -UR4, URZ ;  /* 0x8000000406077290 */ /* 0x000fe4000fffe0ff */
[----:B------:R-:W-:Y:S02]  /*2ac0*/  UIADD3 UR4, UPT, UPT, -UR6, UR4, URZ ;  /* 0x0000000406047290 */ /* 0x000fe4000fffe1ff */
[----:B------:R-:W-:Y:S02]  /*2ad0*/  UIMAD UR47, UR7, UR18, UR47 ;  /* 0x00000012072f72a4 */ /* 0x000fe4000f8e022f */
[----:B------:R-:W-:-:S12]  /*2ae0*/  UIMAD UR48, UR4, UR11, UR48 ;  /* 0x0000000b043072a4 */ /* 0x000fd8000f8e0230 */
.L_x_46:
[----:B------:R-:W-:Y:S01]  /*2af0*/  VIADD R11, R11, 0x1 ;  /* 0x000000010b0b7836 */ /* 0x000fe20000000000 */
[----:B------:R-:W-:Y:S02]  /*2b00*/  R2UR UR6, R91 ;  /* 0x000000005b0672ca */ /* 0x000fe400000e0000 */
[----:B------:R-:W-:Y:S02]  /*2b10*/  R2UR UR4, R92 ;  /* 0x000000005c0472ca */ /* 0x000fe400000e0000 */
[C---:B------:R-:W-:Y:S02]  /*2b20*/  ISETP.NE.AND P0, PT, R11.reuse, 0x2, PT ;  /* 0x000000020b00780c */ /* 0x040fe40003f05270 */
[----:B------:R-:W-:Y:S02]  /*2b30*/  PLOP3.LUT P2, PT, PT, PT, PT, 0x80, 0x8 ;  /* 0x000000000008781c */ /* 0x000fe40003f4f070 */
[----:B-1----:R-:W-:Y:S02]  /*2b40*/  SEL R0, RZ, 0x1, P0 ;  /* 0x00000001ff007807 */ /* 0x002fe40000000000 */
[----:B------:R-:W-:-:S02]  /*2b50*/  SEL R11, R11, RZ, P0 ;  /* 0x000000ff0b0b7207 */ /* 0x000fc40000000000 */
[----:B------:R-:W-:Y:S01]  /*2b60*/  LOP3.LUT R10, R10, R0, RZ, 0x3c, !PT ;  /* 0x000000000a0a7212 */ /* 0x000fe200078e3cff */
[----:B------:R-:W-:Y:S02]  /*2b70*/  UIADD3 UR26, UPT, UPT, UR47, UR6, URZ ;  /* 0x000000062f1a7290 */ /* 0x000fe4000fffe0ff */
[----:B------:R-:W-:Y:S01]  /*2b80*/  UIADD3 UR27, UPT, UPT, UR48, UR4, URZ ;  /* 0x00000004301b7290 */ /* 0x000fe2000fffe0ff */
[----:B------:R-:W-:Y:S11]  /*2b90*/  BRA.U UP1, `(.L_x_47) ;  /* 0xffffffed01907547 */ /* 0x000ff6000b83ffff */
[----:B------:R-:W-:Y:S01]  /*2ba0*/  UIADD3 UR7, UPT, UPT, UR5, 0x80, URZ ;  /* 0x0000008005077890 */ /* 0x000fe2000fffe0ff */
[----:B------:R-:W-:-:S03]  /*2bb0*/  SHF.L.U32 R2, R12, 0x1f, RZ ;  /* 0x0000001f0c027819 */ /* 0x000fc600000006ff */
[----:B------:R-:W-:-:S09]  /*2bc0*/  ULEA UR4, UR14, UR7, 0x3 ;  /* 0x000000070e047291 */ /* 0x000fd2000f8e18ff */
[----:B------:R-:W1:Y:S02]  /*2bd0*/  SYNCS.PHASECHK.TRANS64.TRYWAIT P0, [UR4], R2 ;  /* 0x00000002ff0075a7 */ /* 0x000e640008001104 */
[----:B-1----:R-:W-:Y:S05]  /*2be0*/  @!P0 BRA `(.L_x_48) ;  /* 0x0000008c009c8947 */ /* 0x002fea0003800000 */
.L_x_174:
[----:B------:R-:W-:-:S04]  /*2bf0*/  UIADD3 UR4, UPT, UPT, UR14, 0x1, URZ ;  /* 0x000000010e047890 */ /* 0x000fc8000fffe0ff */
[----:B------:R-:W-:-:S04]  /*2c00*/  UISETP.NE.AND UP0, UPT, UR4, 0x10, UPT ;  /* 0x000000100400788c */ /* 0x000fc8000bf05270 */
[----:B------:R-:W-:Y:S02]  /*2c10*/  USEL UR6, URZ, 0x1, UP0 ;  /* 0x00000001ff067887 */ /* 0x000fe40008000000 */
[----:B------:R-:W-:-:S04]  /*2c20*/  USEL UR4, UR4, URZ, UP0 ;  /* 0x000000ff04047287 */ /* 0x000fc80008000000 */
[----:B------:R-:W-:Y:S01]  /*2c30*/  ULEA UR5, UR4, UR7, 0x3 ;  /* 0x0000000704057291 */ /* 0x000fe2000f8e18ff */
[----:B-1----:R-:W-:-:S04]  /*2c40*/  LOP3.LUT R2, R12, UR6, RZ, 0x3c, !PT ;  /* 0x000000060c027c12 */ /* 0x002fc8000f8e3cff */
[----:B------:R-:W-:-:S04]  /*2c50*/  SHF.L.U32 R3, R2, 0x1f, RZ ;  /* 0x0000001f02037819 */ /* 0x000fc800000006ff */
[----:B------:R-:W1:Y:S02]  /*2c60*/  SYNCS.PHASECHK.TRANS64.TRYWAIT P0, [UR5], R3 ;  /* 0x00000003ff0075a7 */ /* 0x000e640008001105 */
[----:B-1----:R-:W-:Y:S05]  /*2c70*/  @!P0 BRA `(.L_x_49) ;  /* 0x0000008c00908947 */ /* 0x002fea0003800000 */
.L_x_176:
[----:B------:R-:W-:-:S04]  /*2c80*/  UIADD3 UR4, UPT, UPT, UR4, 0x1, URZ ;  /* 0x0000000104047890 */ /* 0x000fc8000fffe0ff */
[----:B------:R-:W-:-:S04]  /*2c90*/  UISETP.NE.AND UP0, UPT, UR4, 0x10, UPT ;  /* 0x000000100400788c */ /* 0x000fc8000bf05270 */
[----:B------:R-:W-:Y:S02]  /*2ca0*/  USEL UR6, URZ, 0x1, UP0 ;  /* 0x00000001ff067887 */ /* 0x000fe40008000000 */
[----:B------:R-:W-:-:S04]  /*2cb0*/  USEL UR4, UR4, URZ, UP0 ;  /* 0x000000ff04047287 */ /* 0x000fc80008000000 */
[----:B------:R-:W-:Y:S01]  /*2cc0*/  ULEA UR5, UR4, UR7, 0x3 ;  /* 0x0000000704057291 */ /* 0x000fe2000f8e18ff */
[----:B------:R-:W-:-:S04]  /*2cd0*/  LOP3.LUT R2, R2, UR6, RZ, 0x3c, !PT ;  /* 0x0000000602027c12 */ /* 0x000fc8000f8e3cff */
[----:B-1----:R-:W-:-:S04]  /*2ce0*/  SHF.L.U32 R3, R2, 0x1f, RZ ;  /* 0x0000001f02037819 */ /* 0x002fc800000006ff */
[----:B------:R-:W1:Y:S02]  /*2cf0*/  SYNCS.PHASECHK.TRANS64.TRYWAIT P0, [UR5], R3 ;  /* 0x00000003ff0075a7 */ /* 0x000e640008001105 */
[----:B-1----:R-:W-:Y:S05]  /*2d00*/  @!P0 BRA `(.L_x_50) ;  /* 0x0000008c00848947 */ /* 0x002fea0003800000 */
.L_x_178:
        /* <DEDUP_REMOVED lines=9> */
.L_x_180:
        /* <DEDUP_REMOVED lines=9> */
.L_x_182:
        /* <DEDUP_REMOVED lines=9> */
.L_x_184:
        /* <DEDUP_REMOVED lines=9> */
.L_x_186:
        /* <DEDUP_REMOVED lines=9> */
.L_x_188:
        /* <DEDUP_REMOVED lines=9> */
.L_x_190:
        /* <DEDUP_REMOVED lines=9> */
.L_x_192:
        /* <DEDUP_REMOVED lines=9> */
.L_x_194:
        /* <DEDUP_REMOVED lines=9> */
.L_x_196:
        /* <DEDUP_REMOVED lines=9> */
.L_x_198:
        /* <DEDUP_REMOVED lines=9> */
.L_x_200:
        /* <DEDUP_REMOVED lines=9> */
.L_x_202:
[----:B------:R-:W-:-:S04]  /*33d0*/  UIADD3 UR4, UPT, UPT, UR4, 0x1, URZ ;  /* 0x0000000104047890 */ /* 0x000fc8000fffe0ff */
[----:B------:R-:W-:-:S04]  /*33e0*/  UISETP.NE.AND UP0, UPT, UR4, 0x10, UPT ;  /* 0x000000100400788c */ /* 0x000fc8000bf05270 */
[----:B------:R-:W-:Y:S02]  /*33f0*/  USEL UR5, URZ, 0x1, UP0 ;  /* 0x00000001ff057887 */ /* 0x000fe40008000000 */
[----:B------:R-:W-:-:S04]  /*3400*/  USEL UR4, UR4, URZ, UP0 ;  /* 0x000000ff04047287 */ /* 0x000fc80008000000 */
[----:B------:R-:W-:Y:S01]  /*3410*/  ULEA UR4, UR4, UR7, 0x3 ;  /* 0x0000000704047291 */ /* 0x000fe2000f8e18ff */
[----:B------:R-:W-:-:S04]  /*3420*/  LOP3.LUT R2, R2, UR5, RZ, 0x3c, !PT ;  /* 0x0000000502027c12 */ /* 0x000fc8000f8e3cff */
[----:B------:R-:W-:Y:S01]  /*3430*/  SHF.L.U32 R2, R2, 0x1f, RZ ;  /* 0x0000001f02027819 */ /* 0x000fe200000006ff */
[----:B-1----:R-:W-:-:S07]  /*3440*/  IMAD.U32 R0, RZ, RZ, UR4 ;  /* 0x00000004ff007e24 */ /* 0x002fce000f8e00ff */
.L_x_63:
[----:B-1----:R1:W2:Y:S02]  /*3450*/  SYNCS.PHASECHK.TRANS64.TRYWAIT P0, [R0+URZ], R2 ;  /* 0x00000002000075a7 */ /* 0x0022a400080011ff */
[----:B--2---:R-:W-:Y:S05]  /*3460*/  @!P0 NANOSLEEP.SYNCS 0x989680 ;  /* 0x009896800000895d */ /* 0x004fea0003900000 */
[----:B------:R-:W2:Y:S02]  /*3470*/  @!P0 SYNCS.PHASECHK.TRANS64 P0, [R0+URZ], R2 ;  /* 0x00000002000085a7 */ /* 0x000ea400080010ff */
[----:B--2---:R-:W-:Y:S05]  /*3480*/  @P0 EXIT ;  /* 0x000000000000094d */ /* 0x004fea0003800000 */
[----:B------:R-:W-:Y:S05]  /*3490*/  BRA `(.L_x_63) ;  /* 0xfffffffc00ec7947 */ /* 0x000fea000383ffff */
.L_x_23:
[----:B------:R-:W-:-:S04]  /*34a0*/  UISETP.NE.AND UP0, UPT, UR49, URZ, UPT ;  /* 0x000000ff3100728c */ /* 0x000fc8000bf05270 */
[----:B------:R-:W-:-:S09]  /*34b0*/  UISETP.NE.OR UP0, UPT, UR14, 0x1, UP0 ;  /* 0x000000010e00788c */ /* 0x000fd20008705670 */
[----:B------:R-:W-:Y:S05]  /*34c0*/  BRA.U UP0, `(.L_x_64) ;  /* 0x0000000500487547 */ /* 0x000fea000b800000 */
[----:B------:R-:W-:Y:S01]  /*34d0*/  ISETP.GE.U32.AND P2, PT, R0, 0x2, PT ;  /* 0x000000020000780c */ /* 0x000fe20003f46070 */
[----:B------:R-:W-:Y:S01]  /*34e0*/  IMAD.MOV.U32 R12, RZ, RZ, 0x1 ;  /* 0x00000001ff0c7424 */ /* 0x000fe200078e00ff */
[----:B------:R-:W-:Y:S02]  /*34f0*/  CS2R R10, SRZ ;  /* 0x00000000000a7805 */ /* 0x000fe4000001ff00 */
[----:B------:R-:W-:Y:S01]  /*3500*/  CS2R R8, SRZ ;  /* 0x0000000000087805 */ /* 0x000fe2000001ff00 */
[----:B------:R-:W-:Y:S01]  /*3510*/  UMOV UR6, 0x400 ;  /* 0x0000040000067882 */ /* 0x000fe20000000000 */
[----:B------:R-:W-:Y:S01]  /*3520*/  UMOV UR5, URZ ;  /* 0x000000ff00057c82 */ /* 0x000fe20008000000 */
[----:B------:R-:W-:-:S12]  /*3530*/  ULEA UR6, UR49, UR6, 0x18 ;  /* 0x0000000631067291 */ /* 0x000fd8000f8ec0ff */
.L_x_68:
[----:B------:R-:W-:Y:S02]  /*3540*/  LEA R2, R8, UR6, 0x3 ;  /* 0x0000000608027c11 */ /* 0x000fe4000f8e18ff */
[----:B------:R-:W-:-:S03]  /*3550*/  SHF.L.U32 R4, R9, 0x1f, RZ ;  /* 0x0000001f09047819 */ /* 0x000fc600000006ff */
[----:B------:R-:W-:Y:S01]  /*3560*/  VIADD R5, R2, 0x190 ;  /* 0x0000019002057836 */ /* 0x000fe20000000000 */
[----:B------:R-:W2:Y:S02]  /*3570*/  SYNCS.PHASECHK.TRANS64.TRYWAIT P0, [R2+URZ+0x180], R4 ;  /* 0x00018004020075a7 */ /* 0x000ea400080011ff */
[----:B--2---:R-:W-:Y:S05]  /*3580*/  @!P0 BRA `(.L_x_65) ;  /* 0x00000088009c8947 */ /* 0x004fea0003800000 */
.L_x_203:
[----:B------:R-:W-:Y:S01]  /*3590*/  ULEA UR4, UR5, UR6, 0x3 ;  /* 0x0000000605047291 */ /* 0x000fe2000f8e18ff */
[----:B--2---:R-:W-:Y:S01]  /*35a0*/  PRMT R2, RZ, 0x654, R5 ;  /* 0x00000654ff027816 */ /* 0x004fe20000000005 */
[----:B------:R-:W-:Y:S01]  /*35b0*/  @!P2 IMAD.MOV.U32 R4, RZ, RZ, 0x10 ;  /* 0x00000010ff04a424 */ /* 0x000fe200078e00ff */
[----:B------:R-:W-:Y:S01]  /*35c0*/  SHF.L.U32 R5, R12, 0x1f, RZ ;  /* 0x0000001f0c057819 */ /* 0x000fe200000006ff */
[----:B------:R-:W-:Y:S01]  /*35d0*/  UIADD3 UR7, UPT, UPT, UR4, 0x140, URZ ;  /* 0x0000014004077890 */ /* 0x000fe2000fffe0ff */
[----:B------:R2:W-:Y:S05]  /*35e0*/  SYNCS.ARRIVE.TRANS64.RED.A1T0 RZ, [R2+URZ], RZ ;  /* 0x000000ff02ff79a7 */ /* 0x0005ea00081004ff */
[----:B------:R-:W-:Y:S01]  /*35f0*/  IMAD.U32 R6, RZ, RZ, UR7 ;  /* 0x00000007ff067e24 */ /* 0x000fe2000f8e00ff */
[----:B------:R-:W3:Y:S04]  /*3600*/  SYNCS.PHASECHK.TRANS64.TRYWAIT P0, [UR4+0x150], R5 ;  /* 0x00015005ff0075a7 */ /* 0x000ee80008001104 */
[----:B------:R-:W-:Y:S01]  /*3610*/  PRMT R6, R0, 0x654, R6 ;  /* 0x0000065400067816 */ /* 0x000fe20000000006 */
[----:B--23--:R-:W-:Y:S06]  /*3620*/  @!P0 BRA `(.L_x_66) ;  /* 0x0000008800888947 */ /* 0x00cfec0003800000 */
.L_x_205:
[----:B------:R-:W-:Y:S01]  /*3630*/  ULEA UR8, UR5, UR6, 0x4 ;  /* 0x0000000605087291 */ /* 0x000fe2000f8e20ff */
[----:B------:R-:W-:Y:S01]  /*3640*/  SEL R3, R6, R3, !P2 ;  /* 0x0000000306037207 */ /* 0x000fe20005000000 */
[----:B------:R-:W-:Y:S01]  /*3650*/  UIADD3 UR9, UPT, UPT, UR4, 0x140, URZ ;  /* 0x0000014004097890 */ /* 0x000fe2000fffe0ff */
[----:B--2---:R-:W-:Y:S01]  /*3660*/  LEA R2, R11, UR6, 0x3 ;  /* 0x000000060b027c11 */ /* 0x004fe2000f8e18ff */
[----:B------:R-:W-:Y:S01]  /*3670*/  UIADD3 UR8, UPT, UPT, UR8, 0x1b0, URZ ;  /* 0x000001b008087890 */ /* 0x000fe2000fffe0ff */
[----:B------:R2:W-:Y:S01]  /*3680*/  @!P2 SYNCS.ARRIVE.TRANS64.RED RZ, [R3+URZ], R4 ;  /* 0x0000000403ffa9a7 */ /* 0x0005e200080004ff */
[----:B------:R-:W-:Y:S01]  /*3690*/  UIADD3 UR4, UPT, UPT, UR5, 0x1, URZ ;  /* 0x0000000105047890 */ /* 0x000fe2000fffe0ff */
[----:B------:R-:W-:-:S03]  /*36a0*/  VIADD R8, R8, 0x1 ;  /* 0x0000000108087836 */ /* 0x000fc60000000000 */
[----:B------:R-:W-:Y:S02]  /*36b0*/  UISETP.NE.AND UP0, UPT, UR4, 0x2, UPT ;  /* 0x000000020400788c */ /* 0x000fe4000bf05270 */
[----:B------:R-:W-:Y:S01]  /*36c0*/  ISETP.NE.AND P0, PT, R8, 0x2, PT ;  /* 0x000000020800780c */ /* 0x000fe20003f05270 */
[----:B------:R-:W-:Y:S06]  /*36d0*/  UGETNEXTWORKID.BROADCAST [UR8], [UR9] ;  /* 0x00000000080073ca */ /* 0x000fec0008000100 */
[----:B------:R-:W-:Y:S02]  /*36e0*/  USEL UR7, URZ, 0x1, UP0 ;  /* 0x00000001ff077887 */ /* 0x000fe40008000000 */
[----:B------:R-:W-:-:S04]  /*36f0*/  USEL UR5, UR4, URZ, UP0 ;  /* 0x000000ff04057287 */ /* 0x000fc80008000000 */
[----:B------:R-:W-:Y:S02]  /*3700*/  LOP3.LUT R12, R12, UR7, RZ, 0x3c, !PT ;  /* 0x000000070c0c7c12 */ /* 0x000fe4000f8e3cff */
[----:B--2---:R-:W-:-:S04]  /*3710*/  SHF.L.U32 R4, R10, 0x1f, RZ ;  /* 0x0000001f0a047819 */ /* 0x004fc800000006ff */
[----:B------:R-:W2:Y:S02]  /*3720*/  SYNCS.PHASECHK.TRANS64.TRYWAIT P1, [R2+URZ+0x140], R4 ;  /* 0x00014004020075a7 */ /* 0x000ea400080211ff */
[----:B--2---:R-:W-:Y:S05]  /*3730*/  @!P1 BRA `(.L_x_67) ;  /* 0x00000088005c9947 */ /* 0x004fea0003800000 */
.L_x_206:
[C---:B--2---:R-:W-:Y:S01]  /*3740*/  LEA R4, R11.reuse, UR6, 0x4 ;  /* 0x000000060b047c11 */ /* 0x044fe2000f8e20ff */
[----:B------:R-:W-:Y:S01]  /*3750*/  VIADD R2, R2, 0x150 ;  /* 0x0000015002027836 */ /* 0x000fe20000000000 */
[----:B------:R-:W-:Y:S01]  /*3760*/  SEL R8, R8, RZ, P0 ;  /* 0x000000ff08087207 */ /* 0x000fe20000000000 */
[----:B------:R-:W-:-:S03]  /*3770*/  VIADD R11, R11, 0x1 ;  /* 0x000000010b0b7836 */ /* 0x000fc60000000000 */
[----:B------:R-:W2:Y:S01]  /*3780*/  LDS.128 R4, [R4+0x1b0] ;  /* 0x0001b00004047984 */ /* 0x000ea20000000c00 */
[----:B------:R-:W-:Y:S02]  /*3790*/  PRMT R2, RZ, 0x654, R2 ;  /* 0x00000654ff027816 */ /* 0x000fe40000000002 */
[C---:B------:R-:W-:Y:S01]  /*37a0*/  ISETP.NE.AND P1, PT, R11.reuse, 0x2, PT ;  /* 0x000000020b00780c */ /* 0x040fe20003f25270 */
[----:B------:R-:W-:Y:S01]  /*37b0*/  @!PT LDS RZ, [RZ] ;  /* 0x00000000fffff984 */ /* 0x000fe20000000800 */
[----:B------:R-:W-:Y:S01]  /*37c0*/  @!PT LDS RZ, [RZ] ;  /* 0x00000000fffff984 */ /* 0x000fe20000000800 */
[----:B------:R-:W-:Y:S01]  /*37d0*/  @!PT LDS RZ, [RZ] ;  /* 0x00000000fffff984 */ /* 0x000fe20000000800 */
[----:B------:R-:W-:Y:S01]  /*37e0*/  @!PT LDS RZ, [RZ] ;  /* 0x00000000fffff984 */ /* 0x000fe20000000800 */
[----:B------:R3:W-:Y:S06]  /*37f0*/  MEMBAR.ALL.CTA ;  /* 0x0000000000007992 */ /* 0x0007ec0000008000 */
[----:B---3--:R-:W3:Y:S01]  /*3800*/  FENCE.VIEW.ASYNC.S ;  /* 0x00000000000073c6 */ /* 0x008ee20000000000 */
[----:B------:R-:W-:Y:S01]  /*3810*/  SEL R11, R11, RZ, P1 ;  /* 0x000000ff0b0b7207 */ /* 0x000fe20000800000 */
[----:B---3--:R3:W-:Y:S01]  /*3820*/  SYNCS.ARRIVE.TRANS64.RED.A1T0 RZ, [R2+URZ], RZ ;  /* 0x000000ff02ff79a7 */ /* 0x0087e200081004ff */
[----:B--2---:R-:W-:-:S02]  /*3830*/  LOP3.LUT P3, RZ, R6, 0x1, RZ, 0xc0, !PT ;  /* 0x0000000106ff7812 */ /* 0x004fc4000786c0ff */
[----:B------:R-:W-:-:S04]  /*3840*/  SEL R4, RZ, 0x1, P1 ;  /* 0x00000001ff047807 */ /* 0x000fc80000800000 */
[----:B------:R-:W-:Y:S02]  /*3850*/  LOP3.LUT R10, R10, R4, RZ, 0x3c, !PT ;  /* 0x000000040a0a7212 */ /* 0x000fe400078e3cff */
[----:B---3--:R-:W-:-:S04]  /*3860*/  SEL R2, RZ, 0x1, P0 ;  /* 0x00000001ff027807 */ /* 0x008fc80000000000 */
[----:B------:R-:W-:Y:S01]  /*3870*/  LOP3.LUT R9, R9, R2, RZ, 0x3c, !PT ;  /* 0x0000000209097212 */ /* 0x000fe200078e3cff */
[----:B------:R-:W-:Y:S06]  /*3880*/  @P3 BRA `(.L_x_68) ;  /* 0xfffffffc002c3947 */ /* 0x000fec000383ffff */
[----:B------:R-:W-:Y:S01]  /*3890*/  ULEA UR4, UR5, UR6, 0x3 ;  /* 0x0000000605047291 */ /* 0x000fe2000f8e18ff */
[----:B------:R-:W-:-:S08]  /*38a0*/  SHF.L.U32 R2, R12, 0x1f, RZ ;  /* 0x0000001f0c027819 */ /* 0x000fd000000006ff */
[----:B------:R-:W2:Y:S02]  /*38b0*/  SYNCS.PHASECHK.TRANS64 P0, [UR4+0x150], R2 ;  /* 0x00015002ff0075a7 */ /* 0x000ea40008001004 */
[----:B--2---:R-:W-:Y:S05]  /*38c0*/  @P0 BRA `(.L_x_69) ;  /* 0x0000000000080947 */ /* 0x004fea0003800000 */
[----:B------:R-:W2:Y:S02]  /*38d0*/  SYNCS.PHASECHK.TRANS64.TRYWAIT P0, [UR4+0x150], R2 ;  /* 0x00015002ff0075a7 */ /* 0x000ea40008001104 */
[----:B--2---:R-:W-:Y:S05]  /*38e0*/  @!P0 BRA `(.L_x_70) ;  /* 0x0000008800048947 */ /* 0x004fea0003800000 */
.L_x_69:
[----:B------:R-:W-:-:S04]  /*38f0*/  UIADD3 UR7, UPT, UPT, UR5, 0x1, URZ ;  /* 0x0000000105077890 */ /* 0x000fc8000fffe0ff */
[----:B------:R-:W-:-:S04]  /*3900*/  UISETP.NE.AND UP0, UPT, UR7, 0x2, UPT ;  /* 0x000000020700788c */ /* 0x000fc8000bf05270 */
[----:B------:R-:W-:Y:S02]  /*3910*/  USEL UR8, URZ, 0x1, UP0 ;  /* 0x00000001ff087887 */ /* 0x000fe40008000000 */
[----:B------:R-:W-:-:S04]  /*3920*/  USEL UR7, UR7, URZ, UP0 ;  /* 0x000000ff07077287 */ /* 0x000fc80008000000 */
[----:B------:R-:W-:Y:S01]  /*3930*/  ULEA UR7, UR7, UR6, 0x3 ;  /* 0x0000000607077291 */ /* 0x000fe2000f8e18ff */
[----:B--2---:R-:W-:-:S04]  /*3940*/  LOP3.LUT R2, R12, UR8, RZ, 0x3c, !PT ;  /* 0x000000080c027c12 */ /* 0x004fc8000f8e3cff */
[----:B------:R-:W-:-:S04]  /*3950*/  SHF.L.U32 R0, R2, 0x1f, RZ ;  /* 0x0000001f02007819 */ /* 0x000fc800000006ff */
[----:B------:R-:W2:Y:S02]  /*3960*/  SYNCS.PHASECHK.TRANS64 P0, [UR7+0x150], R0 ;  /* 0x00015000ff0075a7 */ /* 0x000ea40008001007 */
[----:B-12---:R-:W-:Y:S05]  /*3970*/  @P0 EXIT ;  /* 0x000000000000094d */ /* 0x006fea0003800000 */
[----:B------:R-:W-:Y:S02]  /*3980*/  SHF.L.U32 R2, R2, 0x1f, RZ ;  /* 0x0000001f02027819 */ /* 0x000fe400000006ff */
[----:B------:R-:W-:-:S07]  /*3990*/  MOV R0, UR7 ;  /* 0x0000000700007c02 */ /* 0x000fce0008000f00 */
.L_x_71:
[----:B-1----:R1:W2:Y:S02]  /*39a0*/  SYNCS.PHASECHK.TRANS64.TRYWAIT P0, [R0+URZ+0x150], R2 ;  /* 0x00015002000075a7 */ /* 0x0022a400080011ff */
[----:B--2---:R-:W-:Y:S05]  /*39b0*/  @!P0 NANOSLEEP.SYNCS 0x989680 ;  /* 0x009896800000895d */ /* 0x004fea0003900000 */
[----:B------:R-:W2:Y:S02]  /*39c0*/  @!P0 SYNCS.PHASECHK.TRANS64 P0, [R0+URZ+0x150], R2 ;  /* 0x00015002000085a7 */ /* 0x000ea400080010ff */
[----:B--2---:R-:W-:Y:S05]  /*39d0*/  @P0 EXIT ;  /* 0x000000000000094d */ /* 0x004fea0003800000 */
[----:B------:R-:W-:Y:S05]  /*39e0*/  BRA `(.L_x_71) ;  /* 0xfffffffc00ec7947 */ /* 0x000fea000383ffff */
.L_x_64:
[----:B------:R-:W-:Y:S05]  /*39f0*/  BRA.U UP5, `(.L_x_72) ;  /* 0x00000015051c7547 */ /* 0x000fea000b800000 */
[----:B------:R-:W-:Y:S01]  /*3a00*/  UMOV UR5, 0x40 ;  /* 0x0000004000057882 */ /* 0x000fe20000000000 */
[----:B------:R-:W-:Y:S01]  /*3a10*/  NOP ;  /* 0x0000000000007918 */ /* 0x000fe20000000000 */
[----:B------:R-:W-:Y:S01]  /*3a20*/  ULEA UR5, UR49, UR5, 0x18 ;  /* 0x0000000531057291 */ /* 0x000fe2000f8ec0ff */
[----:B------:R-:W-:Y:S02]  /*3a30*/  UMOV UR6, 0x400 ;  /* 0x0000040000067882 */ /* 0x000fe40000000000 */
[----:B------:R-:W-:-:S06]  /*3a40*/  ULEA UR6, UR49, UR6, 0x18 ;  /* 0x0000000631067291 */ /* 0x000fcc000f8ec0ff */
[----:B------:R-:W2:Y:S02]  /*3a50*/  LDS.U8 R0, [UR5+0x1c] ;  /* 0x00001c05ff007984 */ /* 0x000ea40008000000 */
[----:B--2---:R-:W-:-:S13]  /*3a60*/  ISETP.NE.AND P0, PT, R0, RZ, PT ;  /* 0x000000ff0000720c */ /* 0x004fda0003f05270 */
[----:B------:R-:W-:Y:S05]  /*3a70*/  @P0 BRA `(.L_x_73) ;  /* 0x0000000000580947 */ /* 0x000fea0003800000 */
[----:B------:R-:W-:-:S13]  /*3a80*/  ELECT P0, URZ, PT ;  /* 0x0000000000ff782f */ /* 0x000fda0003800000 */
[----:B------:R-:W-:Y:S05]  /*3a90*/  @!P0 BRA `(.L_x_74) ;  /* 0x0000000000608947 */ /* 0x000fea0003800000 */
[----:B------:R-:W-:Y:S01]  /*3aa0*/  UMOV UR4, 0x10 ;  /* 0x0000001000047882 */ /* 0x000fe20000000000 */
[----:B------:R-:W-:Y:S01]  /*3ab0*/  HFMA2 R0, -RZ, RZ, 0, 5.9604644775390625e-08 ;  /* 0x00000001ff007431 */ /* 0x000fe200000001ff */
[----:B------:R-:W-:-:S03]  /*3ac0*/  MOV R3, 0xffff ;  /* 0x0000ffff00037802 */ /* 0x000fc60000000f00 */
[----:B------:R-:W-:Y:S04]  /*3ad0*/  DEPBAR.LE SB2, 0x36 ;  /* 0x0000ad800000791a */ /* 0x000fe80000000000 */
[----:B------:R-:W2:Y:S02]  /*3ae0*/  UTCATOMSWS.FIND_AND_SET.ALIGN UP0, UR4, UR4 ;  /* 0x00000004000475e3 */ /* 0x000ea40008000800 */
[----:B--2---:R-:W-:Y:S01]  /*3af0*/  MOV R4, UR4 ;  /* 0x0000000400047c02 */ /* 0x004fe20008000f00 */
[----:B------:R-:W-:Y:S06]  /*3b00*/  BRA.U UP0, `(.L_x_75) ;  /* 0x0000000100187547 */ /* 0x000fec000b800000 */
.L_x_76:
[----:B------:R-:W-:Y:S05]  /*3b10*/  NANOSLEEP 0x64 ;  /* 0x000000640000795d */ /* 0x000fea0003800000 */
[----:B------:R-:W-:-:S05]  /*3b20*/  UMOV UR4, 0x10 ;  /* 0x0000001000047882 */ /* 0x000fca0000000000 */
[----:B------:R-:W-:Y:S04]  /*3b30*/  DEPBAR.LE SB2, 0x36 ;  /* 0x0000ad800000791a */ /* 0x000fe80000000000 */
[----:B------:R-:W2:Y:S02]  /*3b40*/  UTCATOMSWS.FIND_AND_SET.ALIGN UP0, UR4, UR4 ;  /* 0x00000004000475e3 */ /* 0x000ea40008000800 */
[----:B--2---:R-:W-:Y:S01]  /*3b50*/  MOV R4, UR4 ;  /* 0x0000000400047c02 */ /* 0x004fe20008000f00 */
[----:B------:R-:W-:Y:S05]  /*3b60*/  BRA.U !UP0, `(.L_x_76) ;  /* 0xfffffffd08e87547 */ /* 0x000fea000b83ffff */
.L_x_75:
[-C--:B------:R-:W-:Y:S02]  /*3b70*/  SHF.L.U32 R3, R3, R4.reuse, RZ ;  /* 0x0000000403037219 */ /* 0x080fe400000006ff */
[----:B------:R-:W-:Y:S01]  /*3b80*/  SHF.L.U32 R0, R0, R4, RZ ;  /* 0x0000000400007219 */ /* 0x000fe200000006ff */
[----:B------:R-:W-:Y:S02]  /*3b90*/  IMAD.SHL.U32 R4, R4, 0x20, RZ ;  /* 0x0000002004047824 */ /* 0x000fe400078e00ff */
[----:B------:R2:W-:Y:S04]  /*3ba0*/  ATOMS.OR RZ, [UR5+0x14], R3 ;  /* 0x00001403ffff798c */ /* 0x0005e8000b000005 */
[----:B------:R2:W-:Y:S04]  /*3bb0*/  ATOMS.OR RZ, [UR5+0x18], R0 ;  /* 0x00001800ffff798c */ /* 0x0005e8000b000005 */
[----:B------:R2:W-:Y:S01]  /*3bc0*/  STS [UR6+0x1d0], R4 ;  /* 0x0001d004ff007988 */ /* 0x0005e20008000806 */
[----:B------:R-:W-:Y:S05]  /*3bd0*/  BRA `(.L_x_74) ;  /* 0x0000000000107947 */ /* 0x000fea0003800000 */
.L_x_73:
[----:B------:R-:W-:Y:S02]  /*3be0*/  MOV R0, 0xffffffff ;  /* 0xffffffff00007802 */ /* 0x000fe40000000f00 */
[----:B------:R-:W-:-:S03]  /*3bf0*/  MOV R4, 0x3c20 ;  /* 0x00003c2000047802 */ /* 0x000fc60000000f00 */
[----:B------:R2:W-:Y:S04]  /*3c00*/  STS [UR6+0x1d0], R0 ;  /* 0x0001d000ff007988 */ /* 0x0005e80008000806 */
[----:B-12--5:R-:W-:Y:S05]  /*3c10*/  CALL.REL.NOINC `($__internal_1_$__cuda_sm10x_tcgen05_guardrail_trap_phase_invalid_during_alloc) ;  /* 0x0000008c00047944 */ /* 0x026fea0003c00000 */
.L_x_74:
[----:B------:R-:W-:Y:S05]  /*3c20*/  WARPSYNC.ALL ;  /* 0x0000000000007948 */ /* 0x000fea0003800000 */
[----:B------:R-:W3:Y:S01]  /*3c30*/  S2UR UR22, SR_CgaCtaId ;  /* 0x00000000001679c3 */ /* 0x000ee20000008800 */
[----:B------:R-:W-:Y:S01]  /*3c40*/  UMOV UR4, 0x400 ;  /* 0x0000040000047882 */ /* 0x000fe20000000000 */
[----:B------:R-:W-:-:S06]  /*3c50*/  NOP ;  /* 0x0000000000007918 */ /* 0x000fcc0000000000 */
[----:B------:R-:W-:Y:S06]  /*3c60*/  BAR.ARV 0x6, 0xa0 ;  /* 0x0182800000007b1d */ /* 0x000fec0000002000 */
[----:B------:R-:W4:Y:S01]  /*3c70*/  LDCU UR11, c[0x0][0x38c] ;  /* 0x00007180ff0b77ac */ /* 0x000f220008000800 */
[----:B------:R-:W-:Y:S01]  /*3c80*/  LOP3.LUT R2, R2, 0xffff, RZ, 0xc0, !PT ;  /* 0x0000ffff02027812 */ /* 0x000fe200078ec0ff */
[----:B------:R-:W-:Y:S01]  /*3c90*/  IMAD.MOV.U32 R10, RZ, RZ, 0x1 ;  /* 0x00000001ff0a7424 */ /* 0x000fe200078e00ff */
[----:B------:R-:W-:Y:S01]  /*3ca0*/  CS2R R8, SRZ ;  /* 0x0000000000087805 */ /* 0x000fe2000001ff00 */
[----:B--2---:R-:W-:Y:S01]  /*3cb0*/  IMAD.MOV.U32 R3, RZ, RZ, RZ ;  /* 0x000000ffff037224 */ /* 0x004fe200078e00ff */
[----:B------:R-:W-:Y:S01]  /*3cc0*/  R2UR UR25, R2 ;  /* 0x00000000021972ca */ /* 0x000fe200000e0000 */
[----:B-1----:R-:W1:Y:S01]  /*3cd0*/  LDCU UR44, c[0x0][0x370] ;  /* 0x00006e00ff2c77ac */ /* 0x002e620008000800 */
[----:B---3--:R-:W-:-:S02]  /*3ce0*/  ULEA UR22, UR22, UR4, 0x18 ;  /* 0x0000000416167291 */ /* 0x008fc4000f8ec0ff */
[----:B------:R-:W-:Y:S02]  /*3cf0*/  UISETP.GE.AND UP5, UPT, UR39, 0x1, UPT ;  /* 0x000000012700788c */ /* 0x000fe4000bfa6270 */
[----:B------:R-:W-:Y:S02]  /*3d00*/  UIADD3 UR6, UPT, UPT, UR22, 0x3300, URZ ;  /* 0x0000330016067890 */ /* 0x000fe4000fffe0ff */
[----:B------:R-:W-:Y:S02]  /*3d10*/  UIADD3 UR5, UPT, UPT, UR22, 0x23300, URZ ;  /* 0x0002330016057890 */ /* 0x000fe4000fffe0ff */
[----:B----4-:R-:W-:Y:S01]  /*3d20*/  UIADD3 UR11, UPT, UPT, UR11, 0x7f, URZ ;  /* 0x0000007f0b0b7890 */ /* 0x010fe2000fffe0ff */
[----:B------:R-:W2:Y:S01]  /*3d30*/  LDS R0, [UR22+0x1d0] ;  /* 0x0001d016ff007984 */ /* 0x000ea20008000800 */
[----:B------:R-:W-:Y:S02]  /*3d40*/  UIADD3 UR4, UPT, UPT, UR22, 0x33300, URZ ;  /* 0x0003330016047890 */ /* 0x000fe4000fffe0ff */
[----:B------:R-:W-:-:S02]  /*3d50*/  UIADD3 UR7, UPT, UPT, UR22, 0x35300, URZ ;  /* 0x0003530016077890 */ /* 0x000fc4000fffe0ff */
[----:B------:R-:W-:Y:S02]  /*3d60*/  USHF.R.S32.HI UR9, URZ, 0x1f, UR11 ;  /* 0x0000001fff097899 */ /* 0x000fe4000801140b */
[----:B------:R-:W-:Y:S02]  /*3d70*/  USHF.R.U32.HI UR10, URZ, 0x4, UR6 ;  /* 0x00000004ff0a7899 */ /* 0x000fe40008011606 */
[----:B------:R-:W-:Y:S02]  /*3d80*/  USHF.R.U32.HI UR8, URZ, 0x4, UR5 ;  /* 0x00000004ff087899 */ /* 0x000fe40008011605 */
[----:B------:R-:W-:Y:S02]  /*3d90*/  USHF.R.U32.HI UR6, URZ, 0x4, UR4 ;  /* 0x00000004ff067899 */ /* 0x000fe40008011604 */
[----:B------:R-:W-:Y:S02]  /*3da0*/  USHF.R.U32.HI UR5, URZ, 0x4, UR7 ;  /* 0x00000004ff057899 */ /* 0x000fe40008011607 */
[----:B------:R-:W-:-:S02]  /*3db0*/  ULEA.HI UR4, UR9, UR11, URZ, 0x7 ;  /* 0x0000000b09047291 */ /* 0x000fc4000f8f38ff */
[----:B------:R-:W-:Y:S02]  /*3dc0*/  ULOP3.LUT UR5, UR5, 0x3fff, URZ, 0xc0, !UPT ;  /* 0x00003fff05057892 */ /* 0x000fe4000f8ec0ff */
[----:B------:R-:W-:Y:S02]  /*3dd0*/  USHF.R.S32.HI UR45, URZ, 0x7, UR4 ;  /* 0x00000007ff2d7899 */ /* 0x000fe40008011404 */
[----:B------:R-:W-:Y:S02]  /*3de0*/  ULOP3.LUT UR37, UR5, 0x10000, URZ, 0xfc, !UPT ;  /* 0x0001000005257892 */ /* 0x000fe4000f8efcff */
[----:B------:R-:W-:Y:S02]  /*3df0*/  UISETP.LT.AND UP0, UPT, UR45, 0x1, UPT ;  /* 0x000000012d00788c */ /* 0x000fe4000bf01270 */
[----:B------:R-:W-:Y:S02]  /*3e00*/  ULOP3.LUT UR10, UR10, 0x3fff, URZ, 0xc0, !UPT ;  /* 0x00003fff0a0a7892 */ /* 0x000fe4000f8ec0ff */
[----:B------:R-:W-:-:S02]  /*3e10*/  ULOP3.LUT UR8, UR8, 0x3fff, URZ, 0xc0, !UPT ;  /* 0x00003fff08087892 */ /* 0x000fc4000f8ec0ff */
[----:B------:R-:W-:Y:S02]  /*3e20*/  ULOP3.LUT UR6, UR6, 0x3fff, URZ, 0xc0, !UPT ;  /* 0x00003fff06067892 */ /* 0x000fe4000f8ec0ff */
[----:B------:R-:W-:Y:S01]  /*3e30*/  USEL UR46, UR45, 0x1, !UP0 ;  /* 0x000000012d2e7887 */ /* 0x000fe2000c000000 */
[----:B------:R-:W3:Y:S01]  /*3e40*/  LDCU UR43, c[0x0][0x374] ;  /* 0x00006e80ff2b77ac */ /* 0x000ee20008000800 */
[----:B------:R-:W-:Y:S02]  /*3e50*/  ULOP3.LUT UR34, UR10, 0x10000, URZ, 0xfc, !UPT ;  /* 0x000100000a227892 */ /* 0x000fe4000f8efcff */
[----:B------:R-:W-:Y:S01]  /*3e60*/  ULOP3.LUT UR35, UR8, 0x10000, URZ, 0xfc, !UPT ;  /* 0x0001000008237892 */ /* 0x000fe2000f8efcff */
[----:B--2---:R-:W-:Y:S01]  /*3e70*/  R2UR UR24, R0 ;  /* 0x00000000001872ca */ /* 0x004fe200000e0000 */
[----:B------:R-:W-:Y:S02]  /*3e80*/  ULOP3.LUT UR36, UR6, 0x10000, URZ, 0xfc, !UPT ;  /* 0x0001000006247892 */ /* 0x000fe4000f8efcff */
[----:B------:R-:W-:-:S02]  /*3e90*/  UIADD3 UR46, UPT, UPT, -UR46, URZ, URZ ;  /* 0x000000ff2e2e7290 */ /* 0x000fc4000fffe1ff */
[----:B------:R-:W-:Y:S01]  /*3ea0*/  UISETP.NE.AND UP4, UPT, UR39, 0x1, UPT ;  /* 0x000000012700788c */ /* 0x000fe2000bf85270 */
[----:B------:R-:W-:Y:S01]  /*3eb0*/  UMOV UR42, URZ ;  /* 0x000000ff002a7c82 */ /* 0x000fe20008000000 */
[----:B------:R-:W-:-:S06]  /*3ec0*/  UMOV UR20, URZ ;  /* 0x000000ff00147c82 */ /* 0x000fcc0008000000 */
[----:B------:R-:W-:Y:S02]  /*3ed0*/  UIADD3 UR30, UPT, UPT, UR24, 0x80, URZ ;  /* 0x00000080181e7890 */ /* 0x000fe4000fffe0ff */
[----:B------:R-:W-:Y:S02]  /*3ee0*/  UIADD3 UR32, UPT, UPT, UR24, -0x7fffff80, URZ ;  /* 0x8000008018207890 */ /* 0x000fe4000fffe0ff */
[----:B------:R-:W-:Y:S02]  /*3ef0*/  USHF.R.U32.HI UR5, URZ, 0x11, UR30 ;  /* 0x00000011ff057899 */ /* 0x000fe4000801161e */
[----:B------:R-:W-:Y:S02]  /*3f00*/  USHF.R.U32.HI UR4, URZ, 0x11, UR32 ;  /* 0x00000011ff047899 */ /* 0x000fe40008011620 */
[----:B------:R-:W-:Y:S02]  /*3f10*/  ULOP3.LUT UR5, UR5, 0x6000, URZ, 0xc0, !UPT ;  /* 0x0000600005057892 */ /* 0x000fe4000f8ec0ff */
[----:B------:R-:W-:-:S02]  /*3f20*/  ULOP3.LUT UR4, UR4, 0x6000, URZ, 0xc0, !UPT ;  /* 0x0000600004047892 */ /* 0x000fc4000f8ec0ff */
[----:B------:R-:W-:Y:S02]  /*3f30*/  UIADD3 UR49, UPT, UPT, UR24, 0x84, URZ ;  /* 0x0000008418317890 */ /* 0x000fe4000fffe0ff */
[----:B------:R-:W-:Y:S02]  /*3f40*/  ULOP3.LUT UR48, UR5, 0x890, URZ, 0xfc, !UPT ;  /* 0x0000089005307892 */ /* 0x000fe4000f8efcff */
[----:B-1-3--:R-:W-:-:S12]  /*3f50*/  ULOP3.LUT UR47, UR4, 0x890, URZ, 0xfc, !UPT ;  /* 0x00000890042f7892 */ /* 0x00afd8000f8efcff */
.L_x_85:
[C---:B------:R-:W-:Y:S02]  /*3f60*/  LEA R2, R9.reuse, UR22, 0x3 ;  /* 0x0000001609027c11 */ /* 0x040fe4000f8e18ff */
[----:B------:R-:W-:Y:S02]  /*3f70*/  SHF.L.U32 R0, R8, 0x1f, RZ ;  /* 0x0000001f08007819 */ /* 0x000fe400000006ff */
[----:B------:R-:W-:Y:S02]  /*3f80*/  LEA R4, R9, UR22, 0x4 ;  /* 0x0000001609047c11 */ /* 0x000fe4000f8e20ff */
[----:B-1----:R-:W1:Y:S02]  /*3f90*/  SYNCS.PHASECHK.TRANS64.TRYWAIT P0, [R2+URZ+0x140], R0 ;  /* 0x00014000020075a7 */ /* 0x002e6400080011ff */
[----:B-1-3--:R-:W-:Y:S05]  /*3fa0*/  @!P0 BRA `(.L_x_77) ;  /* 0x00000080006c8947 */ /* 0x00afea0003800000 */
.L_x_208:
[----:B------:R-:W2:Y:S01]  /*3fb0*/  LDS.128 R4, [R4+0x1b0] ;  /* 0x0001b00004047984 */ /* 0x000ea20000000c00 */
[----:B------:R-:W-:Y:S01]  /*3fc0*/  @!PT LDS RZ, [RZ] ;  /* 0x00000000fffff984 */ /* 0x000fe20000000800 */
[----:B------:R-:W-:Y:S01]  /*3fd0*/  @!PT LDS RZ, [RZ] ;  /* 0x00000000fffff984 */ /* 0x000fe20000000800 */
[----:B------:R-:W-:Y:S01]  /*3fe0*/  @!PT LDS RZ, [RZ] ;  /* 0x00000000fffff984 */ /* 0x000fe20000000800 */
[----:B------:R-:W-:Y:S01]  /*3ff0*/  @!PT LDS RZ, [RZ] ;  /* 0x00000000fffff984 */ /* 0x000fe20000000800 */
[----:B------:R3:W-:Y:S06]  /*4000*/  MEMBAR.ALL.CTA ;  /* 0x0000000000007992 */ /* 0x0007ec0000008000 */
[----:B---3--:R-:W3:Y:S01]  /*4010*/  FENCE.VIEW.ASYNC.S ;  /* 0x00000000000073c6 */ /* 0x008ee20000000000 */
[----:B--2---:R-:W-:-:S13]  /*4020*/  LOP3.LUT P0, RZ, R6, 0x1, RZ, 0xc0, !PT ;  /* 0x0000000106ff7812 */ /* 0x004fda000780c0ff */
[----:B---3--:R-:W-:Y:S01]  /*4030*/  VOTEU.ANY UP3, P0 ;  /* 0x0000000000ff7886 */ /* 0x008fe20000060100 */
[----:B------:R-:W-:-:S13]  /*4040*/  PLOP3.LUT P0, PT, PT, PT, UP3, 0x80, 0x8 ;  /* 0x000000000008781c */ /* 0x000fda0003f0f038 */
[----:B-1----:R-:W-:Y:S02]  /*4050*/  @P0 MOV R0, R4 ;  /* 0x0000000400000202 */ /* 0x002fe40000000f00 */
[----:B------:R-:W-:Y:S02]  /*4060*/  @P0 LOP3.LUT R4, R5, 0xffff, RZ, 0xc0, !PT ;  /* 0x0000ffff05040812 */ /* 0x000fe400078ec0ff */
[----:B------:R-:W-:Y:S01]  /*4070*/  @P0 R2UR UR5, R0 ;  /* 0x00000000000502ca */ /* 0x000fe200000e0000 */
[----:B------:R-:W-:Y:S01]  /*4080*/  VIADD R0, R2, 0x150 ;  /* 0x0000015002007836 */ /* 0x000fe20000000000 */
[----:B------:R-:W-:-:S04]  /*4090*/  @P0 R2UR UR4, R4 ;  /* 0x00000000040402ca */ /* 0x000fc800000e0000 */
[----:B------:R-:W-:-:S04]  /*40a0*/  PRMT R0, RZ, 0x654, R0 ;  /* 0x00000654ff007816 */ /* 0x000fc80000000000 */
[----:B------:R1:W-:Y:S03]  /*40b0*/  SYNCS.ARRIVE.TRANS64.RED.A1T0 RZ, [R0+URZ], RZ ;  /* 0x000000ff00ff79a7 */ /* 0x0003e600081004ff */
[----:B------:R-:W-:Y:S02]  /*40c0*/  @UP3 UMOV UR41, UR5 ;  /* 0x0000000500293c82 */ /* 0x000fe40008000000 */
[----:B------:R-:W-:Y:S01]  /*40d0*/  @UP3 UMOV UR38, UR4 ;  /* 0x0000000400263c82 */ /* 0x000fe20008000000 */
[----:B------:R-:W-:Y:S05]  /*40e0*/  BRA.U !UP5, `(.L_x_78) ;  /* 0x000000010dd07547 */ /* 0x000fea000b800000 */
[----:B------:R-:W2:Y:S01]  /*40f0*/  LDCU.128 UR12, c[0x0][0xf10] ;  /* 0x0001e200ff0c77ac */ /* 0x000ea20008000c00 */
[----:B------:R-:W3:Y:S01]  /*4100*/  LDCU UR23, c[0x0][0xf20] ;  /* 0x0001e400ff1777ac */ /* 0x000ee20008000800 */
[----:B------:R-:W4:Y:S01]  /*4110*/  LDCU UR21, c[0x0][0xf0c] ;  /* 0x0001e180ff1577ac */ /* 0x000f220008000800 */
[----:B------:R-:W1:Y:S01]  /*4120*/  LDCU.64 UR8, c[0x0][0xf28] ;  /* 0x0001e500ff0877ac */ /* 0x000e620008000a00 */
[----:B--2---:R-:W-:Y:S02]  /*4130*/  UIMAD.WIDE.U32 UR6, UR43, UR15, URZ ;  /* 0x0000000f2b0672a5 */ /* 0x004fe4000f8e00ff */
[----:B------:R-:W-:Y:S02]  /*4140*/  UIMAD.WIDE.U32 UR4, UR44, UR12, URZ ;  /* 0x0000000c2c0472a5 */ /* 0x000fe4000f8e00ff */
[----:B------:R-:W-:Y:S02]  /*4150*/  UISETP.NE.AND UP0, UPT, UR14, 0x1, UPT ;  /* 0x000000010e00788c */ /* 0x000fe4000bf05270 */
[----:B------:R-:W-:Y:S01]  /*4160*/  UIMAD.WIDE.U32 UR18, UR38, UR15, URZ ;  /* 0x0000000f261272a5 */ /* 0x000fe2000f8e00ff */
[----:B------:R-:W-:-:S02]  /*4170*/  UMOV UR6, UR7 ;  /* 0x0000000700067c82 */ /* 0x000fc40008000000 */
[----:B------:R-:W-:Y:S01]  /*4180*/  UMOV UR4, UR5 ;  /* 0x0000000500047c82 */ /* 0x000fe20008000000 */
[----:B---3--:R-:W-:Y:S02]  /*4190*/  USHF.R.U32.HI UR6, URZ, UR23, UR6 ;  /* 0x00000017ff067299 */ /* 0x008fe40008011606 */
[----:B----4-:R-:W-:Y:S02]  /*41a0*/  UISETP.NE.AND UP1, UPT, UR21, 0x1, UPT ;  /* 0x000000011500788c */ /* 0x010fe4000bf25270 */
[----:B------:R-:W-:Y:S02]  /*41b0*/  USHF.R.U32.HI UR4, URZ, UR13, UR4 ;  /* 0x0000000dff047299 */ /* 0x000fe40008011604 */
[----:B------:R-:W-:Y:S02]  /*41c0*/  USEL UR5, UR43, UR6, !UP0 ;  /* 0x000000062b057287 */ /* 0x000fe4000c000000 */
[----:B------:R-:W-:Y:S02]  /*41d0*/  USEL UR6, UR44, UR4, !UP1 ;  /* 0x000000042c067287 */ /* 0x000fe4000c800000 */
[----:B-1----:R-:W-:Y:S01]  /*41e0*/  UIMAD.WIDE.U32 UR10, UR5, UR8, URZ ;  /* 0x00000008050a72a5 */ /* 0x002fe2000f8e00ff */
[----:B------:R-:W-:Y:S01]  /*41f0*/  UMOV UR4, UR19 ;  /* 0x0000001300047c82 */ /* 0x000fe20008000000 */
[----:B------:R-:W-:-:S02]  /*4200*/  UIMAD.WIDE.U32 UR16, UR41, UR12, URZ ;  /* 0x0000000c291072a5 */ /* 0x000fc4000f8e00ff */
        /* <DEDUP_REMOVED lines=34> */
.L_x_78:
[----:B------:R-:W2:Y:S02]  /*4430*/  LDCU UR4, c[0x0][0xf30] ;  /* 0x0001e600ff0477ac */ /* 0x000ea40008000800 */
[----:B--2---:R-:W-:-:S09]  /*4440*/  UISETP.NE.AND UP0, UPT, UR4, 0x1, UPT ;  /* 0x000000010400788c */ /* 0x004fd2000bf05270 */
[----:B------:R-:W-:Y:S05]  /*4450*/  BRA.U UP0, `(.L_x_79) ;  /* 0x00000001003c7547 */ /* 0x000fea000b800000 */
[----:B------:R-:W2:Y:S01]  /*4460*/  LDCU.128 UR8, c[0x0][0xf10] ;  /* 0x0001e200ff0877ac */ /* 0x000ea20008000c00 */
[----:B------:R-:W3:Y:S01]  /*4470*/  LDCU UR12, c[0x0][0xf0c] ;  /* 0x0001e180ff0c77ac */ /* 0x000ee20008000800 */
[----:B------:R-:W4:Y:S01]  /*4480*/  LDCU UR13, c[0x0][0xf20] ;  /* 0x0001e400ff0d77ac */ /* 0x000f220008000800 */
[----:B--2---:R-:W-:Y:S02]  /*4490*/  UIMAD.WIDE.U32 UR6, UR41, UR8, URZ ;  /* 0x00000008290672a5 */ /* 0x004fe4000f8e00ff */
[----:B------:R-:W-:Y:S02]  /*44a0*/  UIMAD.WIDE.U32 UR4, UR38, UR11, URZ ;  /* 0x0000000b260472a5 */ /* 0x000fe4000f8e00ff */
[----:B---3--:R-:W-:Y:S02]  /*44b0*/  UISETP.NE.AND UP0, UPT, UR12, 0x1, UPT ;  /* 0x000000010c00788c */ /* 0x008fe4000bf05270 */
[----:B------:R-:W-:Y:S01]  /*44c0*/  UISETP.NE.AND UP1, UPT, UR10, 0x1, UPT ;  /* 0x000000010a00788c */ /* 0x000fe2000bf25270 */
[----:B------:R-:W-:-:S02]  /*44d0*/  UMOV UR6, UR7 ;  /* 0x0000000700067c82 */ /* 0x000fc40008000000 */
[----:B------:R-:W-:Y:S01]  /*44e0*/  UMOV UR4, UR5 ;  /* 0x0000000500047c82 */ /* 0x000fe20008000000 */
[----:B------:R-:W-:Y:S02]  /*44f0*/  USHF.R.U32.HI UR9, URZ, UR9, UR6 ;  /* 0x00000009ff097299 */ /* 0x000fe40008011606 */
[----:B----4-:R-:W-:Y:S02]  /*4500*/  USHF.R.U32.HI UR4, URZ, UR13, UR4 ;  /* 0x0000000dff047299 */ /* 0x010fe40008011604 */
[----:B------:R-:W-:Y:S02]  /*4510*/  USEL UR5, UR41, UR9, !UP0 ;  /* 0x0000000929057287 */ /* 0x000fe4000c000000 */
[----:B------:R-:W-:-:S04]  /*4520*/  USEL UR4, UR38, UR4, !UP1 ;  /* 0x0000000426047287 */ /* 0x000fc8000c800000 */
[----:B------:R-:W-:-:S04]  /*4530*/  UIADD3 UR4, UPT, UPT, UR5, -UR4, URZ ;  /* 0x8000000405047290 */ /* 0x000fc8000fffe0ff */
[----:B------:R-:W-:-:S12]  /*4540*/  UIMAD UR38, UR4, UR10, UR38 ;  /* 0x0000000a042672a4 */ /* 0x000fd8000f8e0226 */
.L_x_79:
[----:B------:R-:W2:Y:S01]  /*4550*/  LDCU UR4, c[0x0][0x38c] ;  /* 0x00007180ff0477ac */ /* 0x000ea20008000800 */
[----:B------:R-:W-:Y:S02]  /*4560*/  PLOP3.LUT P1, PT, PT, PT, PT, 0x80, 0x8 ;  /* 0x000000000008781c */ /* 0x000fe40003f2f070 */
[----:B------:R-:W-:Y:S01]  /*4570*/  SHF.L.U32 R2, R10, 0x1f, RZ ;  /* 0x0000001f0a027819 */ /* 0x000fe200000006ff */
[----:B------:R-:W-:Y:S02]  /*4580*/  ULEA UR40, UR42, UR22, 0x3 ;  /* 0x000000162a287291 */ /* 0x000fe4000f8e18ff */
[----:B------:R-:W-:Y:S02]  /*4590*/  ULEA UR23, UR42, UR24, 0x6 ;  /* 0x000000182a177291 */ /* 0x000fe4000f8e30ff */
[----:B--2---:R-:W-:-:S06]  /*45a0*/  UISETP.GE.AND UP0, UPT, UR4, 0x1, UPT ;  /* 0x000000010400788c */ /* 0x004fcc000bf06270 */
[----:B------:R-:W-:-:S05]  /*45b0*/  PLOP3.LUT P0, PT, PT, PT, UP0, 0x80, 0x8 ;  /* 0x000000000008781c */ /* 0x000fca0003f0f008 */
[----:B------:R-:W-:-:S08]  /*45c0*/  @UP0 ULEA UR4, UR20, UR22, 0x3 ;  /* 0x0000001614040291 */ /* 0x000fd0000f8e18ff */
[----:B-1----:R-:W-:-:S04]  /*45d0*/  @P0 SHF.L.U32 R0, R3, 0x1f, RZ ;  /* 0x0000001f03000819 */ /* 0x002fc800000006ff */
[----:B------:R1:W2:Y:S01]  /*45e0*/  @P0 SYNCS.PHASECHK.TRANS64.TRYWAIT P1, [UR4], R0 ;  /* 0x00000000ff0005a7 */ /* 0x0002a20008021104 */
[----:B------:R-:W-:-:S04]  /*45f0*/  ULEA.HI UR4, UR26, UR26, URZ, 0x1 ;  /* 0x0000001a1a047291 */ /* 0x000fc8000f8f08ff */
[----:B------:R-:W-:-:S04]  /*4600*/  ULOP3.LUT UR4, UR4, 0x7ffffffe, URZ, 0xc0, !UPT ;  /* 0x7ffffffe04047892 */ /* 0x000fc8000f8ec0ff */
[----:B------:R-:W-:-:S04]  /*4610*/  UIADD3 UR4, UPT, UPT, -UR4, UR26, URZ ;  /* 0x0000001a04047290 */ /* 0x000fc8000fffe1ff */
[----:B------:R-:W-:Y:S01]  /*4620*/  ULEA UR31, UR4, UR49, 0x1 ;  /* 0x00000031041f7291 */ /* 0x000fe2000f8e08ff */
[----:B------:R-:W3:Y:S02]  /*4630*/  SYNCS.PHASECHK.TRANS64.TRYWAIT P0, [UR40+0x170], R2 ;  /* 0x00017002ff0075a7 */ /* 0x000ee40008001128 */
[----:B-123--:R-:W-:Y:S09]  /*4640*/  @!P0 BRA `(.L_x_80) ;  /* 0x0000007800d88947 */ /* 0x00eff20003800000 */
.L_x_210:
[----:B------:R-:W-:Y:S01]  /*4650*/  IADD3 R9, PT, PT, R9, 0x1, RZ ;  /* 0x0000000109097810 */ /* 0x000fe20007ffe0ff */
[----:B------:R-:W-:Y:S06]  /*4660*/  BRA.U !UP0, `(.L_x_81) ;  /* 0x0000000108e07547 */ /* 0x000fec000b800000 */
[----:B------:R-:W-:Y:S02]  /*4670*/  ULOP3.LUT UR33, UR31, 0x80000000, URZ, 0x3c, !UPT ;  /* 0x800000001f217892 */ /* 0x000fe4000f8e3cff */
[----:B------:R-:W-:Y:S02]  /*4680*/  USHF.R.U32.HI UR5, URZ, 0x1a, UR31 ;  /* 0x0000001aff057899 */ /* 0x000fe4000801161f */
[----:B------:R-:W-:Y:S02]  /*4690*/  USHF.R.U32.HI UR4, URZ, 0x1a, UR33 ;  /* 0x0000001aff047899 */ /* 0x000fe40008011621 */
[----:B------:R-:W-:Y:S02]  /*46a0*/  ULOP3.LUT UR5, UR5, 0x30, URZ, 0xc0, !UPT ;  /* 0x0000003005057892 */ /* 0x000fe4000f8ec0ff */
[----:B------:R-:W-:Y:S02]  /*46b0*/  ULOP3.LUT UR4, UR4, 0x30, URZ, 0xc0, !UPT ;  /* 0x0000003004047892 */ /* 0x000fe4000f8ec0ff */
[----:B------:R-:W-:-:S02]  /*46c0*/  ULOP3.LUT UR5, UR5, 0x480, URZ, 0xfc, !UPT ;  /* 0x0000048005057892 */ /* 0x000fc4000f8efcff */
[----:B------:R-:W-:Y:S01]  /*46d0*/  ULOP3.LUT UR26, UR4, 0x480, URZ, 0xfc, !UPT ;  /* 0x00000480041a7892 */ /* 0x000fe2000f8efcff */
[----:B------:R-:W-:Y:S01]  /*46e0*/  UMOV UR21, URZ ;  /* 0x000000ff00157c82 */ /* 0x000fe20008000000 */
[----:B------:R-:W-:Y:S02]  /*46f0*/  UMOV UR19, UR46 ;  /* 0x0000002e00137c82 */ /* 0x000fe40008000000 */
[----:B------:R-:W-:Y:S01]  /*4700*/  UPRMT UR27, UR26, 0x5410, UR47 ;  /* 0x000054101a1b7896 */ /* 0x000fe2000800002f */
[----:B------:R-:W-:Y:S01]  /*4710*/  UMOV UR18, UR45 ;  /* 0x0000002d00127c82 */ /* 0x000fe20008000000 */
[----:B------:R-:W-:Y:S01]  /*4720*/  UMOV UR4, UR20 ;  /* 0x0000001400047c82 */ /* 0x000fe20008000000 */
[----:B------:R-:W-:Y:S01]  /*4730*/  UPRMT UR29, UR5, 0x5410, UR48 ;  /* 0x00005410051d7896 */ /* 0x000fe20008000030 */
[----:B------:R-:W-:Y:S01]  /*4740*/  UMOV UR28, URZ ;  /* 0x000000ff001c7c82 */ /* 0x000fe20008000000 */
[----:B------:R-:W-:-:S10]  /*4750*/  UMOV UR26, URZ ;  /* 0x000000ff001a7c82 */ /* 0x000fd40008000000 */
.L_x_84:
[----:B------:R-:W-:Y:S02]  /*4760*/  UIADD3 UR19, UPT, UPT, UR19, 0x1, URZ ;  /* 0x0000000113137890 */ /* 0x000fe4000fffe0ff */
[----:B--2---:R-:W-:Y:S02]  /*4770*/  ULEA UR7, UR4, UR22, 0x3 ;  /* 0x0000001604077291 */ /* 0x004fe4000f8e18ff */
[----:B------:R-:W-:Y:S01]  /*4780*/  UISETP.NE.AND UP2, UPT, UR19, URZ, UPT ;  /* 0x000000ff1300728c */ /* 0x000fe2000bf45270 */
[----:B---3--:R-:W-:Y:S10]  /*4790*/  @P1 BRA `(.L_x_82) ;  /* 0x00000000000c1947 */ /* 0x008ff40003800000 */
[----:B-1----:R-:W-:Y:S04]  /*47a0*/  SHF.L.U32 R2, R3, 0x1f, RZ ;  /* 0x0000001f03027819 */ /* 0x002fe800000006ff */
[----:B------:R-:W1:Y:S02]  /*47b0*/  SYNCS.PHASECHK.TRANS64.TRYWAIT P0, [UR7], R2 ;  /* 0x00000002ff0075a7 */ /* 0x000e640008001107 */
[----:B-1----:R-:W-:Y:S05]  /*47c0*/  @!P0 BRA `(.L_x_83) ;  /* 0x0000007800908947 */ /* 0x002fea0003800000 */
.L_x_82:
[----:B------:R-:W-:Y:S01]  /*47d0*/  UISETP.NE.AND UP0, UPT, UR18, 0x1, UPT ;  /* 0x000000011200788c */ /* 0x000fe2000bf05270 */
[----:B------:R-:W-:Y:S01]  /*47e0*/  PLOP3.LUT P1, PT, PT, PT, PT, 0x80, 0x8 ;  /* 0x000000000008781c */ /* 0x000fe20003f2f070 */
[----:B------:R-:W-:Y:S02]  /*47f0*/  UIADD3 UR5, UPT, UPT, UR4, 0x1, URZ ;  /* 0x0000000104057890 */ /* 0x000fe4000fffe0ff */
[----:B------:R-:W-:Y:S02]  /*4800*/  ULEA UR12, UR4, UR35, 0x8 ;  /* 0x00000023040c7291 */ /* 0x000fe4000f8e40ff */
[----:B------:R-:W-:Y:S01]  /*4810*/  UISETP.NE.AND UP1, UPT, UR5, 0x10, UPT ;  /* 0x000000100500788c */ /* 0x000fe2000bf25270 */
[----:B------:R-:W-:Y:S01]  /*4820*/  PLOP3.LUT P0, PT, PT, PT, UP0, 0x80, 0x8 ;  /* 0x000000000008781c */ /* 0x000fe20003f0f008 */
[----:B------:R-:W-:Y:S02]  /*4830*/  ULEA UR10, UR4, UR34, 0x9 ;  /* 0x00000022040a7291 */ /* 0x000fe4000f8e48ff */
[----:B------:R-:W-:Y:S02]  /*4840*/  USEL UR6, URZ, 0x1, UP1 ;  /* 0x00000001ff067887 */ /* 0x000fe40008800000 */
[----:B------:R-:W-:Y:S02]  /*4850*/  USEL UR20, UR5, URZ, UP1 ;  /* 0x000000ff05147287 */ /* 0x000fe40008800000 */
[----:B------:R-:W-:Y:S02]  /*4860*/  ULEA UR16, UR4, UR36, 0x5 ;  /* 0x0000002404107291 */ /* 0x000fe4000f8e28ff */
[----:B------:R-:W-:Y:S01]  /*4870*/  @UP0 ULEA UR5, UR20, UR22, 0x3 ;  /* 0x0000001614050291 */ /* 0x000fe2000f8e18ff */
[----:B------:R-:W-:Y:S01]  /*4880*/  LOP3.LUT R3, R3, UR6, RZ, 0x3c, !PT ;  /* 0x0000000603037c12 */ /* 0x000fe2000f8e3cff */
[----:B------:R-:W-:Y:S02]  /*4890*/  UISETP.NE.U32.AND UP0, UPT, UR21, URZ, UPT ;  /* 0x000000ff1500728c */ /* 0x000fe4000bf05070 */
[----:B------:R-:W-:Y:S01]  /*48a0*/  ULEA UR14, UR4, UR37, 0x5 ;  /* 0x00000025040e7291 */ /* 0x000fe2000f8e28ff */
[----:B-1----:R-:W-:Y:S01]  /*48b0*/  @P0 SHF.L.U32 R0, R3, 0x1f, RZ ;  /* 0x0000001f03000819 */ /* 0x002fe200000006ff */
[----:B------:R-:W-:Y:S02]  /*48c0*/  UIADD3 UR8, UPT, UPT, UR12, 0x2, URZ ;  /* 0x000000020c087890 */ /* 0x000fe4000fffe0ff */
[----:B------:R-:W-:Y:S01]  /*48d0*/  UIADD3 UR6, UPT, UPT, UR10, 0x2, URZ ;  /* 0x000000020a067890 */ /* 0x000fe2000fffe0ff */
[----:B------:R2:W3:Y:S01]  /*48e0*/  @P0 SYNCS.PHASECHK.TRANS64.TRYWAIT P1, [UR5], R0 ;  /* 0x00000000ff0005a7 */ /* 0x0004e20008021105 */
[----:B------:R-:W-:Y:S02]  /*48f0*/  UIADD3 UR5, UPT, UPT, UR7, 0x80, URZ ;  /* 0x0000008007057890 */ /* 0x000fe4000fffe0ff */
[----:B------:R-:W-:Y:S01]  /*4900*/  UIADD3 UR18, UPT, UPT, UR18, -0x1, URZ ;  /* 0xffffffff12127890 */ /* 0x000fe2000fffe0ff */
[----:B------:R-:W-:Y:S01]  /*4910*/  UMOV UR17, 0x4008 ;  /* 0x0000400800117882 */ /* 0x000fe20000000000 */
[----:B------:R-:W-:Y:S01]  /*4920*/  UMOV UR15, 0x4008 ;  /* 0x00004008000f7882 */ /* 0x000fe20000000000 */
[----:B------:R2:W-:Y:S01]  /*4930*/  UTCCP.T.S.4x32dp128bit tmem[UR24+0x80], gdesc[UR16] ;  /* 0x00008010180079e7 */ /* 0x0005e20009100000 */
[----:B------:R2:W-:Y:S01]  /*4940*/  UTCCP.T.S.4x32dp128bit tmem[UR24+0x84], gdesc[UR14] ;  /* 0x0000840e180079e7 */ /* 0x0005e20009100000 */
[----:B------:R-:W-:Y:S01]  /*4950*/  UMOV UR13, 0x80004020 ;  /* 0x80004020000d7882 */ /* 0x000fe20000000000 */
[----:B------:R-:W-:Y:S01]  /*4960*/  UMOV UR11, 0x80004020 ;  /* 0x80004020000b7882 */ /* 0x000fe20000000000 */
[----:B------:R-:W-:Y:S01]  /*4970*/  UMOV UR9, 0x80004020 ;  /* 0x8000402000097882 */ /* 0x000fe20000000000 */
[----:B------:R2:W-:Y:S01]  /*4980*/  UTCOMMA gdesc[UR10], gdesc[UR12], tmem[UR23], tmem[UR28], idesc[UR29], tmem[UR30], UP0 ;  /* 0xc01e1c0c0a0075ea */ /* 0x0005e20008000017 */
[----:B------:R-:W-:Y:S01]  /*4990*/  UMOV UR7, 0x80004020 ;  /* 0x8000402000077882 */ /* 0x000fe20000000000 */
[----:B------:R-:W-:Y:S01]  /*49a0*/  UMOV UR21, 0x1 ;  /* 0x0000000100157882 */ /* 0x000fe20000000000 */
[----:B------:R2:W-:Y:S01]  /*49b0*/  UTCOMMA gdesc[UR6], gdesc[UR8], tmem[UR23], tmem[UR26], idesc[UR27], tmem[UR32], UPT ;  /* 0xc0201a08060075ea */ /* 0x0005e2000b800017 */
[----:B------:R2:W-:Y:S01]  /*49c0*/  UTCBAR.MULTICAST [UR5], URZ, UR25 ;  /* 0x000000ff050073e9 */ /* 0x0005e20008000819 */
[----:B------:R-:W-:Y:S01]  /*49d0*/  UMOV UR4, UR20 ;  /* 0x0000001400047c82 */ /* 0x000fe20008000000 */
[----:B------:R-:W-:Y:S05]  /*49e0*/  BRA.U UP2, `(.L_x_84) ;  /* 0xfffffffd025c7547 */ /* 0x000fea000b83ffff */
.L_x_81:
[----:B--2---:R-:W-:Y:S01]  /*49f0*/  UIADD3 UR5, UPT, UPT, UR40, 0x160, URZ ;  /* 0x0000016028057890 */ /* 0x004fe2000fffe0ff */
[----:B------:R-:W-:Y:S01]  /*4a00*/  R2UR UR6, R91 ;  /* 0x000000005b0672ca */ /* 0x000fe200000e0000 */
[----:B------:R-:W-:Y:S01]  /*4a10*/  UIADD3 UR4, UPT, UPT, UR42, 0x1, URZ ;  /* 0x000000012a047890 */ /* 0x000fe2000fffe0ff */
[----:B------:R-:W-:-:S03]  /*4a20*/  ISETP.NE.AND P0, PT, R9, 0x2, PT ;  /* 0x000000020900780c */ /* 0x000fc60003f05270 */
[----:B------:R-:W-:Y:S01]  /*4a30*/  UISETP.NE.AND UP0, UPT, UR4, 0x2, UPT ;  /* 0x000000020400788c */ /* 0x000fe2000bf05270 */
[----:B-1----:R-:W-:Y:S02]  /*4a40*/  SEL R0, RZ, 0x1, P0 ;  /* 0x00000001ff007807 */ /* 0x002fe40000000000 */
[----:B------:R1:W-:Y:S01]  /*4a50*/  UTCBAR [UR5], URZ ;  /* 0x000000ff050073e9 */ /* 0x0003e200080000ff */
[----:B------:R-:W-:Y:S01]  /*4a60*/  SEL R9, R9, RZ, P0 ;  /* 0x000000ff09097207 */ /* 0x000fe20000000000 */
[----:B------:R-:W-:Y:S01]  /*4a70*/  USEL UR42, UR4, URZ, UP0 ;  /* 0x000000ff042a7287 */ /* 0x000fe20008000000 */
[----:B------:R-:W-:Y:S02]  /*4a80*/  LOP3.LUT R8, R8, R0, RZ, 0x3c, !PT ;  /* 0x0000000008087212 */ /* 0x000fe400078e3cff */
[----:B------:R-:W-:Y:S02]  /*4a90*/  UIADD3 UR26, UPT, UPT, UR38, UR6, URZ ;  /* 0x00000006261a7290 */ /* 0x000fe4000fffe0ff */
[----:B------:R-:W-:-:S06]  /*4aa0*/  USEL UR6, URZ, 0x1, UP0 ;  /* 0x00000001ff067887 */ /* 0x000fcc0008000000 */
[----:B------:R-:W-:Y:S01]  /*4ab0*/  LOP3.LUT R10, R10, UR6, RZ, 0x3c, !PT ;  /* 0x000000060a0a7c12 */ /* 0x000fe2000f8e3cff */
[----:B------:R-:W-:Y:S06]  /*4ac0*/  BRA.U UP3, `(.L_x_85) ;  /* 0xfffffff503247547 */ /* 0x000fec000b83ffff */
[----:B------:R-:W2:Y:S01]  /*4ad0*/  S2UR UR7, SR_CgaCtaId ;  /* 0x00000000000779c3 */ /* 0x000ea20000008800 */
[----:B------:R-:W-:Y:S01]  /*4ae0*/  ELECT P0, URZ, PT ;  /* 0x0000000000ff782f */ /* 0x000fe20003800000 */
[----:B------:R-:W-:Y:S01]  /*4af0*/  IMAD.MOV.U32 R0, RZ, RZ, 0x1 ;  /* 0x00000001ff007424 */ /* 0x000fe200078e00ff */
[----:B------:R-:W-:Y:S01]  /*4b00*/  UIADD3 UR22, UPT, UPT, UR22, 0x170, URZ ;  /* 0x0000017016167890 */ /* 0x000fe2000fffe0ff */
[----:B------:R-:W-:Y:S01]  /*4b10*/  SHF.L.U32 R2, R10, 0x1f, RZ ;  /* 0x0000001f0a027819 */ /* 0x000fe200000006ff */
[----:B------:R-:W-:-:S03]  /*4b20*/  UMOV UR4, 0x40 ;  /* 0x0000004000047882 */ /* 0x000fc60000000000 */
[----:B------:R-:W-:Y:S01]  /*4b30*/  UVIRTCOUNT.DEALLOC.SMPOOL 0x80 ;  /* 0x000000800000784c */ /* 0x000fe20000000000 */
[----:B--2---:R-:W-:Y:S02]  /*4b40*/  ULEA UR7, UR7, UR4, 0x18 ;  /* 0x0000000407077291 */ /* 0x004fe4000f8ec0ff */
[----:B------:R-:W-:-:S07]  /*4b50*/  ULEA UR4, UR42, UR22, 0x3 ;  /* 0x000000162a047291 */ /* 0x000fce000f8e18ff */
[----:B------:R2:W-:Y:S02]  /*4b60*/  @P0 STS.U8 [UR7+0x1c], R0 ;  /* 0x00001c00ff000988 */ /* 0x0005e40008000007 */
[----:B------:R-:W4:Y:S02]  /*4b70*/  SYNCS.PHASECHK.TRANS64.TRYWAIT P0, [UR4], R2 ;  /* 0x00000002ff0075a7 */ /* 0x000f240008001104 */
[----:B--2-4-:R-:W-:Y:S05]  /*4b80*/  @!P0 BRA `(.L_x_86) ;  /* 0x0000007400b88947 */ /* 0x014fea0003800000 */
.L_x_213:
[----:B------:R-:W-:-:S04]  /*4b90*/  UIADD3 UR4, UPT, UPT, UR42, 0x1, URZ ;  /* 0x000000012a047890 */ /* 0x000fc8000fffe0ff */
[----:B------:R-:W-:-:S04]  /*4ba0*/  UISETP.NE.AND UP0, UPT, UR4, 0x2, UPT ;  /* 0x000000020400788c */ /* 0x000fc8000bf05270 */
[----:B-1----:R-:W-:Y:S02]  /*4bb0*/  USEL UR5, URZ, 0x1, UP0 ;  /* 0x00000001ff057887 */ /* 0x002fe40008000000 */
[----:B------:R-:W-:-:S04]  /*4bc0*/  USEL UR4, UR4, URZ, UP0 ;  /* 0x000000ff04047287 */ /* 0x000fc80008000000 */
[----:B------:R-:W-:Y:S01]  /*4bd0*/  ULEA UR4, UR4, UR22, 0x3 ;  /* 0x0000001604047291 */ /* 0x000fe2000f8e18ff */
[----:B--2---:R-:W-:-:S04]  /*4be0*/  LOP3.LUT R2, R10, UR5, RZ, 0x3c, !PT ;  /* 0x000000050a027c12 */ /* 0x004fc8000f8e3cff */
[----:B------:R-:W-:-:S04]  /*4bf0*/  SHF.L.U32 R2, R2, 0x1f, RZ ;  /* 0x0000001f02027819 */ /* 0x000fc800000006ff */
[----:B------:R-:W1:Y:S02]  /*4c00*/  SYNCS.PHASECHK.TRANS64.TRYWAIT P0, [UR4], R2 ;  /* 0x00000002ff0075a7 */ /* 0x000e640008001104 */
[----:B-1----:R-:W-:Y:S05]  /*4c10*/  @!P0 BRA `(.L_x_87) ;  /* 0x0000007400ac8947 */ /* 0x002fea0003800000 */
.L_x_215:
[----:B------:R-:W-:Y:S01]  /*4c20*/  NOP ;  /* 0x0000000000007918 */ /* 0x000fe20000000000 */
[----:B-1----:R-:W1:Y:S01]  /*4c30*/  LDS R0, [UR7+0x14] ;  /* 0x00001407ff007984 */ /* 0x002e620008000800 */
[----:B------:R-:W-:Y:S01]  /*4c40*/  ULOP3.LUT UR4, UR24, 0xffff, URZ, 0xc0, !UPT ;  /* 0x0000ffff18047892 */ /* 0x000fe2000f8ec0ff */
[----:B------:R-:W-:Y:S01]  /*4c50*/  UMOV UR5, 0xffff ;  /* 0x0000ffff00057882 */ /* 0x000fe20000000000 */
[----:B------:R-:W-:Y:S02]  /*4c60*/  UMOV UR6, 0x1 ;  /* 0x0000000100067882 */ /* 0x000fe40000000000 */
[----:B------:R-:W-:-:S04]  /*4c70*/  USHF.R.U32.HI UR4, URZ, 0x5, UR4 ;  /* 0x00000005ff047899 */ /* 0x000fc80008011604 */
[----:B------:R-:W-:Y:S02]  /*4c80*/  USHF.L.U32 UR5, UR5, UR4, URZ ;  /* 0x0000000405057299 */ /* 0x000fe400080006ff */
[----:B------:R-:W-:-:S04]  /*4c90*/  USHF.L.U32 UR4, UR6, UR4, URZ ;  /* 0x0000000406047299 */ /* 0x000fc800080006ff */
[----:B-1----:R-:W-:-:S04]  /*4ca0*/  LOP3.LUT R0, R0, UR5, RZ, 0xc0, !PT ;  /* 0x0000000500007c12 */ /* 0x002fc8000f8ec0ff */
[----:B------:R-:W-:-:S13]  /*4cb0*/  ISETP.NE.AND P0, PT, R0, UR5, PT ;  /* 0x0000000500007c0c */ /* 0x000fda000bf05270 */
[----:B------:R-:W-:Y:S05]  /*4cc0*/  @P0 BRA `(.L_x_88) ;  /* 0x0000000000580947 */ /* 0x000fea0003800000 */
[----:B------:R-:W1:Y:S02]  /*4cd0*/  LDS R0, [UR7+0x18] ;  /* 0x00001807ff007984 */ /* 0x000e640008000800 */
[----:B-1----:R-:W-:-:S04]  /*4ce0*/  LOP3.LUT R0, R0, UR4, RZ, 0xc0, !PT ;  /* 0x0000000400007c12 */ /* 0x002fc8000f8ec0ff */
[----:B------:R-:W-:-:S13]  /*4cf0*/  ISETP.NE.AND P0, PT, R0, UR4, PT ;  /* 0x0000000400007c0c */ /* 0x000fda000bf05270 */
[----:B------:R-:W-:Y:S05]  /*4d00*/  @P0 BRA `(.L_x_89) ;  /* 0x00000000003c0947 */ /* 0x000fea0003800000 */
[----:B------:R-:W1:Y:S01]  /*4d10*/  S2R R2, SR_LANEID ;  /* 0x0000000000027919 */ /* 0x000e620000000000 */
[----:B------:R-:W-:-:S06]  /*4d20*/  ULOP3.LUT UR5, URZ, UR5, URZ, 0x33, !UPT ;  /* 0x00000005ff057292 */ /* 0x000fcc000f8e33ff */
[----:B------:R-:W-:-:S04]  /*4d30*/  IMAD.U32 R0, RZ, RZ, UR5 ;  /* 0x00000005ff007e24 */ /* 0x000fc8000f8e00ff */
[----:B------:R2:W4:Y:S02]  /*4d40*/  REDUX UR8, R0 ;  /* 0x00000000000873c4 */ /* 0x0005240000000000 */
[----:B------:R1:W-:Y:S01]  /*4d50*/  UTCATOMSWS.AND URZ, UR5 ;  /* 0x0000000500ff79e3 */ /* 0x0003e20008000000 */
[----:B--2---:R-:W-:Y:S01]  /*4d60*/  LOP3.LUT R0, RZ, UR4, RZ, 0x33, !PT ;  /* 0x00000004ff007c12 */ /* 0x004fe2000f8e33ff */
[----:B------:R-:W-:Y:S02]  /*4d70*/  VOTEU.ANY UR4, UPT, PT ;  /* 0x0000000000047886 */ /* 0x000fe400038e0100 */
[----:B------:R-:W-:Y:S02]  /*4d80*/  UFLO.U32 UR4, UR4 ;  /* 0x00000004000472bd */ /* 0x000fe400080e0000 */
[----:B------:R-:W2:Y:S04]  /*4d90*/  REDUX UR6, R0 ;  /* 0x00000000000673c4 */ /* 0x000ea80000000000 */
[----:B-1----:R-:W-:-:S02]  /*4da0*/  ISETP.EQ.U32.AND P0, PT, R2, UR4, PT ;  /* 0x0000000402007c0c */ /* 0x002fc4000bf02070 */
[----:B----4-:R-:W-:-:S11]  /*4db0*/  MOV R2, UR8 ;  /* 0x0000000800027c02 */ /* 0x010fd60008000f00 */
[----:B------:R1:W-:Y:S01]  /*4dc0*/  @P0 ATOMS.AND RZ, [UR7+0x14], R2 ;  /* 0x00001402ffff098c */ /* 0x0003e2000a800007 */
[----:B--2---:R-:W-:-:S05]  /*4dd0*/  IMAD.U32 R0, RZ, RZ, UR6 ;  /* 0x00000006ff007e24 */ /* 0x004fca000f8e00ff */
[----:B------:R1:W-:Y:S01]  /*4de0*/  @P0 ATOMS.AND RZ, [UR7+0x18], R0 ;  /* 0x00001800ffff098c */ /* 0x0003e2000a800007 */
[----:B------:R-:W-:Y:S05]  /*4df0*/  BRA `(.L_x_90) ;  /* 0x0000000000147947 */ /* 0x000fea0003800000 */
.L_x_89:
[----:B------:R-:W-:Y:S02]  /*4e00*/  MOV R2, 0x4e20 ;  /* 0x00004e2000027802 */ /* 0x000fe40000000f00 */
[----:B---3-5:R-:W-:Y:S05]  /*4e10*/  CALL.REL.NOINC `($__internal_0_$__cuda_sm10x_tcgen05_guardrail_trap_col_being_dealloced_not_returned_by_alloc) ;  /* 0x0000007800787944 */ /* 0x028fea0003c00000 */
[----:B------:R-:W-:Y:S05]  /*4e20*/  BRA `(.L_x_90) ;  /* 0x0000000000087947 */ /* 0x000fea0003800000 */
.L_x_88:
[----:B------:R-:W-:Y:S02]  /*4e30*/  MOV R2, 0x4e50 ;  /* 0x00004e5000027802 */ /* 0x000fe40000000f00 */
[----:B---3-5:R-:W-:Y:S05]  /*4e40*/  CALL.REL.NOINC `($__internal_2_$__cuda_sm10x_tcgen05_guardrail_trap_unallocated_columns_being_dealloced) ;  /* 0x0000007800847944 */ /* 0x028fea0003c00000 */
.L_x_90:
[----:B------:R-:W-:Y:S01]  /*4e50*/  NOP ;  /* 0x0000000000007918 */ /* 0x000fe20000000000 */
[----:B------:R-:W-:Y:S05]  /*4e60*/  EXIT ;  /* 0x000000000000794d */ /* 0x000fea0003800000 */
.L_x_72:
[----:B------:R-:W-:-:S09]  /*4e70*/  UISETP.NE.OR UP0, UPT, UR14, 0x3, !UP3 ;  /* 0x000000030e00788c */ /* 0x000fd2000df05670 */
[----:B------:R-:W-:Y:S05]  /*4e80*/  BRA.U UP0, `(.L_x_91) ;  /* 0x00000015009c7547 */ /* 0x000fea000b800000 */
[----:B------:R-:W2:Y:S01]  /*4e90*/  LDCU.64 UR4, c[0x0][0xc88] ;  /* 0x00019100ff0477ac */ /* 0x000ea20008000a00 */
[----:B------:R-:W3:Y:S01]  /*4ea0*/  LDC.64 R12, c[0x0][0x348] ;  /* 0x0000d200ff0c7b82 */ /* 0x000ee20000000a00 */
[----:B------:R-:W-:Y:S02]  /*4eb0*/  HFMA2 R9, -RZ, RZ, 0, 0 ;  /* 0x00000000ff097431 */ /* 0x000fe400000001ff */
[----:B------:R-:W-:Y:S01]  /*4ec0*/  IMAD.MOV.U32 R11, RZ, RZ, 0x1 ;  /* 0x00000001ff0b7424 */ /* 0x000fe200078e00ff */
[----:B------:R-:W4:Y:S01]  /*4ed0*/  LDCU UR35, c[0x0][0x370] ;  /* 0x00006e00ff2377ac */ /* 0x000f220008000800 */
[----:B------:R-:W-:Y:S01]  /*4ee0*/  IMAD.MOV.U32 R10, RZ, RZ, RZ ;  /* 0x000000ffff0a7224 */ /* 0x000fe200078e00ff */
[----:B------:R-:W-:Y:S01]  /*4ef0*/  MOV R3, 0x1000 ;  /* 0x0000100000037802 */ /* 0x000fe20000000f00 */
[----:B------:R-:W4:Y:S01]  /*4f00*/  LDCU.128 UR40, c[0x0][0xf10] ;  /* 0x0001e200ff2877ac */ /* 0x000f220008000c00 */
[----:B------:R-:W1:Y:S01]  /*4f10*/  LDCU UR34, c[0x0][0x374] ;  /* 0x00006e80ff2277ac */ /* 0x000e620008000800 */
[----:B------:R-:W1:Y:S01]  /*4f20*/  LDCU.64 UR32, c[0x0][0xc90] ;  /* 0x00019200ff2077ac */ /* 0x000e620008000a00 */
[----:B--2---:R-:W-:Y:S01]  /*4f30*/  UISETP.NE.U32.AND UP0, UPT, UR4, URZ, UPT ;  /* 0x000000ff0400728c */ /* 0x004fe2000bf05070 */
[----:B------:R-:W2:Y:S01]  /*4f40*/  LDCU UR15, c[0x0][0xf0c] ;  /* 0x0001e180ff0f77ac */ /* 0x000ea20008000800 */
[----:B------:R-:W2:Y:S01]  /*4f50*/  LDCU UR45, c[0x0][0xf20] ;  /* 0x0001e400ff2d77ac */ /* 0x000ea20008000800 */
[----:B------:R-:W2:Y:S01]  /*4f60*/  LDCU UR4, c[0x0][0xf30] ;  /* 0x0001e600ff0477ac */ /* 0x000ea20008000800 */
[----:B----4-:R-:W-:-:S02]  /*4f70*/  UIMAD.WIDE.U32 UR6, UR35, UR40, URZ ;  /* 0x00000028230672a5 */ /* 0x010fc4000f8e00ff */
[----:B-1----:R-:W-:Y:S02]  /*4f80*/  UIMAD.WIDE.U32 UR8, UR34, UR43, URZ ;  /* 0x0000002b220872a5 */ /* 0x002fe4000f8e00ff */
[----:B------:R-:W-:Y:S02]  /*4f90*/  UISETP.NE.AND.EX UP6, UPT, UR5, URZ, UPT, UP0 ;  /* 0x000000ff0500728c */ /* 0x000fe4000bfc5300 */
[----:B------:R-:W-:Y:S02]  /*4fa0*/  UISETP.NE.AND UP0, UPT, UR39, 0x1, UPT ;  /* 0x000000012700788c */ /* 0x000fe4000bf05270 */
[----:B------:R-:W-:Y:S01]  /*4fb0*/  UISETP.NE.U32.AND UP0, UPT, UR32, URZ, UPT ;  /* 0x000000ff2000728c */ /* 0x000fe2000bf05070 */
[----:B------:R-:W-:Y:S01]  /*4fc0*/  UMOV UR21, 0x400 ;  /* 0x0000040000157882 */ /* 0x000fe20000000000 */
[----:B------:R-:W-:Y:S01]  /*4fd0*/  UMOV UR6, UR7 ;  /* 0x0000000700067c82 */ /* 0x000fe20008000000 */
[----:B------:R-:W-:Y:S01]  /*4fe0*/  UMOV UR5, UR9 ;  /* 0x0000000900057c82 */ /* 0x000fe20008000000 */
[----:B------:R-:W-:-:S02]  /*4ff0*/  USEL UR38, URZ, 0x1, UP4 ;  /* 0x00000001ff267887 */ /* 0x000fc4000a000000 */
[----:B------:R-:W-:Y:S02]  /*5000*/  UISETP.GE.AND UP2, UPT, UR39, 0x1, UPT ;  /* 0x000000012700788c */ /* 0x000fe4000bf46270 */
[----:B------:R-:W-:Y:S01]  /*5010*/  UISETP.NE.AND.EX UP5, UPT, UR33, URZ, UPT, UP0 ;  /* 0x000000ff2100728c */ /* 0x000fe2000bfa5300 */
[----:B------:R-:W-:Y:S01]  /*5020*/  UMOV UR25, URZ ;  /* 0x000000ff00197c82 */ /* 0x000fe20008000000 */
[----:B------:R-:W-:Y:S01]  /*5030*/  UPLOP3.LUT UP3, UPT, UPT, UPT, UPT, 0x40, 0x4 ;  /* 0x000000000004789c */ /* 0x000fe20003f6e870 */
[----:B------:R-:W1:Y:S01]  /*5040*/  LDCU.64 UR22, c[0x0][0xf28] ;  /* 0x0001e500ff1677ac */ /* 0x000e620008000a00 */
[----:B------:R-:W-:Y:S02]  /*5050*/  ULEA UR21, UR49, UR21, 0x18 ;  /* 0x0000001531157291 */ /* 0x000fe4000f8ec0ff */
[----:B--2---:R-:W-:Y:S02]  /*5060*/  UISETP.NE.AND UP2, UPT, UR15, 0x1, UPT ;  /* 0x000000010f00788c */ /* 0x004fe4000bf45270 */
[----:B------:R-:W-:-:S02]  /*5070*/  USHF.R.U32.HI UR37, URZ, UR41, UR6 ;  /* 0x00000029ff257299 */ /* 0x000fc40008011606 */
[----:B------:R-:W-:Y:S02]  /*5080*/  USHF.R.U32.HI UR36, URZ, UR45, UR5 ;  /* 0x0000002dff247299 */ /* 0x000fe40008011605 */
[----:B------:R-:W-:Y:S02]  /*5090*/  UISETP.NE.AND UP0, UPT, UR42, 0x1, UPT ;  /* 0x000000012a00788c */ /* 0x000fe4000bf05270 */
[----:B---3--:R-:W-:-:S11]  /*50a0*/  UISETP.NE.AND UP4, UPT, UR4, 0x1, UPT ;  /* 0x000000010400788c */ /* 0x008fd6000bf85270 */
.L_x_102:
[C---:B------:R-:W-:Y:S02]  /*50b0*/  LEA R8, R10.reuse, UR21, 0x3 ;  /* 0x000000150a087c11 */ /* 0x040fe4000f8e18ff */
[----:B------:R-:W-:Y:S02]  /*50c0*/  SHF.L.U32 R0, R9, 0x1f, RZ ;  /* 0x0000001f09007819 */ /* 0x000fe400000006ff */
[----:B------:R-:W-:Y:S02]  /*50d0*/  LEA R4, R10, UR21, 0x4 ;  /* 0x000000150a047c11 */ /* 0x000fe4000f8e20ff */
[----:B------:R-:W2:Y:S02]  /*50e0*/  SYNCS.PHASECHK.TRANS64.TRYWAIT P0, [R8+URZ+0x140], R0 ;  /* 0x00014000080075a7 */ /* 0x000ea400080011ff */
[----:B--23--:R-:W-:Y:S05]  /*50f0*/  @!P0 BRA `(.L_x_92) ;  /* 0x00000070008c8947 */ /* 0x00cfea0003800000 */
.L_x_216:
[----:B------:R-:W3:Y:S01]  /*5100*/  LDS.128 R4, [R4+0x1b0] ;  /* 0x0001b00004047984 */ /* 0x000ee20000000c00 */
[----:B------:R-:W-:Y:S01]  /*5110*/  UISETP.GE.AND UP0, UPT, UR39, 0x1, UPT ;  /* 0x000000012700788c */ /* 0x000fe2000bf06270 */
[----:B------:R-:W-:Y:S01]  /*5120*/  @!PT LDS RZ, [RZ] ;  /* 0x00000000fffff984 */ /* 0x000fe20000000800 */
[----:B------:R-:W-:Y:S01]  /*5130*/  @!PT LDS RZ, [RZ] ;  /* 0x00000000fffff984 */ /* 0x000fe20000000800 */
[----:B------:R-:W-:Y:S01]  /*5140*/  @!PT LDS RZ, [RZ] ;  /* 0x00000000fffff984 */ /* 0x000fe20000000800 */
[----:B------:R-:W-:Y:S01]  /*5150*/  @!PT LDS RZ, [RZ] ;  /* 0x00000000fffff984 */ /* 0x000fe20000000800 */
[----:B------:R4:W-:Y:S06]  /*5160*/  MEMBAR.ALL.CTA ;  /* 0x0000000000007992 */ /* 0x0009ec0000008000 */
[----:B----4-:R-:W4:Y:S01]  /*5170*/  FENCE.VIEW.ASYNC.S ;  /* 0x00000000000073c6 */ /* 0x010f220000000000 */
[----:B---3--:R-:W-:Y:S11]  /*5180*/  LOP3.LUT P0, RZ, R6, 0x1, RZ, 0xc0, !PT ;  /* 0x0000000106ff7812 */ /* 0x008ff6000780c0ff */
[----:B------:R-:W-:Y:S02]  /*5190*/  @!UPT UIADD3 URZ, UPT, UPT, URZ, URZ, URZ ;  /* 0x000000fffffff290 */ /* 0x000fe4000fffe0ff */
[----:B----4-:R-:W-:Y:S01]  /*51a0*/  VOTEU.ANY UP2, P0 ;  /* 0x0000000000ff7886 */ /* 0x010fe20000040100 */
[----:B------:R-:W-:Y:S11]  /*51b0*/  PLOP3.LUT P0, PT, PT, PT, UP2, 0x80, 0x8 ;  /* 0x000000000008781c */ /* 0x000ff60003f0f028 */
[----:B------:R-:W-:Y:S02]  /*51c0*/  @!UPT UIADD3 URZ, UPT, UPT, URZ, URZ, URZ ;  /* 0x000000fffffff290 */ /* 0x000fe4000fffe0ff */
[----:B--2---:R-:W-:Y:S02]  /*51d0*/  @P0 SHF.R.U32.HI R0, RZ, 0x10, R5 ;  /* 0x00000010ff000819 */ /* 0x004fe40000011605 */
[----:B------:R-:W-:Y:S02]  /*51e0*/  @P0 MOV R2, R4 ;  /* 0x0000000400020202 */ /* 0x000fe40000000f00 */
[----:B------:R-:W-:Y:S01]  /*51f0*/  @P0 R2UR UR4, R0 ;  /* 0x00000000000402ca */ /* 0x000fe200000e0000 */
[----:B------:R-:W-:Y:S01]  /*5200*/  VIADD R0, R8, 0x150 ;  /* 0x0000015008007836 */ /* 0x000fe20000000000 */
[----:B------:R-:W-:Y:S02]  /*5210*/  @P0 LOP3.LUT R4, R5, 0xffff, RZ, 0xc0, !PT ;  /* 0x0000ffff05040812 */ /* 0x000fe400078ec0ff */
[----:B------:R-:W-:Y:S02]  /*5220*/  @P0 R2UR UR6, R2 ;  /* 0x00000000020602ca */ /* 0x000fe400000e0000 */
[----:B------:R-:W-:Y:S02]  /*5230*/  PRMT R0, RZ, 0x654, R0 ;  /* 0x00000654ff007816 */ /* 0x000fe40000000000 */
[----:B------:R-:W-:Y:S02]  /*5240*/  @P0 R2UR UR5, R4 ;  /* 0x00000000040502ca */ /* 0x000fe400000e0000 */
[----:B------:R2:W-:Y:S03]  /*5250*/  SYNCS.ARRIVE.TRANS64.RED.A1T0 RZ, [R0+URZ], RZ ;  /* 0x000000ff00ff79a7 */ /* 0x0005e600081004ff */
[----:B------:R-:W-:Y:S04]  /*5260*/  @UP2 UMOV UR29, UR4 ;  /* 0x00000004001d2c82 */ /* 0x000fe80008000000 */
[----:B------:R-:W-:Y:S04]  /*5270*/  @UP2 UMOV UR14, UR6 ;  /* 0x00000006000e2c82 */ /* 0x000fe80008000000 */
[----:B------:R-:W-:Y:S01]  /*5280*/  @UP2 UMOV UR13, UR5 ;  /* 0x00000005000d2c82 */ /* 0x000fe20008000000 */
[----:B------:R-:W-:Y:S05]  /*5290*/  BRA.U !UP0, `(.L_x_93) ;  /* 0x0000000108c07547 */ /* 0x000fea000b800000 */
[----:B------:R-:W-:Y:S02]  /*52a0*/  UIMAD.WIDE.U32 UR8, UR13, UR43, URZ ;  /* 0x0000002b0d0872a5 */ /* 0x000fe4000f8e00ff */
[----:B------:R-:W-:Y:S02]  /*52b0*/  UP2UR UR12, UPR, URZ, 0x4 ;  /* 0x00000004ff0c7883 */ /* 0x000fe40008000000 */
[----:B------:R-:W-:Y:S02]  /*52c0*/  UISETP.NE.AND UP2, UPT, UR42, 0x1, UPT ;  /* 0x000000012a00788c */ /* 0x000fe4000bf45270 */
[----:B------:R-:W-:Y:S02]  /*52d0*/  UIMAD.WIDE.U32 UR10, UR14, UR40, URZ ;  /* 0x000000280e0a72a5 */ /* 0x000fe4000f8e00ff */
[----:B------:R-:W-:Y:S02]  /*52e0*/  USEL UR4, UR34, UR36, !UP2 ;  /* 0x0000002422047287 */ /* 0x000fe4000d000000 */
[----:B------:R-:W-:Y:S02]  /*52f0*/  UISETP.NE.AND UP0, UPT, UR15, 0x1, UPT ;  /* 0x000000010f00788c */ /* 0x000fe4000bf05270 */
[----:B------:R-:W-:Y:S02]  /*5300*/  UP2UR UR20, UPR, URZ, 0x2 ;  /* 0x00000002ff147883 */ /* 0x000fe40008000000 */
[----:B------:R-:W-:Y:S02]  /*5310*/  UISETP.NE.AND UP1, UPT, UR39, 0x1, UPT ;  /* 0x000000012700788c */ /* 0x000fe4000bf25270 */
[----:B-1----:R-:W-:Y:S02]  /*5320*/  UIMAD.WIDE.U32 UR16, UR4, UR22, URZ ;  /* 0x00000016041072a5 */ /* 0x002fe4000f8e00ff */
[----:B------:R-:W-:Y:S01]  /*5330*/  USEL UR7, UR35, UR37, !UP0 ;  /* 0x0000002523077287 */ /* 0x000fe2000c000000 */
[----:B------:R-:W-:Y:S02]  /*5340*/  UMOV UR5, UR9 ;  /* 0x0000000900057c82 */ /* 0x000fe40008000000 */
[----:B------:R-:W-:Y:S02]  /*5350*/  USHF.R.U32.HI UR6, URZ, UR45, UR5 ;  /* 0x0000002dff067299 */ /* 0x000fe40008011605 */
[----:B------:R-:W-:Y:S02]  /*5360*/  UIMAD.WIDE.U32 UR18, UR7, UR22, URZ ;  /* 0x00000016071272a5 */ /* 0x000fe4000f8e00ff */
[----:B------:R-:W-:Y:S02]  /*5370*/  USEL UR6, UR13, UR6, !UP2 ;  /* 0x000000060d067287 */ /* 0x000fe4000d000000 */
[----:B------:R-:W-:Y:S01]  /*5380*/  UISETP.NE.AND UP2, UPT, UR12, URZ, UPT ;  /* 0x000000ff0c00728c */ /* 0x000fe2000bf45270 */
[----:B------:R-:W-:Y:S01]  /*5390*/  UMOV UR5, UR11 ;  /* 0x0000000b00057c82 */ /* 0x000fe20008000000 */
[----:B------:R-:W-:Y:S02]  /*53a0*/  UIMAD.WIDE.U32 UR10, UR6, UR22, URZ ;  /* 0x00000016060a72a5 */ /* 0x000fe4000f8e00ff */
[----:B------:R-:W-:Y:S03]  /*53b0*/  USHF.R.U32.HI UR8, URZ, UR41, UR5 ;  /* 0x00000029ff087299 */ /* 0x000fe60008011605 */
[----:B------:R-:W-:Y:S02]  /*53c0*/  UMOV UR5, UR17 ;  /* 0x0000001100057c82 */ /* 0x000fe40008000000 */
[----:B------:R-:W-:Y:S03]  /*53d0*/  @UP1 USHF.R.U32.HI UR4, URZ, UR23, UR5 ;  /* 0x00000017ff041299 */ /* 0x000fe60008011605 */
[----:B------:R-:W-:Y:S01]  /*53e0*/  UMOV UR5, UR19 ;  /* 0x0000001300057c82 */ /* 0x000fe20008000000 */
[----:B------:R-:W-:Y:S02]  /*53f0*/  UIMAD UR4, UR39, UR4, URZ ;  /* 0x00000004270472a4 */ /* 0x000fe4000f8e02ff */
[----:B------:R-:W-:Y:S02]  /*5400*/  @UP1 USHF.R.U32.HI UR7, URZ, UR23, UR5 ;  /* 0x00000017ff071299 */ /* 0x000fe40008011605 */
[----:B------:R-:W-:Y:S02]  /*5410*/  USEL UR5, UR14, UR8, !UP0 ;  /* 0x000000080e057287 */ /* 0x000fe4000c000000 */
[----:B------:R-:W-:Y:S02]  /*5420*/  UIMAD UR8, UR39, UR7, URZ ;  /* 0x00000007270872a4 */ /* 0x000fe4000f8e02ff */
[----:B------:R-:W-:Y:S03]  /*5430*/  UISETP.GE.AND UP0, UPT, UR6, UR4, UPT ;  /* 0x000000040600728c */ /* 0x000fe6000bf06270 */
[----:B------:R-:W-:Y:S01]  /*5440*/  UMOV UR4, UR11 ;  /* 0x0000000b00047c82 */ /* 0x000fe20008000000 */
[----:B------:R-:W-:Y:S02]  /*5450*/  UISETP.GE.OR UP0, UPT, UR5, UR8, UP0 ;  /* 0x000000080500728c */ /* 0x000fe40008706670 */
[----:B------:R-:W-:Y:S02]  /*5460*/  USHF.R.U32.HI UR4, URZ, UR23, UR4 ;  /* 0x00000017ff047299 */ /* 0x000fe40008011604 */
[----:B------:R-:W-:Y:S02]  /*5470*/  UIMAD.WIDE.U32 UR8, UR5, UR22, URZ ;  /* 0x00000016050872a5 */ /* 0x000fe4000f8e00ff */
[----:B------:R-:W-:Y:S04]  /*5480*/  USEL UR10, UR6, UR4, !UP1 ;  /* 0x00000004060a7287 */ /* 0x000fe8000c800000 */
[----:B------:R-:W-:Y:S01]  /*5490*/  UIADD3 UR11, UPT, UPT, -UR10, URZ, URZ ;  /* 0x000000ff0a0b7290 */ /* 0x000fe2000fffe1ff */
[----:B------:R-:W-:Y:S02]  /*54a0*/  @!UP0 UMOV UR4, UR9 ;  /* 0x0000000900048c82 */ /* 0x000fe40008000000 */
[----:B------:R-:W-:Y:S02]  /*54b0*/  @!UP0 USHF.R.U32.HI UR4, URZ, UR23, UR4 ;  /* 0x00000017ff048299 */ /* 0x000fe40008011604 */
[----:B------:R-:W-:Y:S02]  /*54c0*/  UIMAD UR8, UR39, UR11, UR6 ;  /* 0x0000000b270872a4 */ /* 0x000fe4000f8e0206 */
[----:B------:R-:W-:Y:S02]  /*54d0*/  @!UP0 USEL UR4, UR5, UR4, !UP1 ;  /* 0x0000000405048287 */ /* 0x000fe4000c800000 */
[----:B------:R-:W-:Y:S02]  /*54e0*/  UISETP.NE.AND UP1, UPT, UR20, URZ, UPT ;  /* 0x000000ff1400728c */ /* 0x000fe4000bf25270 */
[----:B------:R-:W-:Y:S02]  /*54f0*/  @!UP0 UIMAD UR7, UR7, UR8, UR4 ;  /* 0x00000008070782a4 */ /* 0x000fe4000f8e0204 */
[----:B------:R-:W-:Y:S02]  /*5500*/  @!UP0 UIADD3 UR9, UPT, UPT, UR10, -UR4, URZ ;  /* 0x800000040a098290 */ /* 0x000fe4000fffe0ff */
[----:B------:R-:W-:Y:S02]  /*5510*/  UIADD3 UR8, UPT, UPT, -UR6, URZ, URZ ;  /* 0x000000ff06087290 */ /* 0x000fe4000fffe1ff */
[----:B------:R-:W-:Y:S02]  /*5520*/  UIADD3 UR4, UPT, UPT, -UR5, URZ, URZ ;  /* 0x000000ff05047290 */ /* 0x000fe4000fffe1ff */
[----:B------:R-:W-:Y:S03]  /*5530*/  @!UP0 UIMAD UR6, UR9, UR39, UR5 ;  /* 0x00000027090682a4 */ /* 0x000fe6000f8e0205 */
[----:B------:R-:W-:Y:S01]  /*5540*/  @!UP0 UMOV UR5, UR7 ;  /* 0x0000000700058c82 */ /* 0x000fe20008000000 */
[----:B------:R-:W-:Y:S02]  /*5550*/  UIMAD UR7, UR15, UR4, UR14 ;  /* 0x000000040f0772a4 */ /* 0x000fe4000f8e020e */
[----:B------:R-:W-:Y:S02]  /*5560*/  UIMAD UR4, UR42, UR8, UR13 ;  /* 0x000000082a0472a4 */ /* 0x000fe4000f8e020d */
[----:B------:R-:W-:Y:S02]  /*5570*/  UIMAD UR14, UR5, UR15, UR7 ;  /* 0x0000000f050e72a4 */ /* 0x000fe4000f8e0207 */
[----:B------:R-:W-:Y:S11]  /*5580*/  UIMAD UR13, UR6, UR42, UR4 ;  /* 0x0000002a060d72a4 */ /* 0x000ff6000f8e0204 */
[----:B------:R-:W-:Y:S01]  /*5590*/  @!UPT UIADD3 URZ, UPT, UPT, URZ, URZ, URZ ;  /* 0x000000fffffff290 */ /* 0x000fe2000fffe0ff */
.L_x_93:
[----:B------:R-:W3:Y:S01]  /*55a0*/  @!UP4 LDCU.128 UR8, c[0x0][0xf10] ;  /* 0x0001e200ff08c7ac */ /* 0x000ee20008000c00 */
[----:B------:R-:W-:Y:S04]  /*55b0*/  ISETP.NE.U32.AND P0, PT, RZ, UR32, PT ;  /* 0x00000020ff007c0c */ /* 0x000fe8000bf05070 */
[----:B------:R-:W-:Y:S01]  /*55c0*/  ISETP.NE.AND.EX P0, PT, RZ, UR33, PT, P0 ;  /* 0x00000021ff007c0c */ /* 0x000fe2000bf05300 */
[----:B------:R-:W4:Y:S01]  /*55d0*/  @!UP4 LDCU UR5, c[0x0][0xf0c] ;  /* 0x0001e180ff05c7ac */ /* 0x000f220008000800 */
[----:B------:R-:W-:Y:S02]  /*55e0*/  USHF.L.U32 UR26, UR26, 0x6, URZ ;  /* 0x000000061a1a7899 */ /* 0x000fe400080006ff */
[----:B------:R-:W-:Y:S02]  /*55f0*/  USHF.L.U32 UR27, UR27, 0x7, URZ ;  /* 0x000000071b1b7899 */ /* 0x000fe400080006ff */
[----:B---3--:R-:W-:Y:S07]  /*5600*/  UIMAD.WIDE.U32 UR6, UR14, UR8, URZ ;  /* 0x000000080e0672a5 */ /* 0x008fee000f8e00ff */
[----:B------:R-:W-:Y:S01]  /*5610*/  @!UP4 UMOV UR4, UR7 ;  /* 0x000000070004cc82 */ /* 0x000fe20008000000 */
[----:B----4-:R-:W-:Y:S02]  /*5620*/  @!UP4 UISETP.NE.AND UP0, UPT, UR5, 0x1, UPT ;  /* 0x000000010500c88c */ /* 0x010fe4000bf05270 */
[----:B------:R-:W-:Y:S02]  /*5630*/  @!UP4 USHF.R.U32.HI UR4, URZ, UR9, UR4 ;  /* 0x00000009ff04c299 */ /* 0x000fe40008011604 */
[----:B------:R-:W-:Y:S02]  /*5640*/  UIMAD.WIDE.U32 UR6, UR13, UR11, URZ ;  /* 0x0000000b0d0672a5 */ /* 0x000fe4000f8e00ff */
[----:B------:R-:W-:Y:S02]  /*5650*/  @!UP4 USEL UR8, UR14, UR4, !UP0 ;  /* 0x000000040e08c287 */ /* 0x000fe4000c000000 */
[----:B------:R-:W-:Y:S03]  /*5660*/  @!UP4 UISETP.NE.AND UP0, UPT, UR10, 0x1, UPT ;  /* 0x000000010a00c88c */ /* 0x000fe6000bf05270 */
[----:B------:R-:W-:Y:S02]  /*5670*/  @!UP4 UMOV UR6, UR7 ;  /* 0x000000070006cc82 */ /* 0x000fe40008000000 */
[----:B------:R-:W3:Y:S02]  /*5680*/  @!UP4 LDCU UR4, c[0x0][0xf20] ;  /* 0x0001e400ff04c7ac */ /* 0x000ee40008000800 */
[----:B---3--:R-:W-:Y:S04]  /*5690*/  @!UP4 USHF.R.U32.HI UR6, URZ, UR4, UR6 ;  /* 0x00000004ff06c299 */ /* 0x008fe80008011606 */
[----:B------:R-:W-:Y:S04]  /*56a0*/  @!UP4 USEL UR6, UR13, UR6, !UP0 ;  /* 0x000000060d06c287 */ /* 0x000fe8000c000000 */
[----:B------:R-:W-:Y:S02]  /*56b0*/  @!UP4 UIADD3 UR4, UPT, UPT, -UR8, UR6, URZ ;  /* 0x000000060804c290 */ /* 0x000fe4000fffe1ff */
[----:B------:R-:W-:Y:S02]  /*56c0*/  @!UP4 UIADD3 UR6, UPT, UPT, UR8, -UR6, URZ ;  /* 0x800000060806c290 */ /* 0x000fe4000fffe0ff */
[----:B------:R-:W-:Y:S02]  /*56d0*/  @!UP4 UIMAD UR14, UR4, UR5, UR14 ;  /* 0x00000005040ec2a4 */ /* 0x000fe4000f8e020e */
[----:B------:R-:W-:Y:S01]  /*56e0*/  @!UP4 UIMAD UR13, UR6, UR10, UR13 ;  /* 0x0000000a060dc2a4 */ /* 0x000fe2000f8e020d */
[----:B------:R-:W-:Y:S11]  /*56f0*/  BRA.U UP3, `(.L_x_94) ;  /* 0x0000000103107547 */ /* 0x000ff6000b800000 */
[----:B------:R-:W-:Y:S04]  /*5700*/  MOV R2, UR38 ;  /* 0x0000002600027c02 */ /* 0x000fe80008000f00 */
[----:B------:R-:W-:Y:S04]  /*5710*/  SHF.L.U32 R2, R2, 0x1f, RZ ;  /* 0x0000001f02027819 */ /* 0x000fe800000006ff */
[----:B------:R-:W3:Y:S02]  /*5720*/  SYNCS.PHASECHK.TRANS64.TRYWAIT P1, [UR21+0x138], R2 ;  /* 0x00013802ff0075a7 */ /* 0x000ee40008021115 */
[----:B---3--:R-:W-:Y:S05]  /*5730*/  @!P1 BRA `(.L_x_95) ;  /* 0x0000006c00109947 */ /* 0x008fea0003800000 */
.L_x_94:
[----:B------:R-:W-:Y:S05]  /*5740*/  BRA.U !UP5, `(.L_x_96) ;  /* 0x000000010d387547 */ /* 0x000fea000b800000 */
[----:B------:R-:W-:Y:S01]  /*5750*/  UPLOP3.LUT UP1, UPT, UPT, UPT, UP6, 0x80, 0x8 ;  /* 0x000000000008789c */ /* 0x000fe20003f2f060 */
[----:B--2---:R-:W-:Y:S01]  /*5760*/  HFMA2 R0, -RZ, RZ, 0, 5.9604644775390625e-08 ;  /* 0x00000001ff007431 */ /* 0x004fe200000001ff */
[----:B------:R-:W2:Y:S01]  /*5770*/  LDCU.64 UR8, c[0x0][0x358] ;  /* 0x00006b00ff0877ac */ /* 0x000ea20008000a00 */
[----:B------:R-:W-:Y:S03]  /*5780*/  IMAD.MOV.U32 R85, RZ, RZ, 0x1 ;  /* 0x00000001ff557424 */ /* 0x000fe600078e00ff */
[----:B------:R-:W-:Y:S05]  /*5790*/  PLOP3.LUT P1, PT, PT, PT, UP1, 0x80, 0x8 ;  /* 0x000000000008781c */ /* 0x000fea0003f2f018 */
[----:B------:R-:W3:Y:S01]  /*57a0*/  @UP1 LDCU.64 UR4, c[0x0][0xc88] ;  /* 0x00019100ff0417ac */ /* 0x000ee20008000a00 */
[----:B------:R-:W-:Y:S07]  /*57b0*/  @UP1 UIMAD UR6, UR44, UR32, URZ ;  /* 0x000000202c0612a4 */ /* 0x000fee000f8e02ff */
[----:B------:R-:W-:Y:S01]  /*57c0*/  @!P1 PRMT R85, R0, 0x7610, R85 ;  /* 0x0000761000559816 */ /* 0x000fe20000000055 */
[----:B---3--:R-:W-:Y:S06]  /*57d0*/  @UP1 UIMAD.WIDE UR4, UR6, 0x4, UR4 ;  /* 0x00000004060418a5 */ /* 0x008fec000f8e0204 */
[----:B------:R-:W-:Y:S01]  /*57e0*/  IMAD.U32 R4, RZ, RZ, UR4 ;  /* 0x00000004ff047e24 */ /* 0x000fe2000f8e00ff */
[----:B------:R-:W-:Y:S04]  /*57f0*/  MOV R5, UR5 ;  /* 0x0000000500057c02 */ /* 0x000fe80008000f00 */
[----:B------:R-:W3:Y:S01]  /*5800*/  @!UP1 LDCU UR4, c[0x0][0xc80] ;  /* 0x00019000ff0497ac */ /* 0x000ee20008000800 */
[----:B--2--5:R4:W5:Y:S02]  /*5810*/  @P1 LDG.E R45, desc[UR8][R4.64] ;  /* 0x00000008042d1981 */ /* 0x024964000c1e1900 */
[----:B---34-:R-:W-:Y:S07]  /*5820*/  @!P1 IMAD.U32 R45, RZ, RZ, UR4 ;  /* 0x00000004ff2d9e24 */ /* 0x018fee000f8e00ff */
.L_x_96:
[----:B-----5:R-:W-:Y:S01]  /*5830*/  @!P0 FSETP.EQ.AND P2, PT, R45, RZ, PT ;  /* 0x000000ff2d00820b */ /* 0x020fe20003f42000 */
[----:B------:R-:W-:Y:S01]  /*5840*/  @!UPT UIADD3 URZ, UPT, UPT, URZ, URZ, URZ ;  /* 0x000000fffffff290 */ /* 0x000fe2000fffe0ff */
[----:B------:R-:W-:Y:S11]  /*5850*/  @!P0 BRA `(.L_x_97) ;  /* 0x0000000000148947 */ /* 0x000ff60003800000 */
[----:B------:R-:W-:Y:S02]  /*5860*/  LOP3.LUT P0, RZ, R85, 0xff, RZ, 0xc0, !PT ;  /* 0x000000ff55ff7812 */ /* 0x000fe4000780c0ff */
[----:B------:R-:W-:Y:S04]  /*5870*/  PLOP3.LUT P2, PT, PT, PT, UP1, 0x80, 0x8 ;  /* 0x000000000008781c */ /* 0x000fe80003f4f018 */
[----:B------:R-:W-:Y:S07]  /*5880*/  PLOP3.LUT P2, PT, P2, PT, PT, 0x8, 0x80 ;  /* 0x000000000080781c */ /* 0x000fee000174e170 */
[----:B------:R-:W-:Y:S11]  /*5890*/  @P0 FSETP.EQ.AND P2, PT, R45, RZ, PT ;  /* 0x000000ff2d00020b */ /* 0x000ff60003f42000 */
[----:B------:R-:W-:Y:S02]  /*58a0*/  @!UPT UIADD3 URZ, UPT, UPT, URZ, URZ, URZ ;  /* 0x000000fffffff290 */ /* 0x000fe4000fffe0ff */
.L_x_97:
[----:B------:R-:W-:Y:S01]  /*58b0*/  ULEA UR4, UR25, UR21, 0x3 ;  /* 0x0000001519047291 */ /* 0x000fe2000f8e18ff */
[----:B--2---:R-:W-:Y:S02]  /*58c0*/  SHF.L.U32 R2, R11, 0x1f, RZ ;  /* 0x0000001f0b027819 */ /* 0x004fe400000006ff */
[----:B------:R-:W-:Y:S04]  /*58d0*/  ELECT P1, URZ, PT ;  /* 0x0000000000ff782f */ /* 0x000fe80003820000 */
[----:B------:R-:W-:Y:S02]  /*58e0*/  PLOP3.LUT P1, PT, P2, P1, PT, 0xf2, 0x2f ;  /* 0x00000000002f781c */ /* 0x000fe40001723e72 */
[----:B------:R-:W2:Y:S02]  /*58f0*/  SYNCS.PHASECHK.TRANS64.TRYWAIT P0, [UR4+0x118], R2 ;  /* 0x00011802ff0075a7 */ /* 0x000ea40008001104 */
[----:B--2---:R-:W-:Y:S09]  /*5900*/  @!P0 BRA `(.L_x_98) ;  /* 0x0000006800b48947 */ /* 0x004ff20003800000 */
.L_x_219:
[----:B------:R-:W-:Y:S01]  /*5910*/  VOTEU.ALL UP0, P1 ;  /* 0x0000000000ff7886 */ /* 0x000fe20000800000 */
[----:B--2---:R-:W-:Y:S01]  /*5920*/  @!P1 IADD3 R2, P0, PT, R12, 0x980, RZ ;  /* 0x000009800c029810 */ /* 0x004fe20007f1e0ff */
[----:B------:R-:W-:Y:S01]  /*5930*/  UMOV UR30, 0x0 ;  /* 0x00000000001e7882 */ /* 0x000fe20000000000 */
[----:B------:R-:W-:Y:S01]  /*5940*/  UMOV UR31, 0x10000000 ;  /* 0x10000000001f7882 */ /* 0x000fe20000000000 */
[----:B------:R-:W-:Y:S01]  /*5950*/  UMOV UR28, UR44 ;  /* 0x0000002c001c7c82 */ /* 0x000fe20008000000 */
[----:B------:R-:W-:Y:S01]  /*5960*/  @!UP0 ULEA UR5, UR25, UR21, 0xc ;  /* 0x0000001519058291 */ /* 0x000fe2000f8e60ff */
[----:B------:R-:W-:Y:S01]  /*5970*/  @!P1 IMAD.X R0, RZ, RZ, R13, P0 ;  /* 0x000000ffff009224 */ /* 0x000fe200000e060d */
[----:B------:R-:W-:Y:S01]  /*5980*/  @!UP0 UIADD3 UR10, UPT, UPT, UR26, 0x20, URZ ;  /* 0x000000201a0a8890 */ /* 0x000fe2000fffe0ff */
[----:B------:R-:W-:Y:S01]  /*5990*/  @!P1 R2UR UR7, R2 ;  /* 0x00000000020792ca */ /* 0x000fe200000e0000 */
[----:B------:R-:W-:Y:S02]  /*59a0*/  @!UP0 UIADD3 UR24, UPT, UPT, UR5, 0x200, URZ ;  /* 0x0000020005188890 */ /* 0x000fe4000fffe0ff */
[----:B------:R-:W-:Y:S02]  /*59b0*/  @!UP0 UIADD3 UR8, UPT, UPT, UR5, 0xa00, URZ ;  /* 0x00000a0005088890 */ /* 0x000fe4000fffe0ff */
[----:B------:R-:W-:Y:S02]  /*59c0*/  UIADD3 UR5, UPT, UPT, UR25, 0x1, URZ ;  /* 0x0000000119057890 */ /* 0x000fe4000fffe0ff */
[----:B------:R-:W-:Y:S02]  /*59d0*/  UIADD3 UR25, UPT, UPT, UR4, 0x100, URZ ;  /* 0x0000010004197890 */ /* 0x000fe4000fffe0ff */
[----:B------:R-:W-:Y:S01]  /*59e0*/  UISETP.NE.AND UP0, UPT, UR5, 0x3, UPT ;  /* 0x000000030500788c */ /* 0x000fe2000bf05270 */
[----:B------:R-:W-:Y:S01]  /*59f0*/  UMOV UR11, UR27 ;  /* 0x0000001b000b7c82 */ /* 0x000fe20008000000 */
[----:B------:R-:W-:Y:S02]  /*5a00*/  UMOV UR12, UR44 ;  /* 0x0000002c000c7c82 */ /* 0x000fe40008000000 */
[----:B------:R-:W-:Y:S01]  /*5a10*/  USEL UR6, UR5, URZ, UP0 ;  /* 0x000000ff05067287 */ /* 0x000fe20008000000 */
[----:B------:R-:W-:Y:S01]  /*5a20*/  @!P1 R2UR UR5, R0 ;  /* 0x00000000000592ca */ /* 0x000fe200000e0000 */
[----:B------:R-:W-:Y:S01]  /*5a30*/  IMAD.U32 R4, RZ, RZ, UR7 ;  /* 0x00000007ff047e24 */ /* 0x000fe2000f8e00ff */
[----:B------:R-:W-:Y:S01]  /*5a40*/  USEL UR18, URZ, 0x1, UP0 ;  /* 0x00000001ff127887 */ /* 0x000fe20008000000 */
[----:B------:R-:W-:Y:S01]  /*5a50*/  @!P1 IMAD.MOV.U32 R0, RZ, RZ, 0x1000 ;  /* 0x00001000ff009424 */ /* 0x000fe200078e00ff */
[----:B------:R-:W-:Y:S01]  /*5a60*/  VOTEU.ALL UP0, P1 ;  /* 0x0000000000ff7886 */ /* 0x000fe20000800000 */
[----:B------:R-:W-:Y:S01]  /*5a70*/  UMOV UR9, UR25 ;  /* 0x0000001900097c82 */ /* 0x000fe20008000000 */
[----:B------:R-:W-:Y:S01]  /*5a80*/  @!P1 R2UR UR16, R4 ;  /* 0x00000000041092ca */ /* 0x000fe200000e0000 */
[----:B------:R-:W-:Y:S01]  /*5a90*/  UPRMT UR7, UR49, 0x654, UR25 ;  /* 0x0000065431077896 */ /* 0x000fe20008000019 */
[----:B------:R-:W-:Y:S04]  /*5aa0*/  LOP3.LUT R11, R11, UR18, RZ, 0x3c, !PT ;  /* 0x000000120b0b7c12 */ /* 0x000fe8000f8e3cff */
[----:B------:R-:W-:Y:S01]  /*5ab0*/  SHF.L.U32 R2, R11, 0x1f, RZ ;  /* 0x0000001f0b027819 */ /* 0x000fe200000006ff */
[----:B------:R-:W-:Y:S01]  /*5ac0*/  IMAD.U32 R5, RZ, RZ, UR5 ;  /* 0x00000005ff057e24 */ /* 0x000fe2000f8e00ff */
[----:B------:R-:W-:Y:S04]  /*5ad0*/  ULEA UR5, UR6, UR21, 0x3 ;  /* 0x0000001506057291 */ /* 0x000fe8000f8e18ff */
[----:B------:R-:W-:Y:S11]  /*5ae0*/  @!P1 R2UR UR17, R5 ;  /* 0x00000000051192ca */ /* 0x000ff600000e0000 */
[----:B------:R-:W-:Y:S02]  /*5af0*/  @!UPT UIADD3 URZ, UPT, UPT, URZ, URZ, URZ ;  /* 0x000000fffffff290 */ /* 0x000fe4000fffe0ff */
[----:B------:R2:W-:Y:S01]  /*5b00*/  @!UP0 UTMALDG.3D [UR24], [UR16], desc[UR30] ;  /* 0x00001e18100085b4 */ /* 0x0005e20008011000 */
[----:B------:R-:W-:Y:S05]  /*5b10*/  VOTEU.ALL UP0, P1 ;  /* 0x0000000000ff7886 */ /* 0x000fea0000800000 */
[----:B------:R2:W-:Y:S01]  /*5b20*/  @!UP0 UTMALDG.3D [UR8], [UR16], desc[UR30] ;  /* 0x00001e08100085b4 */ /* 0x0005e20008011000 */
[----:B------:R2:W-:Y:S01]  /*5b30*/  @!P1 SYNCS.ARRIVE.TRANS64.RED.A0TR RZ, [UR4+0x100], R0 ;  /* 0x00010000ffff99a7 */ /* 0x0005e20008300404 */
[----:B------:R-:W-:Y:S01]  /*5b40*/  SYNCS.ARRIVE.TRANS64.RED.A1T0 RZ, [UR7], RZ ;  /* 0x000000ffffff79a7 */ /* 0x000fe20008100407 */
[----:B------:R-:W3:Y:S02]  /*5b50*/  SYNCS.PHASECHK.TRANS64.TRYWAIT P0, [UR5+0x118], R2 ;  /* 0x00011802ff0075a7 */ /* 0x000ee40008001105 */
[----:B--23--:R-:W-:Y:S05]  /*5b60*/  @!P0 BRA `(.L_x_99) ;  /* 0x0000006800348947 */ /* 0x00cfea0003800000 */
.L_x_221:
[----:B------:R-:W-:Y:S01]  /*5b70*/  VOTEU.ALL UP0, P1 ;  /* 0x0000000000ff7886 */ /* 0x000fe20000800000 */
[----:B--2---:R-:W-:Y:S01]  /*5b80*/  @!P1 IADD3 R2, P0, PT, R12, 0x980, RZ ;  /* 0x000009800c029810 */ /* 0x004fe20007f1e0ff */
[----:B------:R-:W-:Y:S01]  /*5b90*/  UIADD3 UR17, UPT, UPT, UR5, 0x100, URZ ;  /* 0x0000010005117890 */ /* 0x000fe2000fffe0ff */
[----:B------:R-:W-:Y:S02]  /*5ba0*/  UMOV UR30, 0x0 ;  /* 0x00000000001e7882 */ /* 0x000fe40000000000 */
[----:B------:R-:W-:Y:S01]  /*5bb0*/  @!UP0 ULEA UR4, UR6, UR21, 0xc ;  /* 0x0000001506048291 */ /* 0x000fe2000f8e60ff */
[----:B------:R-:W-:Y:S01]  /*5bc0*/  @!P1 IMAD.X R0, RZ, RZ, R13, P0 ;  /* 0x000000ffff009224 */ /* 0x000fe200000e060d */
[----:B------:R-:W-:Y:S01]  /*5bd0*/  @!UP0 UIADD3 UR19, UPT, UPT, UR27, 0x40, URZ ;  /* 0x000000401b138890 */ /* 0x000fe2000fffe0ff */
[----:B------:R-:W-:Y:S01]  /*5be0*/  @!P1 R2UR UR7, R2 ;  /* 0x00000000020792ca */ /* 0x000fe200000e0000 */
[----:B------:R-:W-:Y:S02]  /*5bf0*/  @!UP0 UIADD3 UR16, UPT, UPT, UR4, 0x200, URZ ;  /* 0x0000020004108890 */ /* 0x000fe4000fffe0ff */
[----:B------:R-:W-:Y:S02]  /*5c00*/  @!UP0 UIADD3 UR8, UPT, UPT, UR4, 0xa00, URZ ;  /* 0x00000a0004088890 */ /* 0x000fe4000fffe0ff */
[----:B------:R-:W-:Y:S02]  /*5c10*/  UIADD3 UR4, UPT, UPT, UR6, 0x1, URZ ;  /* 0x0000000106047890 */ /* 0x000fe4000fffe0ff */
[----:B------:R-:W-:Y:S02]  /*5c20*/  @!UP0 UIADD3 UR10, UPT, UPT, UR26, 0x20, URZ ;  /* 0x000000201a0a8890 */ /* 0x000fe4000fffe0ff */
[----:B------:R-:W-:Y:S01]  /*5c30*/  UISETP.NE.AND UP0, UPT, UR4, 0x3, UPT ;  /* 0x000000030400788c */ /* 0x000fe2000bf05270 */
[----:B------:R-:W-:Y:S01]  /*5c40*/  UMOV UR31, 0x10000000 ;  /* 0x10000000001f7882 */ /* 0x000fe20000000000 */
        /* <DEDUP_REMOVED lines=9> */
[----:B------:R-:W-:Y:S01]  /*5ce0*/  UMOV UR12, UR44 ;  /* 0x0000002c000c7c82 */ /* 0x000fe20008000000 */
[----:B------:R-:W-:Y:S01]  /*5cf0*/  UMOV UR9, UR17 ;  /* 0x0000001100097c82 */ /* 0x000fe20008000000 */
[----:B------:R-:W-:Y:S01]  /*5d00*/  UMOV UR11, UR19 ;  /* 0x00000013000b7c82 */ /* 0x000fe20008000000 */
[----:B------:R-:W-:Y:S01]  /*5d10*/  UPRMT UR7, UR49, 0x654, UR17 ;  /* 0x0000065431077896 */ /* 0x000fe20008000011 */
[----:B------:R-:W-:Y:S02]  /*5d20*/  LOP3.LUT R11, R11, UR28, RZ, 0x3c, !PT ;  /* 0x0000001c0b0b7c12 */ /* 0x000fe4000f8e3cff */
[----:B------:R-:W-:Y:S01]  /*5d30*/  IMAD.U32 R5, RZ, RZ, UR4 ;  /* 0x00000004ff057e24 */ /* 0x000fe2000f8e00ff */
[----:B------:R-:W-:Y:S01]  /*5d40*/  ULEA UR4, UR6, UR21, 0x3 ;  /* 0x0000001506047291 */ /* 0x000fe2000f8e18ff */
[----:B------:R-:W-:Y:S03]  /*5d50*/  SHF.L.U32 R2, R11, 0x1f, RZ ;  /* 0x0000001f0b027819 */ /* 0x000fe600000006ff */
        /* <DEDUP_REMOVED lines=9> */
.L_x_223:
[----:B------:R-:W-:Y:S01]  /*5df0*/  VOTEU.ALL UP0, P1 ;  /* 0x0000000000ff7886 */ /* 0x000fe20000800000 */
[----:B--2---:R-:W-:Y:S01]  /*5e00*/  @!P1 IADD3 R2, P0, PT, R12, 0x980, RZ ;  /* 0x000009800c029810 */ /* 0x004fe20007f1e0ff */
[----:B------:R-:W-:Y:S01]  /*5e10*/  UIADD3 UR18, UPT, UPT, UR26, 0x10, URZ ;  /* 0x000000101a127890 */ /* 0x000fe2000fffe0ff */
[----:B------:R-:W-:Y:S01]  /*5e20*/  VIADD R10, R10, 0x1 ;  /* 0x000000010a0a7836 */ /* 0x000fe20000000000 */
[----:B------:R-:W-:Y:S01]  /*5e30*/  UIADD3 UR17, UPT, UPT, UR4, 0x100, URZ ;  /* 0x0000010004117890 */ /* 0x000fe2000fffe0ff */
[----:B------:R-:W-:Y:S01]  /*5e40*/  @!P1 R2UR UR7, R2 ;  /* 0x00000000020792ca */ /* 0x000fe200000e0000 */
[----:B------:R-:W-:Y:S01]  /*5e50*/  @!UP0 ULEA UR5, UR6, UR21, 0xc ;  /* 0x0000001506058291 */ /* 0x000fe2000f8e60ff */
[----:B------:R-:W-:Y:S01]  /*5e60*/  @!P1 IMAD.X R0, RZ, RZ, R13, P0 ;  /* 0x000000ffff009224 */ /* 0x000fe200000e060d */
[----:B------:R-:W-:Y:S01]  /*5e70*/  @!UP0 UIADD3 UR10, UPT, UPT, UR26, 0x30, URZ ;  /* 0x000000301a0a8890 */ /* 0x000fe2000fffe0ff */
[----:B------:R-:W-:Y:S01]  /*5e80*/  @!P1 IMAD.MOV.U32 R2, RZ, RZ, 0x1000 ;  /* 0x00001000ff029424 */ /* 0x000fe200078e00ff */
[----:B------:R-:W-:Y:S02]  /*5e90*/  @!UP0 UIADD3 UR16, UPT, UPT, UR5, 0x200, URZ ;  /* 0x0000020005108890 */ /* 0x000fe4000fffe0ff */
[----:B------:R-:W-:Y:S02]  /*5ea0*/  @!UP0 UIADD3 UR8, UPT, UPT, UR5, 0xa00, URZ ;  /* 0x00000a0005088890 */ /* 0x000fe4000fffe0ff */
[----:B------:R-:W-:Y:S01]  /*5eb0*/  UIADD3 UR5, UPT, UPT, UR6, 0x1, URZ ;  /* 0x0000000106057890 */ /* 0x000fe2000fffe0ff */
[----:B------:R-:W-:Y:S01]  /*5ec0*/  UMOV UR30, 0x0 ;  /* 0x00000000001e7882 */ /* 0x000fe20000000000 */
[----:B------:R-:W-:Y:S02]  /*5ed0*/  UMOV UR31, 0x10000000 ;  /* 0x10000000001f7882 */ /* 0x000fe40000000000 */
[----:B------:R-:W-:Y:S01]  /*5ee0*/  UISETP.NE.AND UP0, UPT, UR5, 0x3, UPT ;  /* 0x000000030500788c */ /* 0x000fe2000bf05270 */
[----:B------:R-:W-:Y:S01]  /*5ef0*/  IMAD.U32 R4, RZ, RZ, UR7 ;  /* 0x00000007ff047e24 */ /* 0x000fe2000f8e00ff */
[----:B------:R-:W-:Y:S01]  /*5f00*/  UMOV UR19, UR27 ;  /* 0x0000001b00137c82 */ /* 0x000fe20008000000 */
[----:B------:R-:W-:Y:S01]  /*5f10*/  UMOV UR20, UR44 ;  /* 0x0000002c00147c82 */ /* 0x000fe20008000000 */
[----:B------:R-:W-:Y:S01]  /*5f20*/  USEL UR6, UR5, URZ, UP0 ;  /* 0x000000ff05067287 */ /* 0x000fe20008000000 */
[----:B------:R-:W-:Y:S01]  /*5f30*/  @!P1 R2UR UR5, R0 ;  /* 0x00000000000592ca */ /* 0x000fe200000e0000 */
[----:B------:R-:W-:Y:S01]  /*5f40*/  USEL UR28, URZ, 0x1, UP0 ;  /* 0x00000001ff1c7887 */ /* 0x000fe20008000000 */
[----:B------:R-:W-:Y:S01]  /*5f50*/  @!P1 R2UR UR24, R4 ;  /* 0x00000000041892ca */ /* 0x000fe200000e0000 */
[----:B------:R-:W-:Y:S01]  /*5f60*/  VOTEU.ALL UP0, P1 ;  /* 0x0000000000ff7886 */ /* 0x000fe20000800000 */
[----:B------:R-:W-:Y:S01]  /*5f70*/  UMOV UR11, UR27 ;  /* 0x0000001b000b7c82 */ /* 0x000fe20008000000 */
[----:B------:R-:W-:Y:S01]  /*5f80*/  UMOV UR12, UR44 ;  /* 0x0000002c000c7c82 */ /* 0x000fe20008000000 */
[----:B------:R-:W-:Y:S01]  /*5f90*/  UMOV UR9, UR17 ;  /* 0x0000001100097c82 */ /* 0x000fe20008000000 */
        /* <DEDUP_REMOVED lines=14> */
.L_x_225:
[----:B------:R-:W-:Y:S01]  /*6080*/  UIADD3 UR17, UPT, UPT, UR5, 0x100, URZ ;  /* 0x0000010005117890 */ /* 0x000fe2000fffe0ff */
[----:B--2---:R-:W-:Y:S01]  /*6090*/  @!P1 IADD3 R2, P0, PT, R12, 0x980, RZ ;  /* 0x000009800c029810 */ /* 0x004fe20007f1e0ff */
[----:B------:R-:W-:Y:S01]  /*60a0*/  UPLOP3.LUT UP3, UPT, UPT, UPT, UPT, 0x80, 0x8 ;  /* 0x000000000008789c */ /* 0x000fe20003f6f070 */
[----:B------:R-:W-:Y:S01]  /*60b0*/  R2UR UR30, R91 ;  /* 0x000000005b1e72ca */ /* 0x000fe200000e0000 */
[----:B------:R-:W-:Y:S01]  /*60c0*/  UMOV UR20, UR44 ;  /* 0x0000002c00147c82 */ /* 0x000fe20008000000 */
[----:B------:R-:W-:Y:S01]  /*60d0*/  UMOV UR12, UR44 ;  /* 0x0000002c000c7c82 */ /* 0x000fe20008000000 */
[----:B------:R-:W-:Y:S01]  /*60e0*/  VOTEU.ALL UP0, P1 ;  /* 0x0000000000ff7886 */ /* 0x000fe20000800000 */
[----:B------:R-:W-:Y:S01]  /*60f0*/  UMOV UR9, UR17 ;  /* 0x0000001100097c82 */ /* 0x000fe20008000000 */
[----:B------:R-:W-:Y:S01]  /*6100*/  @!P1 IMAD.X R0, RZ, RZ, R13, P0 ;  /* 0x000000ffff009224 */ /* 0x000fe200000e060d */
[----:B------:R-:W-:Y:S01]  /*6110*/  R2UR UR28, R92 ;  /* 0x000000005c1c72ca */ /* 0x000fe200000e0000 */
[----:B------:R-:W-:Y:S01]  /*6120*/  UMOV UR44, UR29 ;  /* 0x0000001d002c7c82 */ /* 0x000fe20008000000 */
[----:B------:R-:W-:Y:S01]  /*6130*/  @!UP0 ULEA UR4, UR6, UR21, 0xc ;  /* 0x0000001506048291 */ /* 0x000fe2000f8e60ff */
[C---:B------:R-:W-:Y:S01]  /*6140*/  ISETP.NE.AND P0, PT, R10.reuse, 0x2, PT ;  /* 0x000000020a00780c */ /* 0x040fe20003f05270 */
[----:B------:R-:W-:Y:S02]  /*6150*/  @!UP0 UIADD3 UR19, UPT, UPT, UR27, 0x40, URZ ;  /* 0x000000401b138890 */ /* 0x000fe4000fffe0ff */
[----:B------:R-:W-:Y:S01]  /*6160*/  @!UP0 UIADD3 UR16, UPT, UPT, UR4, 0x200, URZ ;  /* 0x0000020004108890 */ /* 0x000fe2000fffe0ff */
[----:B------:R-:W-:Y:S01]  /*6170*/  SEL R10, R10, RZ, P0 ;  /* 0x000000ff0a0a7207 */ /* 0x000fe20000000000 */
[----:B------:R-:W-:Y:S02]  /*6180*/  @!UP0 UIADD3 UR8, UPT, UPT, UR4, 0xa00, URZ ;  /* 0x00000a0004088890 */ /* 0x000fe4000fffe0ff */
[----:B------:R-:W-:Y:S01]  /*6190*/  UIADD3 UR4, UPT, UPT, UR6, 0x1, URZ ;  /* 0x0000000106047890 */ /* 0x000fe2000fffe0ff */
[----:B------:R-:W-:Y:S01]  /*61a0*/  @!P1 R2UR UR6, R2 ;  /* 0x00000000020692ca */ /* 0x000fe200000e0000 */
[----:B------:R-:W-:Y:S02]  /*61b0*/  @!UP0 UIADD3 UR10, UPT, UPT, UR26, 0x30, URZ ;  /* 0x000000301a0a8890 */ /* 0x000fe4000fffe0ff */
[----:B------:R-:W-:Y:S01]  /*61c0*/  UISETP.NE.AND UP0, UPT, UR4, 0x3, UPT ;  /* 0x000000030400788c */ /* 0x000fe2000bf05270 */
[----:B------:R-:W-:Y:S01]  /*61d0*/  UMOV UR26, 0x0 ;  /* 0x00000000001a7882 */ /* 0x000fe20000000000 */
[----:B------:R-:W-:Y:S02]  /*61e0*/  UMOV UR27, 0x10000000 ;  /* 0x10000000001b7882 */ /* 0x000fe40000000000 */
[----:B------:R-:W-:Y:S01]  /*61f0*/  USEL UR25, UR4, URZ, UP0 ;  /* 0x000000ff04197287 */ /* 0x000fe20008000000 */
[----:B------:R-:W-:Y:S01]  /*6200*/  @!P1 R2UR UR4, R0 ;  /* 0x00000000000492ca */ /* 0x000fe200000e0000 */
[----:B------:R-:W-:Y:S01]  /*6210*/  USEL UR24, URZ, 0x1, UP0 ;  /* 0x00000001ff187887 */ /* 0x000fe20008000000 */
[----:B------:R-:W-:Y:S01]  /*6220*/  SEL R0, RZ, 0x1, P0 ;  /* 0x00000001ff007807 */ /* 0x000fe20000000000 */
[----:B------:R-:W-:Y:S01]  /*6230*/  VOTEU.ALL UP0, P1 ;  /* 0x0000000000ff7886 */ /* 0x000fe20000800000 */
[----:B------:R-:W-:Y:S01]  /*6240*/  UMOV UR11, UR19 ;  /* 0x00000013000b7c82 */ /* 0x000fe20008000000 */
[----:B------:R-:W-:Y:S01]  /*6250*/  IMAD.U32 R4, RZ, RZ, UR6 ;  /* 0x00000006ff047e24 */ /* 0x000fe2000f8e00ff */
[----:B------:R-:W-:Y:S02]  /*6260*/  LOP3.LUT R9, R9, R0, RZ, 0x3c, !PT ;  /* 0x0000000009097212 */ /* 0x000fe400078e3cff */
[----:B------:R-:W-:Y:S02]  /*6270*/  LOP3.LUT R11, R11, UR24, RZ, 0x3c, !PT ;  /* 0x000000180b0b7c12 */ /* 0x000fe4000f8e3cff */
[----:B------:R-:W-:Y:S03]  /*6280*/  @!P1 R2UR UR6, R4 ;  /* 0x00000000040692ca */ /* 0x000fe600000e0000 */
[----:B------:R-:W-:Y:S01]  /*6290*/  IMAD.U32 R5, RZ, RZ, UR4 ;  /* 0x00000004ff057e24 */ /* 0x000fe2000f8e00ff */
[----:B------:R-:W-:Y:S04]  /*62a0*/  UPRMT UR4, UR49, 0x654, UR17 ;  /* 0x0000065431047896 */ /* 0x000fe80008000011 */
[----:B------:R-:W-:Y:S11]  /*62b0*/  @!P1 R2UR UR7, R5 ;  /* 0x00000000050792ca */ /* 0x000ff600000e0000 */
[----:B------:R-:W-:Y:S02]  /*62c0*/  @!UPT UIADD3 URZ, UPT, UPT, URZ, URZ, URZ ;  /* 0x000000fffffff290 */ /* 0x000fe4000fffe0ff */
[----:B------:R-:W-:Y:S01]  /*62d0*/  @!UP0 UTMALDG.3D [UR16], [UR6], desc[UR26] ;  /* 0x00001a10060085b4 */ /* 0x000fe20008011000 */
[----:B------:R-:W-:Y:S05]  /*62e0*/  VOTEU.ALL UP0, P1 ;  /* 0x0000000000ff7886 */ /* 0x000fea0000800000 */
[----:B------:R2:W-:Y:S01]  /*62f0*/  @!UP0 UTMALDG.3D [UR8], [UR6], desc[UR26] ;  /* 0x00001a08060085b4 */ /* 0x0005e20008011000 */
[----:B------:R3:W-:Y:S01]  /*6300*/  @!P1 SYNCS.ARRIVE.TRANS64.RED.A0TR RZ, [UR5+0x100], R3 ;  /* 0x00010003ffff99a7 */ /* 0x0007e20008300405 */
[----:B------:R-:W-:Y:S01]  /*6310*/  SYNCS.ARRIVE.TRANS64.RED.A1T0 RZ, [UR4], RZ ;  /* 0x000000ffffff79a7 */ /* 0x000fe20008100404 */
[----:B--2---:R-:W-:Y:S02]  /*6320*/  UIADD3 UR26, UPT, UPT, UR13, UR30, URZ ;  /* 0x0000001e0d1a7290 */ /* 0x004fe4000fffe0ff */
[----:B------:R-:W-:Y:S01]  /*6330*/  UIADD3 UR27, UPT, UPT, UR14, UR28, URZ ;  /* 0x0000001c0e1b7290 */ /* 0x000fe2000fffe0ff */
[----:B------:R-:W-:Y:S11]  /*6340*/  BRA.U UP2, `(.L_x_102) ;  /* 0xffffffed02587547 */ /* 0x000ff6000b83ffff */
[----:B------:R-:W-:Y:S01]  /*6350*/  UIADD3 UR21, UPT, UPT, UR21, 0x118, URZ ;  /* 0x0000011815157890 */ /* 0x000fe2000fffe0ff */
[----:B------:R-:W-:-:S03]  /*6360*/  SHF.L.U32 R2, R11, 0x1f, RZ ;  /* 0x0000001f0b027819 */ /* 0x000fc600000006ff */
[----:B------:R-:W-:-:S09]  /*6370*/  ULEA UR4, UR25, UR21, 0x3 ;  /* 0x0000001519047291 */ /* 0x000fd2000f8e18ff */
[----:B------:R-:W2:Y:S02]  /*6380*/  SYNCS.PHASECHK.TRANS64.TRYWAIT P0, [UR4], R2 ;  /* 0x00000002ff0075a7 */ /* 0x000ea40008001104 */
[----:B--2---:R-:W-:Y:S05]  /*6390*/  @!P0 BRA `(.L_x_103) ;  /* 0x0000006000708947 */ /* 0x004fea0003800000 */
.L_x_227:
[----:B------:R-:W-:-:S04]  /*63a0*/  UIADD3 UR4, UPT, UPT, UR25, 0x1, URZ ;  /* 0x0000000119047890 */ /* 0x000fc8000fffe0ff */
[----:B------:R-:W-:-:S04]  /*63b0*/  UISETP.NE.AND UP0, UPT, UR4, 0x3, UPT ;  /* 0x000000030400788c */ /* 0x000fc8000bf05270 */
[----:B------:R-:W-:Y:S02]  /*63c0*/  USEL UR6, URZ, 0x1, UP0 ;  /* 0x00000001ff067887 */ /* 0x000fe40008000000 */
[----:B------:R-:W-:-:S04]  /*63d0*/  USEL UR4, UR4, URZ, UP0 ;  /* 0x000000ff04047287 */ /* 0x000fc80008000000 */
[----:B------:R-:W-:Y:S01]  /*63e0*/  ULEA UR5, UR4, UR21, 0x3 ;  /* 0x0000001504057291 */ /* 0x000fe2000f8e18ff */
[----:B------:R-:W-:-:S04]  /*63f0*/  LOP3.LUT R11, R11, UR6, RZ, 0x3c, !PT ;  /* 0x000000060b0b7c12 */ /* 0x000fc8000f8e3cff */
[----:B--2---:R-:W-:-:S04]  /*6400*/  SHF.L.U32 R2, R11, 0x1f, RZ ;  /* 0x0000001f0b027819 */ /* 0x004fc800000006ff */
[----:B------:R-:W2:Y:S02]  /*6410*/  SYNCS.PHASECHK.TRANS64.TRYWAIT P0, [UR5], R2 ;  /* 0x00000002ff0075a7 */ /* 0x000ea40008001105 */
[----:B--2---:R-:W-:Y:S05]  /*6420*/  @!P0 BRA `(.L_x_104) ;  /* 0x0000006000648947 */ /* 0x004fea0003800000 */
.L_x_229:
[----:B------:R-:W-:-:S04]  /*6430*/  UIADD3 UR4, UPT, UPT, UR4, 0x1, URZ ;  /* 0x0000000104047890 */ /* 0x000fc8000fffe0ff */
[----:B------:R-:W-:-:S04]  /*6440*/  UISETP.NE.AND UP0, UPT, UR4, 0x3, UPT ;  /* 0x000000030400788c */ /* 0x000fc8000bf05270 */
[----:B------:R-:W-:Y:S02]  /*6450*/  USEL UR5, URZ, 0x1, UP0 ;  /* 0x00000001ff057887 */ /* 0x000fe40008000000 */
[----:B------:R-:W-:-:S04]  /*6460*/  USEL UR4, UR4, URZ, UP0 ;  /* 0x000000ff04047287 */ /* 0x000fc80008000000 */
[----:B------:R-:W-:Y:S01]  /*6470*/  ULEA UR4, UR4, UR21, 0x3 ;  /* 0x0000001504047291 */ /* 0x000fe2000f8e18ff */
[----:B--2---:R-:W-:-:S04]  /*6480*/  LOP3.LUT R2, R11, UR5, RZ, 0x3c, !PT ;  /* 0x000000050b027c12 */ /* 0x004fc8000f8e3cff */
[----:B------:R-:W-:Y:S01]  /*6490*/  SHF.L.U32 R2, R2, 0x1f, RZ ;  /* 0x0000001f02027819 */ /* 0x000fe200000006ff */
[----:B------:R-:W-:-:S07]  /*64a0*/  IMAD.U32 R0, RZ, RZ, UR4 ;  /* 0x00000004ff007e24 */ /* 0x000fce000f8e00ff */
.L_x_105:
[----:B--2---:R2:W4:Y:S02]  /*64b0*/  SYNCS.PHASECHK.TRANS64.TRYWAIT P0, [R0+URZ], R2 ;  /* 0x00000002000075a7 */ /* 0x00452400080011ff */
[----:B----4-:R-:W-:Y:S05]  /*64c0*/  @!P0 NANOSLEEP.SYNCS 0x989680 ;  /* 0x009896800000895d */ /* 0x010fea0003900000 */
[----:B------:R-:W4:Y:S02]  /*64d0*/  @!P0 SYNCS.PHASECHK.TRANS64 P0, [R0+URZ], R2 ;  /* 0x00000002000085a7 */ /* 0x000f2400080010ff */
[----:B-1--4-:R-:W-:Y:S05]  /*64e0*/  @P0 EXIT ;  /* 0x000000000000094d */ /* 0x012fea0003800000 */
[----:B------:R-:W-:Y:S05]  /*64f0*/  BRA `(.L_x_105) ;  /* 0xfffffffc00ec7947 */ /* 0x000fea000383ffff */
.L_x_91:
[----:B------:R-:W-:-:S06]  /*6500*/  UISETP.GE.AND UP0, UPT, UR14, 0x4, UPT ;  /* 0x000000040e00788c */ /* 0x000fcc000bf06270 */
[----:B------:R-:W-:-:S13]  /*6510*/  PLOP3.LUT P0, PT, PT, PT, UP0, 0x80, 0x8 ;  /* 0x000000000008781c */ /* 0x000fda0003f0f008 */
[----:B-1----:R-:W-:Y:S05]  /*6520*/  @!P0 EXIT ;  /* 0x000000000000894d */ /* 0x002fea0003800000 */
[----:B------:R-:W-:Y:S01]  /*6530*/  BAR.SYNC.DEFER_BLOCKING 0x6, 0xa0 ;  /* 0x0182800000007b1d */ /* 0x000fe20000010000 */
[C---:B------:R-:W-:Y:S01]  /*6540*/  IMAD.SHL.U32 R83, R81.reuse, 0x10, RZ ;  /* 0x0000001051537824 */ /* 0x040fe200078e00ff */
[C---:B------:R-:W-:Y:S01]  /*6550*/  LOP3.LUT R84, R86.reuse, 0x3, RZ, 0xc0, !PT ;  /* 0x0000000356547812 */ /* 0x040fe200078ec0ff */
[C---:B------:R-:W-:Y:S01]  /*6560*/  IMAD.SHL.U32 R82, R81.reuse, 0x2, RZ ;  /* 0x0000000251527824 */ /* 0x040fe200078e00ff */
[----:B------:R-:W-:Y:S01]  /*6570*/  CS2R R78, SRZ ;  /* 0x00000000004e7805 */ /* 0x000fe2000001ff00 */
[----:B------:R-:W-:Y:S01]  /*6580*/  IMAD.SHL.U32 R2, R86, 0x200, RZ ;  /* 0x0000020056027824 */ /* 0x000fe200078e00ff */
[----:B------:R-:W-:Y:S01]  /*6590*/  UMOV UR4, 0x400 ;  /* 0x0000040000047882 */ /* 0x000fe20000000000 */
[----:B------:R-:W1:Y:S01]  /*65a0*/  LDCU UR5, c[0x0][0x370] ;  /* 0x00006e00ff0577ac */ /* 0x000e620008000800 */
[----:B------:R-:W2:Y:S01]  /*65b0*/  LDC.64 R74, c[0x0][0xcb0] ;  /* 0x00032c00ff4a7b82 */ /* 0x000ea20000000a00 */
[----:B------:R-:W-:Y:S01]  /*65c0*/  IMAD.U32 R81, R81, 0x10000, RZ ;  /* 0x0001000051517824 */ /* 0x000fe200078e00ff */
[C---:B------:R-:W-:Y:S01]  /*65d0*/  LOP3.LUT R6, R83.reuse, 0x40, RZ, 0xc0, !PT ;  /* 0x0000004053067812 */ /* 0x040fe200078ec0ff */
[----:B------:R-:W-:Y:S01]  /*65e0*/  ULEA UR4, UR49, UR4, 0x18 ;  /* 0x0000000431047291 */ /* 0x000fe2000f8ec0ff */
[----:B------:R-:W-:Y:S01]  /*65f0*/  LOP3.LUT R3, R83, 0x1b0, RZ, 0xc0, !PT ;  /* 0x000001b053037812 */ /* 0x000fe200078ec0ff */
[----:B------:R-:W3:Y:S01]  /*6600*/  LDCU.64 UR6, c[0x0][0xc90] ;  /* 0x00019200ff0677ac */ /* 0x000ee20008000a00 */
[----:B------:R-:W-:Y:S01]  /*6610*/  LOP3.LUT R82, R6, 0x8, R82, 0xf8, !PT ;  /* 0x0000000806527812 */ /* 0x000fe200078ef852 */
[----:B------:R-:W-:Y:S01]  /*6620*/  IMAD.MOV.U32 R80, RZ, RZ, RZ ;  /* 0x000000ffff507224 */ /* 0x000fe200078e00ff */
[----:B------:R-:W4:Y:S01]  /*6630*/  LDC.64 R72, c[0x0][0xca8] ;  /* 0x00032a00ff487b82 */ /* 0x000f220000000a00 */
[----:B------:R-:W-:Y:S01]  /*6640*/  LOP3.LUT R2, R3, 0x200, R2, 0xf8, !PT ;  /* 0x0000020003027812 */ /* 0x000fe200078ef802 */
[----:B------:R-:W-:Y:S01]  /*6650*/  IMAD.MOV.U32 R77, RZ, RZ, RZ ;  /* 0x000000ffff4d7224 */ /* 0x000fe200078e00ff */
[----:B------:R-:W-:Y:S01]  /*6660*/  LOP3.LUT R81, R81, 0x200000, RZ, 0xc0, !PT ;  /* 0x0020000051517812 */ /* 0x000fe200078ec0ff */
[----:B------:R-:W2:Y:S01]  /*6670*/  LDCU UR42, c[0x0][0xf0c] ;  /* 0x0001e180ff2a77ac */ /* 0x000ea20008000800 */
[----:B------:R-:W-:-:S02]  /*6680*/  LOP3.LUT P0, RZ, R83, 0x40, RZ, 0xc0, !PT ;  /* 0x0000004053ff7812 */ /* 0x000fc4000780c0ff */
[----:B------:R-:W-:Y:S01]  /*6690*/  LOP3.LUT R82, R2, R82, RZ, 0xfc, !PT ;  /* 0x0000005202527212 */ /* 0x000fe200078efcff */
[----:B------:R-:W2:Y:S01]  /*66a0*/  LDS R0, [UR4+0x1d0] ;  /* 0x0001d004ff007984 */ /* 0x000ea20008000800 */
[----:B-1----:R-:W-:Y:S01]  /*66b0*/  IMAD.U32 R90, RZ, RZ, UR5 ;  /* 0x00000005ff5a7e24 */ /* 0x002fe2000f8e00ff */
[----:B------:R-:W1:Y:S01]  /*66c0*/  LDCU UR5, c[0x0][0x374] ;  /* 0x00006e80ff0577ac */ /* 0x000e620008000800 */
[----:B------:R-:W-:Y:S01]  /*66d0*/  P2R R2, PR, RZ, 0x1 ;  /* 0x00000001ff027803 */ /* 0x000fe20000000000 */
[----:B------:R-:W-:Y:S01]  /*66e0*/  UIADD3 UR4, UPT, UPT, UR4, 0x200, URZ ;  /* 0x0000020004047890 */ /* 0x000fe2000fffe0ff */
[----:B---3--:R-:W-:Y:S01]  /*66f0*/  IMAD.U32 R88, RZ, RZ, UR6 ;  /* 0x00000006ff587e24 */ /* 0x008fe2000f8e00ff */
[----:B------:R-:W-:Y:S01]  /*6700*/  MOV R87, UR7 ;  /* 0x0000000700577c02 */ /* 0x000fe20008000f00 */
[----:B------:R-:W3:Y:S03]  /*6710*/  LDCU UR38, c[0x0][0xf30] ;  /* 0x0001e600ff2677ac */ /* 0x000ee60008000800 */
[----:B------:R-:W-:Y:S01]  /*6720*/  MOV R94, UR4 ;  /* 0x00000004005e7c02 */ /* 0x000fe20008000f00 */
[----:B------:R-:W2:Y:S01]  /*6730*/  LDCU.64 UR58, c[0x0][0xc88] ;  /* 0x00019100ff3a77ac */ /* 0x000ea20008000a00 */
[----:B------:R-:W2:Y:S01]  /*6740*/  LDCU.64 UR40, c[0x0][0xf28] ;  /* 0x0001e500ff2877ac */ /* 0x000ea20008000a00 */
[----:B-1----:R-:W-:Y:S01]  /*6750*/  IMAD.U32 R89, RZ, RZ, UR5 ;  /* 0x00000005ff597e24 */ /* 0x002fe2000f8e00ff */
[----:B------:R-:W1:Y:S01]  /*6760*/  LDCU.128 UR60, c[0x0][0xf10] ;  /* 0x0001e200ff3c77ac */ /* 0x000e620008000c00 */
[----:B------:R-:W-:Y:S01]  /*6770*/  UMOV UR57, 0x1 ;  /* 0x0000000100397882 */ /* 0x000fe20000000000 */
[----:B------:R-:W-:Y:S01]  /*6780*/  UMOV UR45, URZ ;  /* 0x000000ff002d7c82 */ /* 0x000fe20008000000 */
[----:B------:R-:W-:Y:S01]  /*6790*/  UMOV UR56, URZ ;  /* 0x000000ff00387c82 */ /* 0x000fe20008000000 */
[----:B------:R-:W-:Y:S01]  /*67a0*/  UMOV UR52, URZ ;  /* 0x000000ff00347c82 */ /* 0x000fe20008000000 */
[----:B-1234-:R-:W-:-:S07]  /*67b0*/  IMAD.IADD R81, R0, 0x1, R81 ;  /* 0x0000000100517824 */ /* 0x01efce00078e0251 */
.L_x_164:
[----:B-1----:R-:W1:Y:S01]  /*67c0*/  S2UR UR43, SR_CgaCtaId ;  /* 0x00000000002b79c3 */ /* 0x002e620000008800 */
[----:B------:R-:W-:Y:S01]  /*67d0*/  UMOV UR4, 0x400 ;  /* 0x0000040000047882 */ /* 0x000fe20000000000 */
[----:B------:R-:W-:Y:S01]  /*67e0*/  SHF.L.U32 R2, R78, 0x1f, RZ ;  /* 0x0000001f4e027819 */ /* 0x000fe200000006ff */
[----:B-1----:R-:W-:Y:S06]  /*67f0*/  ULEA UR43, UR43, UR4, 0x18 ;  /* 0x000000042b2b7291 */ /* 0x002fec000f8ec0ff */
[C---:B------:R-:W-:Y:S02]  /*6800*/  LEA R0, R77.reuse, UR43, 0x3 ;  /* 0x0000002b4d007c11 */ /* 0x040fe4000f8e18ff */
[----:B------:R-:W-:Y:S02]  /*6810*/  LEA R4, R77, UR43, 0x4 ;  /* 0x0000002b4d047c11 */ /* 0x000fe4000f8e20ff */
[----:B------:R-:W1:Y:S02]  /*6820*/  SYNCS.PHASECHK.TRANS64.TRYWAIT P0, [R0+URZ+0x140], R2 ;  /* 0x00014002000075a7 */ /* 0x000e6400080011ff */
[----:B-1----:R-:W-:Y:S05]  /*6830*/  @!P0 BRA `(.L_x_106) ;  /* 0x0000005c00788947 */ /* 0x002fea0003800000 */
.L_x_230:
[----:B------:R-:W-:Y:S01]  /*6840*/  R2UR UR7, R93 ;  /* 0x000000005d0772ca */ /* 0x000fe200000e0000 */
[----:B------:R-:W2:Y:S01]  /*6850*/  LDS.128 R4, [R4+0x1b0] ;  /* 0x0001b00004047984 */ /* 0x000ea20000000c00 */
[----:B-1----:R-:W-:Y:S01]  /*6860*/  VIADD R0, R0, 0x150 ;  /* 0x0000015000007836 */ /* 0x002fe20000000000 */
[----:B------:R-:W-:Y:S04]  /*6870*/  UISETP.GE.AND UP0, UPT, UR39, 0x1, UPT ;  /* 0x000000012700788c */ /* 0x000fe8000bf06270 */
[----:B------:R-:W-:Y:S01]  /*6880*/  PRMT R0, RZ, 0x654, R0 ;  /* 0x00000654ff007816 */ /* 0x000fe20000000000 */
[----:B------:R-:W-:Y:S01]  /*6890*/  @!PT LDS RZ, [RZ] ;  /* 0x00000000fffff984 */ /* 0x000fe20000000800 */
[----:B------:R-:W-:Y:S01]  /*68a0*/  @!PT LDS RZ, [RZ] ;  /* 0x00000000fffff984 */ /* 0x000fe20000000800 */
[----:B------:R-:W-:Y:S01]  /*68b0*/  @!PT LDS RZ, [RZ] ;  /* 0x00000000fffff984 */ /* 0x000fe20000000800 */
[----:B------:R-:W-:Y:S01]  /*68c0*/  @!PT LDS RZ, [RZ] ;  /* 0x00000000fffff984 */ /* 0x000fe20000000800 */
[----:B------:R1:W-:Y:S06]  /*68d0*/  MEMBAR.ALL.CTA ;  /* 0x0000000000007992 */ /* 0x0003ec0000008000 */
[----:B-1----:R-:W1:Y:S02]  /*68e0*/  FENCE.VIEW.ASYNC.S ;  /* 0x00000000000073c6 */ /* 0x002e640000000000 */
[----:B-1----:R1:W-:Y:S01]  /*68f0*/  SYNCS.ARRIVE.TRANS64.RED.A1T0 RZ, [R0+URZ], RZ ;  /* 0x000000ff00ff79a7 */ /* 0x0023e200081004ff */
[----:B--2---:R-:W-:Y:S11]  /*6900*/  LOP3.LUT P0, RZ, R6, 0x1, RZ, 0xc0, !PT ;  /* 0x0000000106ff7812 */ /* 0x004ff6000780c0ff */
[----:B------:R-:W-:Y:S02]  /*6910*/  @!UPT UIADD3 URZ, UPT, UPT, URZ, URZ, URZ ;  /* 0x000000fffffff290 */ /* 0x000fe4000fffe0ff */
[----:B------:R-:W-:Y:S01]  /*6920*/  VOTEU.ANY UP1, P0 ;  /* 0x0000000000ff7886 */ /* 0x000fe20000020100 */
[----:B------:R-:W-:Y:S01]  /*6930*/  PLOP3.LUT P0, PT, PT, PT, UP1, 0x80, 0x8 ;  /* 0x000000000008781c */ /* 0x000fe20003f0f018 */
[----:B------:R-:W-:Y:S06]  /*6940*/  UP2UR UR4, UPR, URZ, 0x2 ;  /* 0x00000002ff047883 */ /* 0x000fec0008000000 */
[----:B------:R-:W-:Y:S06]  /*6950*/  IMAD.U32 R95, RZ, RZ, UR4 ;  /* 0x00000004ff5f7e24 */ /* 0x000fec000f8e00ff */
[----:B------:R-:W-:Y:S02]  /*6960*/  @P0 SHF.R.U32.HI R2, RZ, 0x10, R5 ;  /* 0x00000010ff020819 */ /* 0x000fe40000011605 */
[----:B------:R-:W-:Y:S02]  /*6970*/  @P0 MOV R3, R4 ;  /* 0x0000000400030202 */ /* 0x000fe40000000f00 */
[----:B------:R-:W-:Y:S02]  /*6980*/  @P0 R2UR UR4, R2 ;  /* 0x00000000020402ca */ /* 0x000fe400000e0000 */
[----:B------:R-:W-:Y:S02]  /*6990*/  @P0 LOP3.LUT R4, R5, 0xffff, RZ, 0xc0, !PT ;  /* 0x0000ffff05040812 */ /* 0x000fe400078ec0ff */
[----:B------:R-:W-:Y:S02]  /*69a0*/  @P0 R2UR UR6, R3 ;  /* 0x00000000030602ca */ /* 0x000fe400000e0000 */
[----:B------:R-:W-:Y:S07]  /*69b0*/  @P0 R2UR UR5, R4 ;  /* 0x00000000040502ca */ /* 0x000fee00000e0000 */
[----:B------:R-:W-:Y:S02]  /*69c0*/  @UP1 UMOV UR7, UR4 ;  /* 0x0000000400071c82 */ /* 0x000fe40008000000 */
[----:B------:R-:W-:Y:S02]  /*69d0*/  IMAD.U32 R93, RZ, RZ, UR7 ;  /* 0x00000007ff5d7e24 */ /* 0x000fe4000f8e00ff */
[----:B------:R-:W-:Y:S02]  /*69e0*/  @UP1 UMOV UR37, UR6 ;  /* 0x0000000600251c82 */ /* 0x000fe40008000000 */
[----:B------:R-:W-:Y:S01]  /*69f0*/  @UP1 UMOV UR36, UR5 ;  /* 0x0000000500241c82 */ /* 0x000fe20008000000 */
[----:B-1----:R-:W-:Y:S05]  /*6a00*/  BRA.U !UP0, `(.L_x_107) ;  /* 0x0000000108d47547 */ /* 0x002fea000b800000 */
[----:B------:R-:W1:Y:S01]  /*6a10*/  LDCU UR13, c[0x0][0xf20] ;  /* 0x0001e400ff0d77ac */ /* 0x000e620008000800 */
[----:B------:R-:W-:Y:S02]  /*6a20*/  R2UR UR14, R89 ;  /* 0x00000000590e72ca */ /* 0x000fe400000e0000 */
[----:B------:R-:W-:Y:S01]  /*6a30*/  R2UR UR12, R90 ;  /* 0x000000005a0c72ca */ /* 0x000fe200000e0000 */
[----:B------:R-:W-:Y:S02]  /*6a40*/  UISETP.NE.AND UP0, UPT, UR62, 0x1, UPT ;  /* 0x000000013e00788c */ /* 0x000fe4000bf05270 */
[----:B------:R-:W-:Y:S02]  /*6a50*/  UIMAD.WIDE.U32 UR8, UR36, UR63, URZ ;  /* 0x0000003f240872a5 */ /* 0x000fe4000f8e00ff */
[----:B------:R-:W-:Y:S02]  /*6a60*/  UIMAD.WIDE.U32 UR10, UR37, UR60, URZ ;  /* 0x0000003c250a72a5 */ /* 0x000fe4000f8e00ff */
[----:B------:R-:W-:Y:S02]  /*6a70*/  UISETP.NE.AND UP1, UPT, UR42, 0x1, UPT ;  /* 0x000000012a00788c */ /* 0x000fe4000bf25270 */
[----:B------:R-:W-:Y:S02]  /*6a80*/  UISETP.NE.AND UP2, UPT, UR39, 0x1, UPT ;  /* 0x000000012700788c */ /* 0x000fe4000bf45270 */
[----:B------:R-:W-:Y:S02]  /*6a90*/  UIMAD.WIDE.U32 UR4, UR14, UR63, URZ ;  /* 0x0000003f0e0472a5 */ /* 0x000fe4000f8e00ff */
[----:B------:R-:W-:Y:S05]  /*6aa0*/  UIMAD.WIDE.U32 UR6, UR12, UR60, URZ ;  /* 0x0000003c0c0672a5 */ /* 0x000fea000f8e00ff */
[----:B------:R-:W-:Y:S02]  /*6ab0*/  UMOV UR4, UR5 ;  /* 0x0000000500047c82 */ /* 0x000fe40008000000 */
[----:B-1----:R-:W-:Y:S03]  /*6ac0*/  USHF.R.U32.HI UR5, URZ, UR13, UR4 ;  /* 0x0000000dff057299 */ /* 0x002fe60008011604 */
[----:B------:R-:W-:Y:S02]  /*6ad0*/  UMOV UR4, UR7 ;  /* 0x0000000700047c82 */ /* 0x000fe40008000000 */
[----:B------:R-:W-:Y:S02]  /*6ae0*/  USHF.R.U32.HI UR7, URZ, UR61, UR4 ;  /* 0x0000003dff077299 */ /* 0x000fe40008011604 */
[----:B------:R-:W-:Y:S02]  /*6af0*/  USEL UR4, UR14, UR5, !UP0 ;  /* 0x000000050e047287 */ /* 0x000fe4000c000000 */
[----:B------:R-:W-:Y:S01]  /*6b00*/  USEL UR7, UR12, UR7, !UP1 ;  /* 0x000000070c077287 */ /* 0x000fe2000c800000 */
[----:B------:R-:W-:Y:S01]  /*6b10*/  UMOV UR5, UR9 ;  /* 0x0000000900057c82 */ /* 0x000fe20008000000 */
[----:B------:R-:W-:Y:S02]  /*6b20*/  UIMAD.WIDE.U32 UR8, UR4, UR40, URZ ;  /* 0x00000028040872a5 */ /* 0x000fe4000f8e00ff */
[----:B------:R-:W-:Y:S03]  /*6b30*/  USHF.R.U32.HI UR6, URZ, UR13, UR5 ;  /* 0x0000000dff067299 */ /* 0x000fe60008011605 */
[----:B------:R-:W-:Y:S01]  /*6b40*/  UMOV UR5, UR11 ;  /* 0x0000000b00057c82 */ /* 0x000fe20008000000 */
[----:B------:R-:W-:Y:S02]  /*6b50*/  UIMAD.WIDE.U32 UR10, UR7, UR40, URZ ;  /* 0x00000028070a72a5 */ /* 0x000fe4000f8e00ff */
[----:B------:R-:W-:Y:S02]  /*6b60*/  USHF.R.U32.HI UR12, URZ, UR61, UR5 ;  /* 0x0000003dff0c7299 */ /* 0x000fe40008011605 */
[----:B------:R-:W-:Y:S01]  /*6b70*/  USEL UR6, UR36, UR6, !UP0 ;  /* 0x0000000624067287 */ /* 0x000fe2000c000000 */
[----:B------:R-:W-:Y:S02]  /*6b80*/  UMOV UR5, UR9 ;  /* 0x0000000900057c82 */ /* 0x000fe40008000000 */
[----:B------:R-:W-:Y:S01]  /*6b90*/  UMOV UR10, UR11 ;  /* 0x0000000b000a7c82 */ /* 0x000fe20008000000 */
[----:B------:R-:W-:Y:S02]  /*6ba0*/  @UP2 USHF.R.U32.HI UR4, URZ, UR41, UR5 ;  /* 0x00000029ff042299 */ /* 0x000fe40008011605 */
[----:B------:R-:W-:Y:S02]  /*6bb0*/  @UP2 USHF.R.U32.HI UR7, URZ, UR41, UR10 ;  /* 0x00000029ff072299 */ /* 0x000fe4000801160a */
[----:B------:R-:W-:Y:S02]  /*6bc0*/  UIMAD UR4, UR39, UR4, URZ ;  /* 0x00000004270472a4 */ /* 0x000fe4000f8e02ff */
[----:B------:R-:W-:Y:S02]  /*6bd0*/  UIMAD.WIDE.U32 UR10, UR6, UR40, URZ ;  /* 0x00000028060a72a5 */ /* 0x000fe4000f8e00ff */
[----:B------:R-:W-:Y:S02]  /*6be0*/  USEL UR5, UR37, UR12, !UP1 ;  /* 0x0000000c25057287 */ /* 0x000fe4000c800000 */
[----:B------:R-:W-:Y:S02]  /*6bf0*/  UIMAD UR8, UR39, UR7, URZ ;  /* 0x00000007270872a4 */ /* 0x000fe4000f8e02ff */
[----:B------:R-:W-:Y:S03]  /*6c00*/  UISETP.GE.AND UP0, UPT, UR6, UR4, UPT ;  /* 0x000000040600728c */ /* 0x000fe6000bf06270 */
[----:B------:R-:W-:Y:S01]  /*6c10*/  UMOV UR4, UR11 ;  /* 0x0000000b00047c82 */ /* 0x000fe20008000000 */
[----:B------:R-:W-:Y:S02]  /*6c20*/  UISETP.GE.OR UP0, UPT, UR5, UR8, UP0 ;  /* 0x000000080500728c */ /* 0x000fe40008706670 */
[----:B------:R-:W-:Y:S02]  /*6c30*/  USHF.R.U32.HI UR4, URZ, UR41, UR4 ;  /* 0x00000029ff047299 */ /* 0x000fe40008011604 */
[----:B------:R-:W-:Y:S02]  /*6c40*/  UIMAD.WIDE.U32 UR8, UR5, UR40, URZ ;  /* 0x00000028050872a5 */ /* 0x000fe4000f8e00ff */
[----:B------:R-:W-:Y:S02]  /*6c50*/  USEL UR11, UR6, UR4, !UP2 ;  /* 0x00000004060b7287 */ /* 0x000fe4000d000000 */
[----:B------:R-:W-:Y:S02]  /*6c60*/  UIADD3 UR8, UPT, UPT, -UR5, URZ, URZ ;  /* 0x000000ff05087290 */ /* 0x000fe4000fffe1ff */
[----:B------:R-:W-:Y:S01]  /*6c70*/  UIADD3 UR10, UPT, UPT, -UR11, URZ, URZ ;  /* 0x000000ff0b0a7290 */ /* 0x000fe2000fffe1ff */
[----:B------:R-:W-:Y:S01]  /*6c80*/  @!UP0 UMOV UR4, UR9 ;  /* 0x0000000900048c82 */ /* 0x000fe20008000000 */
[----:B------:R-:W-:Y:S02]  /*6c90*/  UIADD3 UR9, UPT, UPT, -UR6, URZ, URZ ;  /* 0x000000ff06097290 */ /* 0x000fe4000fffe1ff */
[----:B------:R-:W-:Y:S02]  /*6ca0*/  @!UP0 USHF.R.U32.HI UR4, URZ, UR41, UR4 ;  /* 0x00000029ff048299 */ /* 0x000fe40008011604 */
[----:B------:R-:W-:Y:S02]  /*6cb0*/  UIMAD UR10, UR39, UR10, UR6 ;  /* 0x0000000a270a72a4 */ /* 0x000fe4000f8e0206 */
[----:B------:R-:W-:Y:S04]  /*6cc0*/  @!UP0 USEL UR4, UR5, UR4, !UP2 ;  /* 0x0000000405048287 */ /* 0x000fe8000d000000 */
[----:B------:R-:W-:Y:S02]  /*6cd0*/  @!UP0 UIMAD UR10, UR7, UR10, UR4 ;  /* 0x0000000a070a82a4 */ /* 0x000fe4000f8e0204 */
[----:B------:R-:W-:Y:S02]  /*6ce0*/  @!UP0 UIADD3 UR11, UPT, UPT, UR11, -UR4, URZ ;  /* 0x800000040b0b8290 */ /* 0x000fe4000fffe0ff */
[----:B------:R-:W-:Y:S02]  /*6cf0*/  UIMAD UR7, UR42, UR8, UR37 ;  /* 0x000000082a0772a4 */ /* 0x000fe4000f8e0225 */
[----:B------:R-:W-:Y:S02]  /*6d00*/  @!UP0 UIMAD UR6, UR11, UR39, UR5 ;  /* 0x000000270b0682a4 */ /* 0x000fe4000f8e0205 */
[----:B------:R-:W-:Y:S01]  /*6d10*/  UIMAD UR4, UR62, UR9, UR36 ;  /* 0x000000093e0472a4 */ /* 0x000fe2000f8e0224 */
[----:B------:R-:W-:Y:S02]  /*6d20*/  @!UP0 UMOV UR5, UR10 ;  /* 0x0000000a00058c82 */ /* 0x000fe40008000000 */
[----:B------:R-:W-:Y:S02]  /*6d30*/  UIMAD UR37, UR5, UR42, UR7 ;  /* 0x0000002a052572a4 */ /* 0x000fe4000f8e0207 */
[----:B------:R-:W-:Y:S11]  /*6d40*/  UIMAD UR36, UR6, UR62, UR4 ;  /* 0x0000003e062472a4 */ /* 0x000ff6000f8e0204 */
[----:B------:R-:W-:Y:S01]  /*6d50*/  @!UPT UIADD3 URZ, UPT, UPT, URZ, URZ, URZ ;  /* 0x000000fffffff290 */ /* 0x000fe2000fffe0ff */
.L_x_107:
[----:B------:R-:W-:Y:S01]  /*6d60*/  UISETP.NE.AND UP0, UPT, UR38, 0x1, UPT ;  /* 0x000000012600788c */ /* 0x000fe2000bf05270 */
[----:B------:R-:W-:Y:S01]  /*6d70*/  R2UR UR11, R94 ;  /* 0x000000005e0b72ca */ /* 0x000fe200000e0000 */
[----:B------:R-:W-:Y:S01]  /*6d80*/  USHF.L.U32 UR50, UR27, 0x7, URZ ;  /* 0x000000071b327899 */ /* 0x000fe200080006ff */
[----:B------:R-:W-:Y:S01]  /*6d90*/  IADD3 R77, PT, PT, R77, 0x1, RZ ;  /* 0x000000014d4d7810 */ /* 0x000fe20007ffe0ff */
[----:B------:R-:W-:Y:S07]  /*6da0*/  USHF.L.U32 UR49, UR26, 0x6, URZ ;  /* 0x000000061a317899 */ /* 0x000fee00080006ff */
[----:B------:R-:W1:Y:S01]  /*6db0*/  @!UP0 LDCU.128 UR12, c[0x0][0xf10] ;  /* 0x0001e200ff0c87ac */ /* 0x000e620008000c00 */
[----:B------:R-:W2:Y:S01]  /*6dc0*/  @!UP0 LDCU UR5, c[0x0][0xf0c] ;  /* 0x0001e180ff0587ac */ /* 0x000ea20008000800 */
[----:B------:R-:W3:Y:S01]  /*6dd0*/  @!UP0 LDCU UR10, c[0x0][0xf20] ;  /* 0x0001e400ff0a87ac */ /* 0x000ee20008000800 */
[----:B-1----:R-:W-:Y:S02]  /*6de0*/  UIMAD.WIDE.U32 UR8, UR37, UR12, URZ ;  /* 0x0000000c250872a5 */ /* 0x002fe4000f8e00ff */
[----:B------:R-:W-:Y:S02]  /*6df0*/  UIMAD.WIDE.U32 UR6, UR36, UR15, URZ ;  /* 0x0000000f240672a5 */ /* 0x000fe4000f8e00ff */
[----:B------:R-:W-:Y:S03]  /*6e00*/  @!UP0 UISETP.NE.AND UP1, UPT, UR14, 0x1, UPT ;  /* 0x000000010e00888c */ /* 0x000fe6000bf25270 */
[----:B------:R-:W-:Y:S01]  /*6e10*/  @!UP0 UMOV UR4, UR9 ;  /* 0x0000000900048c82 */ /* 0x000fe20008000000 */
[----:B--2---:R-:W-:Y:S02]  /*6e20*/  @!UP0 UISETP.NE.AND UP2, UPT, UR5, 0x1, UPT ;  /* 0x000000010500888c */ /* 0x004fe4000bf45270 */
[----:B------:R-:W-:Y:S01]  /*6e30*/  @!UP0 USHF.R.U32.HI UR4, URZ, UR13, UR4 ;  /* 0x0000000dff048299 */ /* 0x000fe20008011604 */
[----:B------:R-:W-:Y:S02]  /*6e40*/  @!UP0 UMOV UR6, UR7 ;  /* 0x0000000700068c82 */ /* 0x000fe40008000000 */
[----:B---3--:R-:W-:Y:S02]  /*6e50*/  @!UP0 USHF.R.U32.HI UR6, URZ, UR10, UR6 ;  /* 0x0000000aff068299 */ /* 0x008fe40008011606 */
[----:B------:R-:W-:Y:S02]  /*6e60*/  @!UP0 USEL UR7, UR37, UR4, !UP2 ;  /* 0x0000000425078287 */ /* 0x000fe4000d000000 */
[----:B------:R-:W-:Y:S04]  /*6e70*/  @!UP0 USEL UR6, UR36, UR6, !UP1 ;  /* 0x0000000624068287 */ /* 0x000fe8000c800000 */
[----:B------:R-:W-:Y:S02]  /*6e80*/  @!UP0 UIADD3 UR4, UPT, UPT, -UR7, UR6, URZ ;  /* 0x0000000607048290 */ /* 0x000fe4000fffe1ff */
[----:B------:R-:W-:Y:S02]  /*6e90*/  @!UP0 UIADD3 UR6, UPT, UPT, UR7, -UR6, URZ ;  /* 0x8000000607068290 */ /* 0x000fe4000fffe0ff */
[----:B------:R-:W-:Y:S02]  /*6ea0*/  @!UP0 UIMAD UR37, UR4, UR5, UR37 ;  /* 0x00000005042582a4 */ /* 0x000fe4000f8e0225 */
[----:B------:R-:W-:Y:S02]  /*6eb0*/  @!UP0 UIMAD UR36, UR6, UR14, UR36 ;  /* 0x0000000e062482a4 */ /* 0x000fe4000f8e0224 */
[----:B------:R-:W-:Y:S09]  /*6ec0*/  ULOP3.LUT UP0, URZ, UR11, 0x90, URZ, 0xc0, !UPT ;  /* 0x000000900bff7892 */ /* 0x000ff2000f80c0ff */
[----:B------:R-:W-:Y:S05]  /*6ed0*/  BRA.U !UP0, `(.L_x_108) ;  /* 0x00000001087c7547 */ /* 0x000fea000b800000 */
[----:B------:R-:W1:Y:S01]  /*6ee0*/  LDCU.64 UR8, c[0x4][0x80] ;  /* 0x01001000ff0877ac */ /* 0x000e620008000a00 */
[----:B------:R-:W-:Y:S01]  /*6ef0*/  MOV R2, 0x0 ;  /* 0x0000000000027802 */ /* 0x000fe20000000f00 */
[----:B------:R-:W-:Y:S02]  /*6f00*/  HFMA2 R12, -RZ, RZ, 0, 5.9604644775390625e-08 ;  /* 0x00000001ff0c7431 */ /* 0x000fe400000001ff */
[----:B------:R-:W-:Y:S01]  /*6f10*/  IMAD.MOV.U32 R8, RZ, RZ, 0x70 ;  /* 0x00000070ff087424 */ /* 0x000fe200078e00ff */
[----:B------:R2:W3:Y:S01]  /*6f20*/  LDC.64 R14, c[0x4][R2] ;  /* 0x01000000020e7b82 */ /* 0x0004e20000000a00 */
[----:B------:R-:W4:Y:S01]  /*6f30*/  LDCU.64 UR6, c[0x4][0x88] ;  /* 0x01001100ff0677ac */ /* 0x000f220008000a00 */
[----:B------:R-:W-:Y:S01]  /*6f40*/  IMAD.MOV.U32 R13, RZ, RZ, RZ ;  /* 0x000000ffff0d7224 */ /* 0x000fe200078e00ff */
[----:B------:R-:W2:Y:S01]  /*6f50*/  LDCU.64 UR4, c[0x4][0x8] ;  /* 0x01000100ff0477ac */ /* 0x000ea20008000a00 */
[----:B-1----:R-:W-:Y:S01]  /*6f60*/  MOV R5, UR9 ;  /* 0x0000000900057c02 */ /* 0x002fe20008000f00 */
[----:B------:R-:W-:Y:S01]  /*6f70*/  IMAD.U32 R4, RZ, RZ, UR8 ;  /* 0x00000008ff047e24 */ /* 0x000fe2000f8e00ff */
[----:B----4-:R-:W-:Y:S01]  /*6f80*/  MOV R7, UR7 ;  /* 0x0000000700077c02 */ /* 0x010fe20008000f00 */
[----:B------:R-:W-:Y:S01]  /*6f90*/  IMAD.U32 R6, RZ, RZ, UR6 ;  /* 0x00000006ff067e24 */ /* 0x000fe2000f8e00ff */
[----:B--2---:R-:W-:Y:S01]  /*6fa0*/  MOV R11, UR5 ;  /* 0x00000005000b7c02 */ /* 0x004fe20008000f00 */
[----:B------:R-:W-:Y:S02]  /*6fb0*/  IMAD.U32 R10, RZ, RZ, UR4 ;  /* 0x00000004ff0a7e24 */ /* 0x000fe4000f8e00ff */
[----:B------:R-:W-:Y:S07]  /*6fc0*/  LEPC R20, `(.L_x_109) ;  /* 0x000000001014794e */ /* 0x000fee0000000000 */
[----:B---3-5:R-:W-:Y:S05]  /*6fd0*/  CALL.ABS.NOINC R14 ;  /* 0x000000000e007343 */ /* 0x028fea0003c00000 */
.L_x_109:
[----:B------:R-:W1:Y:S01]  /*6fe0*/  LDCU.64 UR8, c[0x4][0x80] ;  /* 0x01001000ff0877ac */ /* 0x000e620008000a00 */
[----:B------:R-:W2:Y:S01]  /*6ff0*/  LDC.64 R2, c[0x4][R2] ;  /* 0x0100000002027b82 */ /* 0x000ea20000000a00 */
[----:B------:R-:W-:Y:S02]  /*7000*/  HFMA2 R12, -RZ, RZ, 0, 5.9604644775390625e-08 ;  /* 0x00000001ff0c7431 */ /* 0x000fe400000001ff */
[----:B------:R-:W-:Y:S02]  /*7010*/  IMAD.MOV.U32 R8, RZ, RZ, 0x70 ;  /* 0x00000070ff087424 */ /* 0x000fe400078e00ff */
[----:B------:R-:W-:Y:S01]  /*7020*/  IMAD.MOV.U32 R13, RZ, RZ, RZ ;  /* 0x000000ffff0d7224 */ /* 0x000fe200078e00ff */
[----:B------:R-:W3:Y:S01]  /*7030*/  LDCU.64 UR6, c[0x4][0x88] ;  /* 0x01001100ff0677ac */ /* 0x000ee20008000a00 */
[----:B------:R-:W4:Y:S01]  /*7040*/  LDCU.64 UR4, c[0x4][0x8] ;  /* 0x01000100ff0477ac */ /* 0x000f220008000a00 */
[----:B-1----:R-:W-:Y:S02]  /*7050*/  MOV R4, UR8 ;  /* 0x0000000800047c02 */ /* 0x002fe40008000f00 */
[----:B------:R-:W-:Y:S02]  /*7060*/  MOV R5, UR9 ;  /* 0x0000000900057c02 */ /* 0x000fe40008000f00 */
[----:B---3--:R-:W-:Y:S01]  /*7070*/  MOV R7, UR7 ;  /* 0x0000000700077c02 */ /* 0x008fe20008000f00 */
[----:B------:R-:W-:Y:S01]  /*7080*/  IMAD.U32 R6, RZ, RZ, UR6 ;  /* 0x00000006ff067e24 */ /* 0x000fe2000f8e00ff */
[----:B----4-:R-:W-:Y:S01]  /*7090*/  MOV R11, UR5 ;  /* 0x00000005000b7c02 */ /* 0x010fe20008000f00 */
[----:B------:R-:W-:Y:S02]  /*70a0*/  IMAD.U32 R10, RZ, RZ, UR4 ;  /* 0x00000004ff0a7e24 */ /* 0x000fe4000f8e00ff */
[----:B------:R-:W-:Y:S07]  /*70b0*/  LEPC R20, `(.L_x_108) ;  /* 0x000000001014794e */ /* 0x000fee0000000000 */
[----:B--2---:R-:W-:Y:S05]  /*70c0*/  CALL.ABS.NOINC R2 ;  /* 0x0000000002007343 */ /* 0x004fea0003c00000 */
.L_x_108:
[----:B------:R-:W-:Y:S02]  /*70d0*/  R2UR UR6, R96 ;  /* 0x00000000600672ca */ /* 0x000fe400000e0000 */
[----:B------:R-:W-:Y:S02]  /*70e0*/  R2UR UR5, R88 ;  /* 0x00000000580572ca */ /* 0x000fe400000e0000 */
[----:B------:R-:W-:Y:S02]  /*70f0*/  R2UR UR4, R87 ;  /* 0x00000000570472ca */ /* 0x000fe400000e0000 */
[----:B------:R-:W-:Y:S02]  /*7100*/  ISETP.NE.U32.AND P4, PT, R74, RZ, PT ;  /* 0x000000ff4a00720c */ /* 0x000fe40003f85070 */
[----:B------:R-:W-:Y:S02]  /*7110*/  ISETP.NE.U32.AND P2, PT, RZ, UR58, PT ;  /* 0x0000003aff007c0c */ /* 0x000fe4000bf45070 */
[----:B------:R-:W-:Y:S02]  /*7120*/  ISETP.NE.AND.EX P4, PT, R75, RZ, PT, P4 ;  /* 0x000000ff4b00720c */ /* 0x000fe40003f85340 */
[----:B------:R-:W-:Y:S01]  /*7130*/  ISETP.NE.AND.EX P2, PT, RZ, UR59, PT, P2 ;  /* 0x0000003bff007c0c */ /* 0x000fe2000bf45320 */
[----:B------:R-:W-:Y:S02]  /*7140*/  UISETP.NE.AND UP2, UPT, UR6, URZ, UPT ;  /* 0x000000ff0600728c */ /* 0x000fe4000bf45270 */
[----:B------:R-:W-:Y:S04]  /*7150*/  UISETP.NE.U32.AND UP0, UPT, UR5, URZ, UPT ;  /* 0x000000ff0500728c */ /* 0x000fe8000bf05070 */
[----:B------:R-:W-:Y:S01]  /*7160*/  UISETP.NE.AND.EX UP1, UPT, UR4, URZ, UPT, UP0 ;  /* 0x000000ff0400728c */ /* 0x000fe2000bf25300 */
[----:B------:R-:W-:Y:S01]  /*7170*/  PLOP3.LUT P1, PT, PT, PT, UP2, 0x80, 0x8 ;  /* 0x000000000008781c */ /* 0x000fe20003f2f028 */
[----:B------:R-:W-:Y:S03]  /*7180*/  UPLOP3.LUT UP0, UPT, UPT, UPT, UPT, 0x40, 0x4 ;  /* 0x000000000004789c */ /* 0x000fe60003f0e870 */
[----:B------:R-:W-:Y:S06]  /*7190*/  @UP2 UPLOP3.LUT UP0, UPT, UPT, UPT, UP1, 0x80, 0x8 ;  /* 0x000000000008289c */ /* 0x000fec0003f0f010 */
[----:B------:R-:W-:Y:S01]  /*71a0*/  PLOP3.LUT P0, PT, PT, PT, UP0, 0x80, 0x8 ;  /* 0x000000000008781c */ /* 0x000fe20003f0f008 */
[----:B------:R-:W-:Y:S01]  /*71b0*/  @!UPT UIADD3 URZ, UPT, UPT, URZ, URZ, URZ ;  /* 0x000000fffffff290 */ /* 0x000fe2000fffe0ff */
[----:B------:R-:W-:Y:S11]  /*71c0*/  BRA.U !UP1, `(.L_x_110) ;  /* 0x0000000109407547 */ /* 0x000ff6000b800000 */
[----:B------:R-:W-:Y:S01]  /*71d0*/  UISETP.NE.U32.AND UP0, UPT, UR58, URZ, UPT ;  /* 0x000000ff3a00728c */ /* 0x000fe2000bf05070 */
[----:B------:R-:W-:Y:S01]  /*71e0*/  R2UR UR6, R88 ;  /* 0x00000000580672ca */ /* 0x000fe200000e0000 */
[----:B------:R-:W1:Y:S01]  /*71f0*/  LDCU.64 UR8, c[0x0][0x358] ;  /* 0x00006b00ff0877ac */ /* 0x000e620008000a00 */
[----:B------:R-:W-:Y:S02]  /*7200*/  HFMA2 R85, -RZ, RZ, 0, 5.9604644775390625e-08 ;  /* 0x00000001ff557431 */ /* 0x000fe400000001ff */
[----:B------:R-:W-:Y:S01]  /*7210*/  IMAD.MOV.U32 R0, RZ, RZ, 0x1 ;  /* 0x00000001ff007424 */ /* 0x000fe200078e00ff */
[----:B------:R-:W-:Y:S06]  /*7220*/  UISETP.NE.AND.EX UP0, UPT, UR59, URZ, UPT, UP0 ;  /* 0x000000ff3b00728c */ /* 0x000fec000bf05300 */
[----:B------:R-:W-:Y:S05]  /*7230*/  PLOP3.LUT P3, PT, PT, PT, UP0, 0x80, 0x8 ;  /* 0x000000000008781c */ /* 0x000fea0003f6f008 */
[----:B------:R-:W2:Y:S01]  /*7240*/  @UP0 LDCU.64 UR4, c[0x0][0xc88] ;  /* 0x00019100ff0407ac */ /* 0x000ea20008000a00 */
[----:B------:R-:W-:Y:S07]  /*7250*/  @UP0 UIMAD UR6, UR44, UR6, URZ ;  /* 0x000000062c0602a4 */ /* 0x000fee000f8e02ff */
[----:B------:R-:W-:Y:S01]  /*7260*/  @!P3 PRMT R85, R0, 0x7610, R85 ;  /* 0x000076100055b816 */ /* 0x000fe20000000055 */
[----:B--2---:R-:W-:Y:S06]  /*7270*/  @UP0 UIMAD.WIDE UR4, UR6, 0x4, UR4 ;  /* 0x00000004060408a5 */ /* 0x004fec000f8e0204 */
[----:B------:R-:W-:Y:S02]  /*7280*/  IMAD.U32 R2, RZ, RZ, UR4 ;  /* 0x00000004ff027e24 */ /* 0x000fe4000f8e00ff */
[----:B------:R-:W-:Y:S03]  /*7290*/  IMAD.U32 R3, RZ, RZ, UR5 ;  /* 0x00000005ff037e24 */ /* 0x000fe6000f8e00ff */
[----:B------:R-:W2:Y:S02]  /*72a0*/  @!UP0 LDCU UR4, c[0x0][0xc80] ;  /* 0x00019000ff0487ac */ /* 0x000ea40008000800 */
[----:B-1---5:R1:W5:Y:S02]  /*72b0*/  @P3 LDG.E R45, desc[UR8][R2.64] ;  /* 0x00000008022d3981 */ /* 0x022364000c1e1900 */
[----:B-12---:R-:W-:Y:S02]  /*72c0*/  @!P3 MOV R45, UR4 ;  /* 0x00000004002dbc02 */ /* 0x006fe40008000f00 */
.L_x_110:
[----:B------:R-:W-:Y:S05]  /*72d0*/  @!P4 BRA `(.L_x_111) ;  /* 0x000000000024c947 */ /* 0x000fea0003800000 */
[----:B------:R-:W-:Y:S01]  /*72e0*/  ISETP.NE.U32.AND P3, PT, R72, RZ, PT ;  /* 0x000000ff4800720c */ /* 0x000fe20003f65070 */
[----:B------:R-:W1:Y:S03]  /*72f0*/  LDCU.64 UR4, c[0x0][0x358] ;  /* 0x00006b00ff0477ac */ /* 0x000e660008000a00 */
[----:B------:R-:W-:Y:S11]  /*7300*/  ISETP.NE.AND.EX P3, PT, R73, RZ, PT, P3 ;  /* 0x000000ff4900720c */ /* 0x000ff60003f65330 */
[----:B------:R-:W-:Y:S02]  /*7310*/  @!UPT UIADD3 URZ, UPT, UPT, URZ, URZ, URZ ;  /* 0x000000fffffff290 */ /* 0x000fe4000fffe0ff */
[----:B------:R-:W2:Y:S01]  /*7320*/  @P3 LDC.64 R2, c[0x0][0xca8] ;  /* 0x00032a00ff023b82 */ /* 0x000ea20000000a00 */
[----:B------:R-:W-:Y:S04]  /*7330*/  @P3 IMAD R0, R74, UR44, RZ ;  /* 0x0000002c4a003c24 */ /* 0x000fe8000f8e02ff */
[----:B--2---:R-:W-:Y:S05]  /*7340*/  @P3 IMAD.WIDE R2, R0, 0x4, R2 ;  /* 0x0000000400023825 */ /* 0x004fea00078e0202 */
[----:B-1---5:R1:W5:Y:S02]  /*7350*/  @P3 LDG.E R43, desc[UR4][R2.64] ;  /* 0x00000004022b3981 */ /* 0x022364000c1e1900 */
[----:B-1----:R-:W2:Y:S02]  /*7360*/  @!P3 LDC R43, c[0x0][0xca0] ;  /* 0x00032800ff2bbb82 */ /* 0x002ea40000000800 */
.L_x_111:
[----:B-----5:R-:W-:Y:S01]  /*7370*/  FSETP.NEU.AND P3, PT, R45, RZ, PT ;  /* 0x000000ff2d00720b */ /* 0x020fe20003f6d000 */
[----:B------:R-:W-:Y:S01]  /*7380*/  ULOP3.LUT UR4, UR57, 0x1, URZ, 0x3c, !UPT ;  /* 0x0000000139047892 */ /* 0x000fe2000f8e3cff */
[----:B------:R-:W-:Y:S01]  /*7390*/  SEL R4, RZ, 0xffffffff, P2 ;  /* 0xffffffffff047807 */ /* 0x000fe20001000000 */
[----:B------:R-:W-:Y:S01]  /*73a0*/  IMAD.U32 R51, RZ, RZ, UR45 ;  /* 0x0000002dff337e24 */ /* 0x000fe2000f8e00ff */
[----:B------:R-:W-:Y:S01]  /*73b0*/  @P1 LOP3.LUT P2, RZ, R85, 0xff, RZ, 0xc0, !PT ;  /* 0x000000ff55ff1812 */ /* 0x000fe2000784c0ff */
[----:B------:R-:W-:Y:S01]  /*73c0*/  IMAD.MOV.U32 R98, RZ, RZ, 0x10 ;  /* 0x00000010ff627424 */ /* 0x000fe200078e00ff */
[----:B------:R-:W-:Y:S01]  /*73d0*/  @P1 SEL R0, RZ, 0xffffffff, P3 ;  /* 0xffffffffff001807 */ /* 0x000fe20001800000 */
[----:B------:R-:W-:Y:S01]  /*73e0*/  IMAD.U32 R112, RZ, RZ, UR4 ;  /* 0x00000004ff707e24 */ /* 0x000fe2000f8e00ff */
[----:B------:R-:W-:Y:S01]  /*73f0*/  LEA R104, R80, UR43, 0x3 ;  /* 0x0000002b50687c11 */ /* 0x000fe2000f8e18ff */
[----:B------:R-:W-:Y:S01]  /*7400*/  IMAD.SHL.U32 R99, R82, 0x2, RZ ;  /* 0x0000000252637824 */ /* 0x000fe200078e00ff */
[----:B------:R-:W-:Y:S01]  /*7410*/  @P0 SEL R0, R4, R0, !P2 ;  /* 0x0000000004000207 */ /* 0x000fe20005000000 */
[----:B------:R-:W-:Y:S01]  /*7420*/  IMAD.SHL.U32 R51, R51, 0x1000, RZ ;  /* 0x0000100033337824 */ /* 0x000fe200078e00ff */
[----:B------:R-:W-:Y:S01]  /*7430*/  PLOP3.LUT P2, PT, PT, PT, UP1, 0x80, 0x8 ;  /* 0x000000000008781c */ /* 0x000fe20003f4f018 */
[----:B------:R-:W-:Y:S01]  /*7440*/  BSSY B1, `(.L_x_112) ;  /* 0x000003b000017945 */ /* 0x000fe20003800000 */
[----:B------:R-:W-:Y:S01]  /*7450*/  @P1 LOP3.LUT R0, R0, 0x1, RZ, 0xc0, !PT ;  /* 0x0000000100001812 */ /* 0x000fe200078ec0ff */
[----:B------:R-:W-:Y:S01]  /*7460*/  IMAD.MOV.U32 R107, RZ, RZ, 0x1 ;  /* 0x00000001ff6b7424 */ /* 0x000fe200078e00ff */
[----:B------:R-:W-:Y:S01]  /*7470*/  LOP3.LUT P4, R76, R85, 0xff, RZ, 0xc0, !PT ;  /* 0x000000ff554c7812 */ /* 0x000fe2000788c0ff */
[----:B------:R-:W-:Y:S01]  /*7480*/  IMAD R105, R80, 0x40, R81 ;  /* 0x0000004050697824 */ /* 0x000fe200078e0251 */
[----:B------:R-:W-:Y:S01]  /*7490*/  ISETP.NE.U32.OR P5, PT, R0, 0x1, !P1 ;  /* 0x000000010000780c */ /* 0x000fe20004fa5470 */
[----:B------:R-:W-:Y:S01]  /*74a0*/  IMAD.U32 R0, RZ, RZ, UR45 ;  /* 0x0000002dff007e24 */ /* 0x000fe2000f8e00ff */
[----:B------:R-:W-:Y:S01]  /*74b0*/  SEL R3, RZ, 0xffffffff, P3 ;  /* 0xffffffffff037807 */ /* 0x000fe20001800000 */
[----:B------:R-:W-:Y:S01]  /*74c0*/  IMAD.U32 R106, RZ, RZ, UR45 ;  /* 0x0000002dff6a7e24 */ /* 0x000fe2000f8e00ff */
[----:B------:R-:W-:Y:S02]  /*74d0*/  LOP3.LUT P6, RZ, R83, 0x40, RZ, 0xc0, !PT ;  /* 0x0000004053ff7812 */ /* 0x000fe400078cc0ff */
[----:B------:R-:W-:Y:S02]  /*74e0*/  CS2R R70, SRZ ;  /* 0x0000000000467805 */ /* 0x000fe4000001ff00 */
[----:B------:R-:W-:Y:S02]  /*74f0*/  LEA R0, R0, UR43, 0x3 ;  /* 0x0000002b00007c11 */ /* 0x000fe4000f8e18ff */
[----:B------:R-:W-:Y:S02]  /*7500*/  CS2R R68, SRZ ;  /* 0x0000000000447805 */ /* 0x000fe4000001ff00 */
[----:B------:R-:W-:Y:S02]  /*7510*/  @P2 SEL R3, R4, R3, !P4 ;  /* 0x0000000304032207 */ /* 0x000fe40006000000 */
[----:B------:R-:W-:Y:S02]  /*7520*/  CS2R R66, SRZ ;  /* 0x0000000000427805 */ /* 0x000fe4000001ff00 */
[----:B------:R-:W-:Y:S02]  /*7530*/  SEL R98, R98, 0xfffffff0, !P6 ;  /* 0xfffffff062627807 */ /* 0x000fe40007000000 */
[----:B------:R-:W-:Y:S02]  /*7540*/  CS2R R64, SRZ ;  /* 0x0000000000407805 */ /* 0x000fe4000001ff00 */
[----:B------:R-:W-:Y:S02]  /*7550*/  LOP3.LUT R3, R3, 0x1, RZ, 0xc0, !PT ;  /* 0x0000000103037812 */ /* 0x000fe400078ec0ff */
[----:B------:R-:W-:Y:S02]  /*7560*/  CS2R R58, SRZ ;  /* 0x00000000003a7805 */ /* 0x000fe4000001ff00 */
[----:B------:R-:W-:Y:S02]  /*7570*/  @P5 SHF.L.U32 R2, R112, 0x1f, RZ ;  /* 0x0000001f70025819 */ /* 0x000fe400000006ff */
[----:B------:R-:W-:Y:S02]  /*7580*/  CS2R R56, SRZ ;  /* 0x0000000000387805 */ /* 0x000fe4000001ff00 */
[----:B------:R-:W-:Y:S02]  /*7590*/  IADD3 R50, PT, PT, R51, UR43, R99 ;  /* 0x0000002b33327c10 */ /* 0x000fe4000fffe063 */
[----:B------:R-:W-:Y:S01]  /*75a0*/  CS2R R54, SRZ ;  /* 0x0000000000367805 */ /* 0x000fe2000001ff00 */
[----:B------:R1:W3:Y:S01]  /*75b0*/  @P5 SYNCS.PHASECHK.TRANS64.TRYWAIT P1, [R0+URZ+0x100], R2 ;  /* 0x00010002000055a7 */ /* 0x0002e200080211ff */
[----:B------:R-:W-:Y:S02]  /*75c0*/  ISETP.NE.U32.AND P2, PT, R3, 0x1, PT ;  /* 0x000000010300780c */ /* 0x000fe40003f45070 */
[----:B------:R-:W-:Y:S02]  /*75d0*/  CS2R R52, SRZ ;  /* 0x0000000000347805 */ /* 0x000fe4000001ff00 */
[----:B------:R-:W-:Y:S01]  /*75e0*/  P2R R97, PR, RZ, 0x20 ;  /* 0x00000020ff617803 */ /* 0x000fe20000000000 */
[----:B------:R-:W-:Y:S01]  /*75f0*/  IMAD.IADD R49, R50, 0x1, R98 ;  /* 0x0000000132317824 */ /* 0x000fe200078e0262 */
[----:B------:R-:W-:Y:S02]  /*7600*/  P2R R113, PR, RZ, 0x4 ;  /* 0x00000004ff717803 */ /* 0x000fe40000000000 */
[----:B-1----:R-:W-:Y:S04]  /*7610*/  SHF.L.U32 R2, R79, 0x1f, RZ ;  /* 0x0000001f4f027819 */ /* 0x002fe800000006ff */
[----:B------:R1:W4:Y:S01]  /*7620*/  SYNCS.PHASECHK.TRANS64.TRYWAIT P0, [R104+URZ+0x160], R2 ;  /* 0x00016002680075a7 */ /* 0x00032200080011ff */
[----:B---3--:R-:W-:Y:S01]  /*7630*/  @P5 SEL R107, RZ, 0x1, !P1 ;  /* 0x00000001ff6b5807 */ /* 0x008fe20004800000 */
[----:B-1----:R-:W-:Y:S06]  /*7640*/  @!P5 BRA `(.L_x_113) ;  /* 0x000000000068d947 */ /* 0x002fec0003800000 */
[----:B------:R-:W-:Y:S01]  /*7650*/  ISETP.NE.AND P1, PT, R107, RZ, PT ;  /* 0x000000ff6b00720c */ /* 0x000fe20003f25270 */
[----:B------:R-:W-:Y:S01]  /*7660*/  BSSY B0, `(.L_x_114) ;  /* 0x000000d000007945 */ /* 0x000fe20003800000 */
[----:B------:R-:W-:Y:S02]  /*7670*/  CS2R R54, SRZ ;  /* 0x0000000000367805 */ /* 0x000fe4000001ff00 */
[----:B------:R-:W-:Y:S02]  /*7680*/  CS2R R52, SRZ ;  /* 0x0000000000347805 */ /* 0x000fe4000001ff00 */
[----:B------:R-:W-:Y:S02]  /*7690*/  CS2R R58, SRZ ;  /* 0x00000000003a7805 */ /* 0x000fe4000001ff00 */
[----:B------:R-:W-:Y:S02]  /*76a0*/  CS2R R56, SRZ ;  /* 0x0000000000387805 */ /* 0x000fe4000001ff00 */
[----:B------:R-:W-:Y:S02]  /*76b0*/  CS2R R66, SRZ ;  /* 0x0000000000427805 */ /* 0x000fe4000001ff00 */
[----:B------:R-:W-:Y:S02]  /*76c0*/  CS2R R64, SRZ ;  /* 0x0000000000407805 */ /* 0x000fe4000001ff00 */
[----:B------:R-:W-:Y:S02]  /*76d0*/  CS2R R70, SRZ ;  /* 0x0000000000467805 */ /* 0x000fe4000001ff00 */
[----:B------:R-:W-:Y:S01]  /*76e0*/  CS2R R68, SRZ ;  /* 0x0000000000447805 */ /* 0x000fe2000001ff00 */
[----:B------:R-:W-:Y:S06]  /*76f0*/  @P1 BRA `(.L_x_115) ;  /* 0x00000000000c1947 */ /* 0x000fec0003800000 */
[----:B------:R-:W-:Y:S04]  /*7700*/  SHF.L.U32 R3, R112, 0x1f, RZ ;  /* 0x0000001f70037819 */ /* 0x000fe800000006ff */
[----:B------:R-:W1:Y:S02]  /*7710*/  SYNCS.PHASECHK.TRANS64.TRYWAIT P1, [R0+URZ+0x100], R3 ;  /* 0x00010003000075a7 */ /* 0x000e6400080211ff */
[----:B-1----:R-:W-:Y:S05]  /*7720*/  @!P1 BRA `(.L_x_116) ;  /* 0x0000004c00d09947 */ /* 0x002fea0003800000 */
.L_x_115:
[----:B------:R-:W-:Y:S05]  /*7730*/  BSYNC B0 ;  /* 0x0000000000007941 */ /* 0x000fea0003800000 */
.L_x_114:
[----:B------:R-:W-:Y:S01]  /*7740*/  ISETP.NE.AND P1, PT, R113, RZ, PT ;  /* 0x000000ff7100720c */ /* 0x000fe20003f25270 */
[----:B------:R-:W-:Y:S04]  /*7750*/  UIADD3 UR4, UPT, UPT, UR45, 0x1, URZ ;  /* 0x000000012d047890 */ /* 0x000fe8000fffe0ff */
[----:B------:R-:W-:Y:S04]  /*7760*/  UISETP.NE.AND UP0, UPT, UR4, 0x3, UPT ;  /* 0x000000030400788c */ /* 0x000fe8000bf05270 */
[----:B------:R-:W-:Y:S02]  /*7770*/  USEL UR5, URZ, 0x1, UP0 ;  /* 0x00000001ff057887 */ /* 0x000fe40008000000 */
[----:B------:R-:W-:Y:S02]  /*7780*/  USEL UR4, UR4, URZ, UP0 ;  /* 0x000000ff04047287 */ /* 0x000fe40008000000 */
[----:B------:R3:W1:Y:S02]  /*7790*/  @P1 LDS.128 R52, [R50+0x200] ;  /* 0x0002000032341984 */ /* 0x0006640000000c00 */
[----:B------:R-:W-:Y:S02]  /*77a0*/  LOP3.LUT R112, R112, UR5, RZ, 0x3c, !PT ;  /* 0x0000000570707c12 */ /* 0x000fe4000f8e3cff */
[----:B------:R3:W1:Y:S01]  /*77b0*/  @P1 LDS.128 R56, [R49+0x200] ;  /* 0x0002000031381984 */ /* 0x0006620000000c00 */
[----:B------:R-:W-:Y:S03]  /*77c0*/  IMAD.U32 R106, RZ, RZ, UR4 ;  /* 0x00000004ff6a7e24 */ /* 0x000fe6000f8e00ff */
[----:B------:R3:W1:Y:S04]  /*77d0*/  @P1 LDS.128 R64, [R50+0xa00] ;  /* 0x000a000032401984 */ /* 0x0006680000000c00 */
[----:B------:R3:W1:Y:S02]  /*77e0*/  @P1 LDS.128 R68, [R49+0xa00] ;  /* 0x000a000031441984 */ /* 0x0006640000000c00 */
.L_x_113:
[----:B------:R-:W-:Y:S05]  /*77f0*/  BSYNC B1 ;  /* 0x0000000000017941 */ /* 0x000fea0003800000 */
.L_x_112:
[----:B------:R-:W-:Y:S01]  /*7800*/  HFMA2 R39, -RZ, RZ, 0, 0 ;  /* 0x00000000ff277431 */ /* 0x000fe200000001ff */
[----:B-1----:R-:W-:Y:S01]  /*7810*/  SHF.R.U32.HI R0, RZ, 0x15, R105 ;  /* 0x00000015ff007819 */ /* 0x002fe20000011669 */
[----:B----4-:R-:W-:Y:S06]  /*7820*/  @P0 BRA `(.L_x_117) ;  /* 0x0000000000080947 */ /* 0x010fec0003800000 */
[----:B------:R-:W1:Y:S02]  /*7830*/  SYNCS.PHASECHK.TRANS64.TRYWAIT P0, [R104+URZ+0x160], R2 ;  /* 0x00016002680075a7 */ /* 0x000e6400080011ff */
[----:B-1----:R-:W-:Y:S05]  /*7840*/  @!P0 BRA `(.L_x_118) ;  /* 0x0000004c009c8947 */ /* 0x002fea0003800000 */
.L_x_117:
[----:B-1----:R-:W-:Y:S01]  /*7850*/  LOP3.LUT R2, R0, 0x3, RZ, 0xc0, !PT ;  /* 0x0000000300027812 */ /* 0x002fe200078ec0ff */
[----:B------:R-:W-:Y:S01]  /*7860*/  IMAD.MOV.U32 R38, RZ, RZ, RZ ;  /* 0x000000ffff267224 */ /* 0x000fe200078e00ff */
[----:B------:R-:W-:Y:S02]  /*7870*/  CS2R R36, SRZ ;  /* 0x0000000000247805 */ /* 0x000fe4000001ff00 */
[----:B------:R-:W-:Y:S02]  /*7880*/  CS2R R34, SRZ ;  /* 0x0000000000227805 */ /* 0x000fe4000001ff00 */
[----:B------:R-:W-:Y:S02]  /*7890*/  ISETP.NE.AND P0, PT, R84, R2, PT ;  /* 0x000000025400720c */ /* 0x000fe40003f05270 */
[----:B------:R-:W-:Y:S02]  /*78a0*/  CS2R R32, SRZ ;  /* 0x0000000000207805 */ /* 0x000fe4000001ff00 */
        /* <DEDUP_REMOVED lines=13> */
[----:B------:R-:W-:Y:S11]  /*7980*/  LOP3.LUT P0, RZ, R0, 0x3, R86, 0x48, !PT ;  /* 0x0000000300ff7812 */ /* 0x000ff60007804856 */
[----:B------:R-:W-:Y:S02]  /*7990*/  @!UPT UIADD3 URZ, UPT, UPT, URZ, URZ, URZ ;  /* 0x000000fffffff290 */ /* 0x000fe4000fffe0ff */
[----:B------:R-:W-:Y:S05]  /*79a0*/  @!P0 BRA `(.L_x_120) ;  /* 0x0000000000408947 */ /* 0x000fea0003800000 */
[----:B------:R-:W1:Y:S01]  /*79b0*/  LDCU.64 UR8, c[0x4][0x70] ;  /* 0x01000e00ff0877ac */ /* 0x000e620008000a00 */
[----:B------:R-:W-:Y:S01]  /*79c0*/  MOV R15, 0x0 ;  /* 0x00000000000f7802 */ /* 0x000fe20000000f00 */
[----:B------:R-:W-:Y:S02]  /*79d0*/  HFMA2 R12, -RZ, RZ, 0, 5.9604644775390625e-08 ;  /* 0x00000001ff0c7431 */ /* 0x000fe400000001ff */
[----:B------:R-:W-:Y:S02]  /*79e0*/  IMAD.MOV.U32 R8, RZ, RZ, 0x192 ;  /* 0x00000192ff087424 */ /* 0x000fe400078e00ff */
[----:B------:R-:W-:Y:S01]  /*79f0*/  IMAD.MOV.U32 R13, RZ, RZ, RZ ;  /* 0x000000ffff0d7224 */ /* 0x000fe200078e00ff */
[----:B------:R-:W4:Y:S01]  /*7a00*/  LDCU.64 UR6, c[0x4][0x78] ;  /* 0x01000f00ff0677ac */ /* 0x000f220008000a00 */
[----:B------:R-:W2:Y:S01]  /*7a10*/  LDC.64 R14, c[0x4][R15] ;  /* 0x010000000f0e7b82 */ /* 0x000ea20000000a00 */
[----:B------:R-:W5:Y:S01]  /*7a20*/  LDCU.64 UR4, c[0x4][0x10] ;  /* 0x01000200ff0477ac */ /* 0x000f620008000a00 */
[----:B-1----:R-:W-:Y:S01]  /*7a30*/  MOV R5, UR9 ;  /* 0x0000000900057c02 */ /* 0x002fe20008000f00 */
[----:B------:R-:W-:Y:S01]  /*7a40*/  IMAD.U32 R4, RZ, RZ, UR8 ;  /* 0x00000008ff047e24 */ /* 0x000fe2000f8e00ff */
[----:B----4-:R-:W-:Y:S01]  /*7a50*/  MOV R7, UR7 ;  /* 0x0000000700077c02 */ /* 0x010fe20008000f00 */
[----:B------:R-:W-:Y:S01]  /*7a60*/  IMAD.U32 R6, RZ, RZ, UR6 ;  /* 0x00000006ff067e24 */ /* 0x000fe2000f8e00ff */
[----:B-----5:R-:W-:Y:S01]  /*7a70*/  MOV R11, UR5 ;  /* 0x00000005000b7c02 */ /* 0x020fe20008000f00 */
[----:B------:R-:W-:Y:S02]  /*7a80*/  IMAD.U32 R10, RZ, RZ, UR4 ;  /* 0x00000004ff0a7e24 */ /* 0x000fe4000f8e00ff */
[----:B------:R-:W-:Y:S07]  /*7a90*/  LEPC R20, `(.L_x_120) ;  /* 0x000000001014794e */ /* 0x000fee0000000000 */
[----:B--23--:R-:W-:Y:S05]  /*7aa0*/  CALL.ABS.NOINC R14 ;  /* 0x000000000e007343 */ /* 0x00cfea0003c00000 */
.L_x_120:
[----:B------:R-:W-:Y:S05]  /*7ab0*/  WARPSYNC.ALL ;  /* 0x0000000000007948 */ /* 0x000fea0003800000 */
[C---:B------:R-:W-:Y:S01]  /*7ac0*/  R2UR UR4, R105.reuse ;  /* 0x00000000690472ca */ /* 0x040fe200000e0000 */
[----:B------:R-:W-:Y:S05]  /*7ad0*/  VIADD R0, R105, 0x20 ;  /* 0x0000002069007836 */ /* 0x000fea0000000000 */
[----:B------:R-:W-:Y:S04]  /*7ae0*/  SHF.R.U32.HI R0, RZ, 0x15, R0 ;  /* 0x00000015ff007819 */ /* 0x000fe80000011600 */
[----:B------:R-:W-:Y:S03]  /*7af0*/  LOP3.LUT P0, RZ, R0, 0x3, R86, 0x48, !PT ;  /* 0x0000000300ff7812 */ /* 0x000fe60007804856 */
[----:B------:R-:W1:Y:S10]  /*7b00*/  LDTM.x16 R24, tmem[UR4] ;  /* 0x00000004001879ee */ /* 0x000e740008240000 */
[----:B-1----:R-:W-:Y:S05]  /*7b10*/  @!P0 BRA `(.L_x_121) ;  /* 0x0000000000408947 */ /* 0x002fea0003800000 */
        /* <DEDUP_REMOVED lines=16> */
.L_x_121:
[----:B------:R-:W-:Y:S05]  /*7c20*/  WARPSYNC.ALL ;  /* 0x0000000000007948 */ /* 0x000fea0003800000 */
[----:B------:R-:W-:Y:S11]  /*7c30*/  R2UR UR4, R105 ;  /* 0x00000000690472ca */ /* 0x000ff600000e0000 */
[----:B------:R-:W-:Y:S02]  /*7c40*/  @!UPT UIADD3 URZ, UPT, UPT, URZ, URZ, URZ ;  /* 0x000000fffffff290 */ /* 0x000fe4000fffe0ff */
[----:B------:R-:W1:Y:S02]  /*7c50*/  LDTM.x16 R4, tmem[UR4+0x20] ;  /* 0x00002004000479ee */ /* 0x000e640008240000 */
[----:B-1----:R-:W-:Y:S01]  /*7c60*/  NOP ;  /* 0x0000000000007918 */ /* 0x002fe20000000000 */
.L_x_119:
[----:B------:R-:W-:Y:S01]  /*7c70*/  SHF.L.U32 R20, R52, 0x10, RZ ;  /* 0x0000001034147819 */ /* 0x000fe200000006ff */
[C---:B--2---:R-:W-:Y:S01]  /*7c80*/  FMUL R0, R43.reuse, R24 ;  /* 0x000000182b007220 */ /* 0x044fe20000400000 */
[----:B------:R-:W-:Y:S01]  /*7c90*/  ISETP.NE.AND P0, PT, R84, R2, PT ;  /* 0x000000025400720c */ /* 0x000fe20003f05270 */
[----:B------:R-:W-:Y:S01]  /*7ca0*/  FMUL R2, R43, R25 ;  /* 0x000000192b027220 */ /* 0x000fe20000400000 */
[----:B------:R-:W-:Y:S01]  /*7cb0*/  LOP3.LUT R21, R52, 0xffff0000, RZ, 0xc0, !PT ;  /* 0xffff000034157812 */ /* 0x000fe200078ec0ff */
[----:B------:R-:W-:Y:S01]  /*7cc0*/  FFMA R0, R45, R20, R0 ;  /* 0x000000142d007223 */ /* 0x000fe20000000000 */
[----:B------:R-:W-:Y:S01]  /*7cd0*/  SHF.L.U32 R22, R53, 0x10, RZ ;  /* 0x0000001035167819 */ /* 0x000fe200000006ff */
[----:B------:R-:W-:Y:S01]  /*7ce0*/  FMUL R3, R43, R26 ;  /* 0x0000001a2b037220 */ /* 0x000fe20000400000 */
[----:B------:R-:W-:Y:S01]  /*7cf0*/  LOP3.LUT R23, R53, 0xffff0000, RZ, 0xc0, !PT ;  /* 0xffff000035177812 */ /* 0x000fe200078ec0ff */
[----:B------:R-:W-:Y:S01]  /*7d00*/  FFMA R2, R45, R21, R2 ;  /* 0x000000152d027223 */ /* 0x000fe20000000002 */
[C---:B------:R-:W-:Y:S01]  /*7d10*/  SHF.L.U32 R40, R54.reuse, 0x10, RZ ;  /* 0x0000001036287819 */ /* 0x040fe200000006ff */
[----:B------:R-:W-:Y:S01]  /*7d20*/  FMUL R20, R43, R27 ;  /* 0x0000001b2b147220 */ /* 0x000fe20000400000 */
[----:B------:R-:W-:Y:S01]  /*7d30*/  LOP3.LUT R41, R54, 0xffff0000, RZ, 0xc0, !PT ;  /* 0xffff000036297812 */ /* 0x000fe200078ec0ff */
[----:B------:R-:W-:Y:S01]  /*7d40*/  FFMA R3, R45, R22, R3 ;  /* 0x000000162d037223 */ /* 0x000fe20000000003 */
[----:B------:R-:W-:Y:S01]  /*7d50*/  F2FP.BF16.F32.PACK_AB R60, R2, R0 ;  /* 0x00000000023c723e */ /* 0x000fe200000010ff */
[----:B------:R-:W-:Y:S01]  /*7d60*/  FMUL R21, R43, R28 ;  /* 0x0000001c2b157220 */ /* 0x000fe20000400000 */
[----:B------:R-:W-:Y:S01]  /*7d70*/  LOP3.LUT R42, R69, 0xffff0000, RZ, 0xc0, !PT ;  /* 0xffff0000452a7812 */ /* 0x000fe200078ec0ff */
[----:B------:R-:W-:Y:S01]  /*7d80*/  FMUL R22, R43, R29 ;  /* 0x0000001d2b167220 */ /* 0x000fe20000400000 */
[----:B------:R-:W-:Y:S01]  /*7d90*/  SHF.L.U32 R44, R70, 0x10, RZ ;  /* 0x00000010462c7819 */ /* 0x000fe200000006ff */
[----:B------:R-:W-:Y:S01]  /*7da0*/  FFMA R20, R45, R23, R20 ;  /* 0x000000172d147223 */ /* 0x000fe20000000014 */
[----:B------:R-:W-:Y:S01]  /*7db0*/  SHF.L.U32 R23, R55, 0x10, RZ ;  /* 0x0000001037177819 */ /* 0x000fe200000006ff */
[----:B------:R-:W-:Y:S01]  /*7dc0*/  FFMA R21, R45, R40, R21 ;  /* 0x000000282d157223 */ /* 0x000fe20000000015 */
[----:B------:R-:W-:Y:S01]  /*7dd0*/  LOP3.LUT R40, R55, 0xffff0000, RZ, 0xc0, !PT ;  /* 0xffff000037287812 */ /* 0x000fe200078ec0ff */
[----:B------:R-:W-:Y:S01]  /*7de0*/  FFMA R22, R45, R41, R22 ;  /* 0x000000292d167223 */ /* 0x000fe20000000016 */
[----:B------:R-:W-:Y:S01]  /*7df0*/  F2FP.BF16.F32.PACK_AB R61, R20, R3 ;  /* 0x00000003143d723e */ /* 0x000fe200000010ff */
[C---:B------:R-:W-:Y:S01]  /*7e00*/  FMUL R0, R43.reuse, R30 ;  /* 0x0000001e2b007220 */ /* 0x040fe20000400000 */
[----:B------:R-:W-:Y:S01]  /*7e10*/  LOP3.LUT R41, R58, 0xffff0000, RZ, 0xc0, !PT ;  /* 0xffff00003a297812 */ /* 0x000fe200078ec0ff */
[----:B------:R-:W-:Y:S01]  /*7e20*/  FMUL R2, R43, R31 ;  /* 0x0000001f2b027220 */ /* 0x000fe20000400000 */
[----:B------:R-:W-:Y:S01]  /*7e30*/  F2FP.BF16.F32.PACK_AB R62, R22, R21 ;  /* 0x00000015163e723e */ /* 0x000fe200000010ff */
[C---:B------:R-:W-:Y:S01]  /*7e40*/  FFMA R0, R45.reuse, R23, R0 ;  /* 0x000000172d007223 */ /* 0x040fe20000000000 */
[C---:B------:R-:W-:Y:S01]  /*7e50*/  SHF.L.U32 R22, R56.reuse, 0x10, RZ ;  /* 0x0000001038167819 */ /* 0x040fe200000006ff */
[----:B------:R-:W-:Y:S01]  /*7e60*/  FFMA R2, R45, R40, R2 ;  /* 0x000000282d027223 */ /* 0x000fe20000000002 */
[----:B------:R-:W-:Y:S01]  /*7e70*/  LOP3.LUT R23, R56, 0xffff0000, RZ, 0xc0, !PT ;  /* 0xffff000038177812 */ /* 0x000fe200078ec0ff */
[----:B------:R-:W-:Y:S01]  /*7e80*/  FMUL R3, R43, R32 ;  /* 0x000000202b037220 */ /* 0x000fe20000400000 */
[----:B------:R-:W-:Y:S01]  /*7e90*/  SHF.L.U32 R40, R57, 0x10, RZ ;  /* 0x0000001039287819 */ /* 0x000fe200000006ff */
[C---:B------:R-:W-:Y:S01]  /*7ea0*/  FMUL R20, R43.reuse, R33 ;  /* 0x000000212b147220 */ /* 0x040fe20000400000 */
[----:B------:R-:W-:Y:S01]  /*7eb0*/  F2FP.BF16.F32.PACK_AB R63, R2, R0 ;  /* 0x00000000023f723e */ /* 0x000fe200000010ff */
[----:B------:R-:W-:Y:S01]  /*7ec0*/  FMUL R21, R43, R34 ;  /* 0x000000222b157220 */ /* 0x000fe20000400000 */
[----:B------:R-:W-:Y:S01]  /*7ed0*/  LOP3.LUT R46, R70, 0xffff0000, RZ, 0xc0, !PT ;  /* 0xffff0000462e7812 */ /* 0x000fe200078ec0ff */
[----:B------:R-:W-:Y:S01]  /*7ee0*/  FFMA R3, R45, R22, R3 ;  /* 0x000000162d037223 */ /* 0x000fe20000000003 */
[----:B------:R-:W-:Y:S01]  /*7ef0*/  SHF.L.U32 R47, R71, 0x10, RZ ;  /* 0x00000010472f7819 */ /* 0x000fe200000006ff */
[----:B------:R-:W-:Y:S01]  /*7f00*/  FFMA R20, R45, R23, R20 ;  /* 0x000000172d147223 */ /* 0x000fe20000000014 */
[----:B------:R-:W-:Y:S01]  /*7f10*/  LOP3.LUT R23, R57, 0xffff0000, RZ, 0xc0, !PT ;  /* 0xffff000039177812 */ /* 0x000fe200078ec0ff */
[----:B------:R-:W-:Y:S01]  /*7f20*/  FFMA R21, R45, R40, R21 ;  /* 0x000000282d157223 */ /* 0x000fe20000000015 */
[----:B------:R-:W-:Y:S01]  /*7f30*/  SHF.L.U32 R40, R58, 0x10, RZ ;  /* 0x000000103a287819 */ /* 0x000fe200000006ff */
[C---:B------:R-:W-:Y:S01]  /*7f40*/  FMUL R0, R43.reuse, R35 ;  /* 0x000000232b007220 */ /* 0x040fe20000400000 */
[----:B------:R-:W-:Y:S01]  /*7f50*/  F2FP.BF16.F32.PACK_AB R100, R20, R3 ;  /* 0x000000031464723e */ /* 0x000fe200000010ff */
[----:B------:R-:W-:Y:S01]  /*7f60*/  FMUL R2, R43, R36 ;  /* 0x000000242b027220 */ /* 0x000fe20000400000 */
[----:B------:R-:W-:Y:S01]  /*7f70*/  LOP3.LUT R48, R71, 0xffff0000, RZ, 0xc0, !PT ;  /* 0xffff000047307812 */ /* 0x000fe200078ec0ff */
[----:B------:R-:W-:Y:S01]  /*7f80*/  FMUL R22, R43, R37 ;  /* 0x000000252b167220 */ /* 0x000fe20000400000 */
[----:B------:R-:W-:Y:S01]  /*7f90*/  ISETP.NE.AND P1, PT, R84, RZ, PT ;  /* 0x000000ff5400720c */ /* 0x000fe20003f25270 */
[----:B------:R-:W-:Y:S01]  /*7fa0*/  FFMA R0, R45, R23, R0 ;  /* 0x000000172d007223 */ /* 0x000fe20000000000 */
[----:B------:R-:W-:Y:S01]  /*7fb0*/  SHF.L.U32 R23, R59, 0x10, RZ ;  /* 0x000000103b177819 */ /* 0x000fe200000006ff */
[----:B------:R-:W-:Y:S01]  /*7fc0*/  FFMA R2, R45, R40, R2 ;  /* 0x000000282d027223 */ /* 0x000fe20000000002 */
[----:B------:R-:W-:Y:S01]  /*7fd0*/  LOP3.LUT R40, R59, 0xffff0000, RZ, 0xc0, !PT ;  /* 0xffff00003b287812 */ /* 0x000fe200078ec0ff */
[----:B------:R1:W-:Y:S01]  /*7fe0*/  @!P0 STS.128 [R50+0x200], R60 ;  /* 0x0002003c32008388 */ /* 0x0003e20000000c00 */
[----:B------:R-:W-:Y:S01]  /*7ff0*/  F2FP.BF16.F32.PACK_AB R101, R0, R21 ;  /* 0x000000150065723e */ /* 0x000fe200000010ff */
[----:B------:R-:W-:Y:S01]  /*8000*/  FFMA R22, R45, R41, R22 ;  /* 0x000000292d167223 */ /* 0x000fe20000000016 */
[----:B------:R-:W-:Y:S01]  /*8010*/  LOP3.LUT R41, R66, 0xffff0000, RZ, 0xc0, !PT ;  /* 0xffff000042297812 */ /* 0x000fe200078ec0ff */
[C---:B------:R-:W-:Y:S01]  /*8020*/  FMUL R3, R43.reuse, R38 ;  /* 0x000000262b037220 */ /* 0x040fe20000400000 */
[C---:B------:R-:W-:Y:S01]  /*8030*/  FMUL R20, R43.reuse, R39 ;  /* 0x000000272b147220 */ /* 0x040fe20000400000 */
        /* <DEDUP_REMOVED lines=8> */
[----:B------:R-:W-:Y:S01]  /*80c0*/  FMUL R21, R43, R6 ;  /* 0x000000062b157220 */ /* 0x000fe20000400000 */
[C---:B------:R-:W-:Y:S01]  /*80d0*/  FFMA R0, R45.reuse, R22, R0 ;  /* 0x000000162d007223 */ /* 0x040fe20000000000 */
[C---:B------:R-:W-:Y:S01]  /*80e0*/  FFMA R2, R45.reuse, R23, R2 ;  /* 0x000000172d027223 */ /* 0x040fe20000000002 */
[----:B------:R-:W-:Y:S01]  /*80f0*/  F2FP.BF16.F32.PACK_AB R103, R20, R3 ;  /* 0x000000031467723e */ /* 0x000fe200000010ff */
[----:B------:R-:W-:Y:S01]  /*8100*/  FFMA R21, R45, R40, R21 ;  /* 0x000000282d157223 */ /* 0x000fe20000000015 */
[----:B------:R-:W-:Y:S01]  /*8110*/  LOP3.LUT R23, R65, 0xffff0000, RZ, 0xc0, !PT ;  /* 0xffff000041177812 */ /* 0x000fe200078ec0ff */
[C---:B------:R-:W-:Y:S01]  /*8120*/  FMUL R3, R43.reuse, R7 ;  /* 0x000000072b037220 */ /* 0x040fe20000400000 */
[----:B------:R-:W-:Y:S01]  /*8130*/  SHF.L.U32 R40, R66, 0x10, RZ ;  /* 0x0000001042287819 */ /* 0x000fe200000006ff */
[----:B------:R1:W-:Y:S01]  /*8140*/  @!P0 STS.128 [R49+0x200], R100 ;  /* 0x0002006431008388 */ /* 0x0003e20000000c00 */
[C---:B------:R-:W-:Y:S01]  /*8150*/  FMUL R20, R43.reuse, R8 ;  /* 0x000000082b147220 */ /* 0x040fe20000400000 */
[----:B------:R-:W-:Y:S01]  /*8160*/  FMUL R22, R43, R9 ;  /* 0x000000092b167220 */ /* 0x000fe20000400000 */
[C---:B------:R-:W-:Y:S01]  /*8170*/  FFMA R3, R45.reuse, R23, R3 ;  /* 0x000000172d037223 */ /* 0x040fe20000000003 */
[----:B------:R-:W-:Y:S01]  /*8180*/  F2FP.BF16.F32.PACK_AB R108, R2, R0 ;  /* 0x00000000026c723e */ /* 0x000fe200000010ff */
[----:B------:R-:W-:Y:S01]  /*8190*/  FFMA R20, R45, R40, R20 ;  /* 0x000000282d147223 */ /* 0x000fe20000000014 */
[----:B------:R-:W-:Y:S01]  /*81a0*/  SHF.L.U32 R23, R67, 0x10, RZ ;  /* 0x0000001043177819 */ /* 0x000fe200000006ff */
[----:B------:R-:W-:Y:S01]  /*81b0*/  FMUL R0, R43, R10 ;  /* 0x0000000a2b007220 */ /* 0x000fe20000400000 */
[----:B------:R-:W-:Y:S01]  /*81c0*/  LOP3.LUT R40, R67, 0xffff0000, RZ, 0xc0, !PT ;  /* 0xffff000043287812 */ /* 0x000fe200078ec0ff */
[----:B------:R-:W-:Y:S01]  /*81d0*/  FFMA R22, R45, R41, R22 ;  /* 0x000000292d167223 */ /* 0x000fe20000000016 */
[----:B------:R-:W-:Y:S01]  /*81e0*/  FMUL R2, R43, R11 ;  /* 0x0000000b2b027220 */ /* 0x000fe20000400000 */
[----:B------:R-:W-:Y:S01]  /*81f0*/  FFMA R0, R45, R23, R0 ;  /* 0x000000172d007223 */ /* 0x000fe20000000000 */
[----:B------:R-:W-:Y:S01]  /*8200*/  F2FP.BF16.F32.PACK_AB R109, R3, R21 ;  /* 0x00000015036d723e */ /* 0x000fe200000010ff */
[----:B------:R-:W-:Y:S01]  /*8210*/  FMUL R3, R43, R12 ;  /* 0x0000000c2b037220 */ /* 0x000fe20000400000 */
[----:B------:R-:W-:Y:S01]  /*8220*/  FFMA R2, R45, R40, R2 ;  /* 0x000000282d027223 */ /* 0x000fe20000000002 */
[----:B------:R-:W-:Y:S01]  /*8230*/  SHF.L.U32 R23, R68, 0x10, RZ ;  /* 0x0000001044177819 */ /* 0x000fe200000006ff */
[C---:B------:R-:W-:Y:S01]  /*8240*/  FMUL R21, R43.reuse, R14 ;  /* 0x0000000e2b157220 */ /* 0x040fe20000400000 */
[----:B------:R-:W-:Y:S01]  /*8250*/  F2FP.BF16.F32.PACK_AB R110, R22, R20 ;  /* 0x00000014166e723e */ /* 0x000fe200000010ff */
[C---:B------:R-:W-:Y:S01]  /*8260*/  FMUL R20, R43.reuse, R13 ;  /* 0x0000000d2b147220 */ /* 0x040fe20000400000 */
[----:B------:R-:W-:Y:S01]  /*8270*/  LOP3.LUT R40, R68, 0xffff0000, RZ, 0xc0, !PT ;  /* 0xffff000044287812 */ /* 0x000fe200078ec0ff */
[----:B------:R-:W-:Y:S01]  /*8280*/  FMUL R22, R43, R15 ;  /* 0x0000000f2b167220 */ /* 0x000fe20000400000 */
[----:B------:R-:W-:Y:S01]  /*8290*/  SHF.L.U32 R41, R69, 0x10, RZ ;  /* 0x0000001045297819 */ /* 0x000fe200000006ff */
[----:B------:R-:W-:Y:S01]  /*82a0*/  FFMA R3, R45, R23, R3 ;  /* 0x000000172d037223 */ /* 0x000fe20000000003 */
[----:B------:R-:W-:Y:S01]  /*82b0*/  FMUL R23, R43, R16 ;  /* 0x000000102b177220 */ /* 0x000fe20000400000 */
[----:B------:R-:W-:Y:S01]  /*82c0*/  FFMA R20, R45, R40, R20 ;  /* 0x000000282d147223 */ /* 0x000fe20000000014 */
[----:B------:R-:W-:Y:S01]  /*82d0*/  FMUL R40, R43, R17 ;  /* 0x000000112b287220 */ /* 0x000fe20000400000 */
[C---:B------:R-:W-:Y:S01]  /*82e0*/  FFMA R21, R45.reuse, R41, R21 ;  /* 0x000000292d157223 */ /* 0x040fe20000000015 */
[----:B------:R-:W-:Y:S01]  /*82f0*/  FFMA R22, R45, R42, R22 ;  /* 0x0000002a2d167223 */ /* 0x000fe20000000016 */
[C---:B------:R-:W-:Y:S01]  /*8300*/  FMUL R41, R43.reuse, R18 ;  /* 0x000000122b297220 */ /* 0x040fe20000400000 */
[----:B------:R-:W-:Y:S01]  /*8310*/  FMUL R42, R43, R19 ;  /* 0x000000132b2a7220 */ /* 0x000fe20000400000 */
[----:B------:R-:W-:Y:S01]  /*8320*/  F2FP.BF16.F32.PACK_AB R111, R2, R0 ;  /* 0x00000000026f723e */ /* 0x000fe200000010ff */
[C---:B------:R-:W-:Y:S01]  /*8330*/  FFMA R23, R45.reuse, R44, R23 ;  /* 0x0000002c2d177223 */ /* 0x040fe20000000017 */
[C---:B------:R-:W-:Y:S01]  /*8340*/  FFMA R40, R45.reuse, R46, R40 ;  /* 0x0000002e2d287223 */ /* 0x040fe20000000028 */
[C---:B------:R-:W-:Y:S01]  /*8350*/  FFMA R41, R45.reuse, R47, R41 ;  /* 0x0000002f2d297223 */ /* 0x040fe20000000029 */
[----:B------:R-:W-:Y:S01]  /*8360*/  FFMA R42, R45, R48, R42 ;  /* 0x000000302d2a7223 */ /* 0x000fe2000000002a */
[----:B------:R1:W-:Y:S01]  /*8370*/  @!P0 STS.128 [R50+0xa00], R108 ;  /* 0x000a006c32008388 */ /* 0x0003e20000000c00 */
[----:B------:R-:W-:Y:S02]  /*8380*/  F2FP.BF16.F32.PACK_AB R21, R22, R21 ;  /* 0x000000151615723e */ /* 0x000fe400000010ff */
[----:B------:R-:W-:Y:S02]  /*8390*/  F2FP.BF16.F32.PACK_AB R22, R40, R23 ;  /* 0x000000172816723e */ /* 0x000fe400000010ff */
[----:B------:R-:W-:Y:S02]  /*83a0*/  F2FP.BF16.F32.PACK_AB R20, R20, R3 ;  /* 0x000000031414723e */ /* 0x000fe400000010ff */
[----:B------:R-:W-:Y:S05]  /*83b0*/  F2FP.BF16.F32.PACK_AB R23, R42, R41 ;  /* 0x000000292a17723e */ /* 0x000fea00000010ff */
[----:B------:R1:W-:Y:S01]  /*83c0*/  @!P0 STS.128 [R49+0xa00], R20 ;  /* 0x000a001431008388 */ /* 0x0003e20000000c00 */
[----:B------:R-:W-:Y:S01]  /*83d0*/  @!PT LDS RZ, [RZ] ;  /* 0x00000000fffff984 */ /* 0x000fe20000000800 */
[----:B------:R-:W-:Y:S01]  /*83e0*/  @!PT LDS RZ, [RZ] ;  /* 0x00000000fffff984 */ /* 0x000fe20000000800 */
[----:B------:R-:W-:Y:S01]  /*83f0*/  @!PT LDS RZ, [RZ] ;  /* 0x00000000fffff984 */ /* 0x000fe20000000800 */
[----:B------:R-:W-:Y:S01]  /*8400*/  @!PT LDS RZ, [RZ] ;  /* 0x00000000fffff984 */ /* 0x000fe20000000800 */
[----:B------:R2:W-:Y:S07]  /*8410*/  MEMBAR.ALL.CTA ;  /* 0x0000000000007992 */ /* 0x0005ee0000008000 */
[----:B--2---:R-:W2:Y:S01]  /*8420*/  FENCE.VIEW.ASYNC.S ;  /* 0x00000000000073c6 */ /* 0x004ea20000000000 */
[----:B------:R-:W-:Y:S05]  /*8430*/  WARPSYNC.ALL ;  /* 0x0000000000007948 */ /* 0x000fea0003800000 */
[----:B------:R-:W-:Y:S01]  /*8440*/  BSSY.RECONVERGENT B0, `(.L_x_122) ;  /* 0x0000011000007945 */ /* 0x000fe20003800200 */
[----:B--2---:R-:W-:Y:S06]  /*8450*/  BAR.SYNC.DEFER_BLOCKING 0x1, 0x80 ;  /* 0x0042000000007b1d */ /* 0x004fec0000010000 */
[----:B------:R-:W-:Y:S05]  /*8460*/  @P1 BRA `(.L_x_123) ;  /* 0x0000000000381947 */ /* 0x000fea0003800000 */
[----:B------:R-:W2:Y:S01]  /*8470*/  LDCU.64 UR6, c[0x0][0x348] ;  /* 0x00006900ff0677ac */ /* 0x000ea20008000a00 */
[----:B------:R-:W-:Y:S01]  /*8480*/  R2UR UR5, R51 ;  /* 0x00000000330572ca */ /* 0x000fe200000e0000 */
[----:B------:R-:W-:Y:S01]  /*8490*/  UMOV UR51, UR44 ;  /* 0x0000002c00337c82 */ /* 0x000fe20008000000 */
[----:B------:R-:W-:Y:S01]  /*84a0*/  UIADD3 UR9, UPT, UPT, UR49, 0x20, URZ ;  /* 0x0000002031097890 */ /* 0x000fe2000fffe0ff */
[----:B------:R-:W-:Y:S01]  /*84b0*/  UMOV UR10, UR50 ;  /* 0x00000032000a7c82 */ /* 0x000fe20008000000 */
[----:B------:R-:W-:Y:S09]  /*84c0*/  UMOV UR11, UR44 ;  /* 0x0000002c000b7c82 */ /* 0x000ff20008000000 */
[----:B------:R-:W-:Y:S02]  /*84d0*/  UIADD3 UR5, UPT, UPT, UR43, UR5, URZ ;  /* 0x000000052b057290 */ /* 0x000fe4000fffe0ff */
[----:B--2---:R-:W-:Y:S02]  /*84e0*/  UIADD3 UR4, UP0, UPT, UR6, 0xa80, URZ ;  /* 0x00000a8006047890 */ /* 0x004fe4000ff1e0ff */
[----:B------:R-:W-:Y:S02]  /*84f0*/  UIADD3 UR48, UPT, UPT, UR5, 0x200, URZ ;  /* 0x0000020005307890 */ /* 0x000fe4000fffe0ff */
[----:B------:R-:W-:Y:S02]  /*8500*/  UIADD3 UR8, UPT, UPT, UR5, 0xa00, URZ ;  /* 0x00000a0005087890 */ /* 0x000fe4000fffe0ff */
[----:B------:R-:W-:Y:S09]  /*8510*/  UIADD3.X UR5, UPT, UPT, URZ, UR7, URZ, UP0, !UPT ;  /* 0x00000007ff057290 */ /* 0x000ff200087fe4ff */
[----:B------:R2:W-:Y:S01]  /*8520*/  UTMASTG.3D [UR48], [UR4] ;  /* 0x00000030040073b5 */ /* 0x0005e20008010000 */
[----:B------:R2:W-:Y:S02]  /*8530*/  UTMASTG.3D [UR8], [UR4] ;  /* 0x00000008040073b5 */ /* 0x0005e40008010000 */
[----:B--2---:R0:W-:Y:S02]  /*8540*/  UTMACMDFLUSH ;  /* 0x00000000000079b7 */ /* 0x0041e40000000000 */
.L_x_123:
[----:B------:R-:W-:Y:S05]  /*8550*/  BSYNC.RECONVERGENT B0 ;  /* 0x0000000000007941 */ /* 0x000fea0003800200 */
.L_x_122:
[----:B------:R-:W-:Y:S01]  /*8560*/  UIADD3 UR47, UPT, UPT, UR45, 0x1, URZ ;  /* 0x000000012d2f7890 */ /* 0x000fe2000fffe0ff */
[----:B------:R-:W-:Y:S03]  /*8570*/  BSSY.RECONVERGENT B0, `(.L_x_124) ;  /* 0x0000005000007945 */ /* 0x000fe60003800200 */
[----:B------:R-:W-:Y:S04]  /*8580*/  UISETP.NE.AND UP0, UPT, UR47, 0x3, UPT ;  /* 0x000000032f00788c */ /* 0x000fe8000bf05270 */
[----:B------:R-:W-:Y:S01]  /*8590*/  USEL UR46, UR47, URZ, UP0 ;  /* 0x000000ff2f2e7287 */ /* 0x000fe20008000000 */
[----:B------:R-:W-:Y:S11]  /*85a0*/  @P1 BRA `(.L_x_125) ;  /* 0x0000000000041947 */ /* 0x000ff60003800000 */
[----:B------:R-:W-:Y:S04]  /*85b0*/  DEPBAR.LE SB0, 0x1 ;  /* 0x000080400000791a */ /* 0x000fe80000000000 */
.L_x_125:
[----:B------:R-:W-:Y:S05]  /*85c0*/  BSYNC.RECONVERGENT B0 ;  /* 0x0000000000007941 */ /* 0x000fea0003800200 */
.L_x_124:
[----:B------:R-:W-:Y:S01]  /*85d0*/  BAR.SYNC.DEFER_BLOCKING 0x1, 0x80 ;  /* 0x0042000000007b1d */ /* 0x000fe20000010000 */
[----:B------:R-:W-:Y:S01]  /*85e0*/  ISETP.NE.AND P1, PT, R97, RZ, PT ;  /* 0x000000ff6100720c */ /* 0x000fe20003f25270 */
[----:B------:R-:W-:Y:S01]  /*85f0*/  UISETP.NE.AND UP0, UPT, UR56, URZ, UPT ;  /* 0x000000ff3800728c */ /* 0x000fe2000bf05270 */
[----:B-1----:R-:W-:Y:S11]  /*8600*/  LEA R20, R106, UR43, 0x3 ;  /* 0x0000002b6a147c11 */ /* 0x002ff6000f8e18ff */
[----:B------:R-:W-:Y:S01]  /*8610*/  @P1 SHF.L.U32 R3, R112, 0x1f, RZ ;  /* 0x0000001f70031819 */ /* 0x000fe200000006ff */
[----:B------:R-:W-:Y:S06]  /*8620*/  BRA.U !UP0, `(.L_x_126) ;  /* 0x0000000108247547 */ /* 0x000fec000b800000 */
[----:B------:R-:W1:Y:S01]  /*8630*/  S2R R0, SR_CgaCtaId ;  /* 0x0000000000007919 */ /* 0x000e620000008800 */
[----:B------:R-:W-:Y:S01]  /*8640*/  IMAD.U32 R2, RZ, RZ, UR52 ;  /* 0x00000034ff027e24 */ /* 0x000fe2000f8e00ff */
[----:B------:R-:W-:Y:S04]  /*8650*/  UIADD3 UR4, UPT, UPT, UR52, 0x1, URZ ;  /* 0x0000000134047890 */ /* 0x000fe8000fffe0ff */
[----:B------:R-:W-:Y:S01]  /*8660*/  @P1 LEA R2, R2, UR43, 0x3 ;  /* 0x0000002b02021c11 */ /* 0x000fe2000f8e18ff */
[----:B------:R-:W-:Y:S04]  /*8670*/  UISETP.NE.AND UP0, UPT, UR4, 0x3, UPT ;  /* 0x000000030400788c */ /* 0x000fe8000bf05270 */
[----:B------:R-:W-:Y:S01]  /*8680*/  @P1 VIADD R2, R2, 0x118 ;  /* 0x0000011802021836 */ /* 0x000fe20000000000 */
[----:B------:R-:W-:Y:S04]  /*8690*/  USEL UR52, UR4, URZ, UP0 ;  /* 0x000000ff04347287 */ /* 0x000fe80008000000 */
[----:B-1----:R-:W-:Y:S04]  /*86a0*/  @P1 PRMT R0, R0, 0x654, R2 ;  /* 0x0000065400001816 */ /* 0x002fe80000000002 */
[----:B------:R1:W-:Y:S04]  /*86b0*/  @P1 SYNCS.ARRIVE.TRANS64.RED.A1T0 RZ, [R0+URZ], RZ ;  /* 0x000000ff00ff19a7 */ /* 0x0003e800081004ff */
.L_x_126:
[----:B------:R-:W2:Y:S01]  /*86c0*/  @P1 SYNCS.PHASECHK.TRANS64.TRYWAIT P0, [R20+URZ+0x100], R3 ;  /* 0x00010003140015a7 */ /* 0x000ea200080011ff */
[----:B------:R-:W-:Y:S01]  /*86d0*/  BSSY B1, `(.L_x_127) ;  /* 0x0000019000017945 */ /* 0x000fe20003800000 */
[----:B--2---:R-:W-:Y:S03]  /*86e0*/  @P1 SEL R107, RZ, 0x1, !P0 ;  /* 0x00000001ff6b1807 */ /* 0x004fe60004000000 */
[----:B------:R-:W-:Y:S05]  /*86f0*/  @!P1 BRA `(.L_x_128) ;  /* 0x0000000000589947 */ /* 0x000fea0003800000 */
[----:B------:R-:W-:Y:S01]  /*8700*/  ISETP.NE.AND P1, PT, R113, RZ, PT ;  /* 0x000000ff7100720c */ /* 0x000fe20003f25270 */
[----:B------:R-:W-:Y:S01]  /*8710*/  BSSY B0, `(.L_x_129) ;  /* 0x0000009000007945 */ /* 0x000fe20003800000 */
[----:B------:R-:W-:Y:S11]  /*8720*/  ISETP.NE.AND P0, PT, R107, RZ, PT ;  /* 0x000000ff6b00720c */ /* 0x000ff60003f05270 */
[----:B------:R-:W-:Y:S05]  /*8730*/  @P1 IMAD R3, R106, 0x1000, R99 ;  /* 0x000010006a031824 */ /* 0x000fea00078e0263 */
[----:B------:R-:W-:Y:S05]  /*8740*/  @P1 IADD3 R2, PT, PT, R3, UR43, RZ ;  /* 0x0000002b03021c10 */ /* 0x000fea000fffe0ff */
[----:B------:R-:W-:Y:S01]  /*8750*/  @P1 IMAD.IADD R2, R98, 0x1, R2 ;  /* 0x0000000162021824 */ /* 0x000fe200078e0202 */
[----:B------:R-:W-:Y:S06]  /*8760*/  @P0 BRA `(.L_x_130) ;  /* 0x00000000000c0947 */ /* 0x000fec0003800000 */
[----:B-1----:R-:W-:Y:S04]  /*8770*/  SHF.L.U32 R0, R112, 0x1f, RZ ;  /* 0x0000001f70007819 */ /* 0x002fe800000006ff */
[----:B------:R-:W1:Y:S02]  /*8780*/  SYNCS.PHASECHK.TRANS64.TRYWAIT P0, [R20+URZ+0x100], R0 ;  /* 0x00010000140075a7 */ /* 0x000e6400080011ff */
[----:B-1----:R-:W-:Y:S05]  /*8790*/  @!P0 BRA `(.L_x_131) ;  /* 0x0000003c00dc8947 */ /* 0x002fea0003800000 */
.L_x_130:
[----:B------:R-:W-:Y:S05]  /*87a0*/  BSYNC B0 ;  /* 0x0000000000007941 */ /* 0x000fea0003800000 */
.L_x_129:
[----:B------:R-:W-:Y:S01]  /*87b0*/  ISETP.NE.AND P0, PT, R113, RZ, PT ;  /* 0x000000ff7100720c */ /* 0x000fe20003f05270 */
[----:B------:R-:W-:Y:S11]  /*87c0*/  VIADD R106, R106, 0x1 ;  /* 0x000000016a6a7836 */ /* 0x000ff60000000000 */
[----:B------:R-:W-:Y:S01]  /*87d0*/  @!UPT UIADD3 URZ, UPT, UPT, URZ, URZ, URZ ;  /* 0x000000fffffff290 */ /* 0x000fe2000fffe0ff */
[----:B------:R2:W4:Y:S04]  /*87e0*/  @P0 LDS.128 R52, [R3+UR43+0x200] ;  /* 0x0002002b03340984 */ /* 0x0005280008000c00 */
[----:B------:R2:W2:Y:S04]  /*87f0*/  @P0 LDS.128 R64, [R3+UR43+0xa00] ;  /* 0x000a002b03400984 */ /* 0x0004a80008000c00 */
[----:B------:R2:W2:Y:S04]  /*8800*/  @P0 LDS.128 R56, [R2+0x200] ;  /* 0x0002000002380984 */ /* 0x0004a80000000c00 */
[----:B------:R2:W2:Y:S01]  /*8810*/  @P0 LDS.128 R68, [R2+0xa00] ;  /* 0x000a000002440984 */ /* 0x0004a20000000c00 */
[C---:B------:R-:W-:Y:S04]  /*8820*/  ISETP.NE.AND P0, PT, R106.reuse, 0x3, PT ;  /* 0x000000036a00780c */ /* 0x040fe80003f05270 */
[----:B-1----:R-:W-:Y:S02]  /*8830*/  SEL R0, RZ, 0x1, P0 ;  /* 0x00000001ff007807 */ /* 0x002fe40000000000 */
[----:B------:R-:W-:Y:S02]  /*8840*/  SEL R106, R106, RZ, P0 ;  /* 0x000000ff6a6a7207 */ /* 0x000fe40000000000 */
[----:B------:R-:W-:Y:S02]  /*8850*/  LOP3.LUT R112, R112, R0, RZ, 0x3c, !PT ;  /* 0x0000000070707212 */ /* 0x000fe400078e3cff */
.L_x_128:
[----:B------:R-:W-:Y:S05]  /*8860*/  BSYNC B1 ;  /* 0x0000000000017941 */ /* 0x000fea0003800000 */
.L_x_127:
[----:B--2---:R-:W-:Y:S05]  /*8870*/  VIADD R3, R105, 0x400000 ;  /* 0x0040000069037836 */ /* 0x004fea0000000000 */
[----:B-1----:R-:W-:Y:S04]  /*8880*/  SHF.R.U32.HI R0, RZ, 0x15, R3 ;  /* 0x00000015ff007819 */ /* 0x002fe80000011603 */
[----:B------:R-:W-:Y:S04]  /*8890*/  LOP3.LUT R2, R0, 0x3, RZ, 0xc0, !PT ;  /* 0x0000000300027812 */ /* 0x000fe800078ec0ff */
[----:B------:R-:W-:Y:S11]  /*88a0*/  ISETP.NE.AND P0, PT, R84, R2, PT ;  /* 0x000000025400720c */ /* 0x000ff60003f05270 */
[----:B------:R-:W-:Y:S02]  /*88b0*/  @!UPT UIADD3 URZ, UPT, UPT, URZ, URZ, URZ ;  /* 0x000000fffffff290 */ /* 0x000fe4000fffe0ff */
[----:B------:R-:W-:Y:S05]  /*88c0*/  @P0 BRA `(.L_x_132) ;  /* 0x0000000000bc0947 */ /* 0x000fea0003800000 */
[----:B------:R-:W-:Y:S02]  /*88d0*/  LOP3.LUT P0, RZ, R0, 0x3, R86, 0x48, !PT ;  /* 0x0000000300ff7812 */ /* 0x000fe40007804856 */
[----:B------:R-:W-:Y:S11]  /*88e0*/  MOV R16, R3 ;  /* 0x0000000300107202 */ /* 0x000ff60000000f00 */
[----:B------:R-:W-:Y:S05]  /*88f0*/  @!P0 BRA `(.L_x_133) ;  /* 0x0000000000408947 */ /* 0x000fea0003800000 */
[----:B------:R-:W1:Y:S01]  /*8900*/  LDCU.64 UR8, c[0x4][0x70] ;  /* 0x01000e00ff0877ac */ /* 0x000e620008000a00 */
[----:B------:R-:W-:Y:S01]  /*8910*/  MOV R15, 0x0 ;  /* 0x00000000000f7802 */ /* 0x000fe20000000f00 */
[----:B------:R-:W-:Y:S02]  /*8920*/  HFMA2 R12, -RZ, RZ, 0, 5.9604644775390625e-08 ;  /* 0x00000001ff0c7431 */ /* 0x000fe400000001ff */
[----:B------:R-:W-:Y:S02]  /*8930*/  IMAD.MOV.U32 R8, RZ, RZ, 0x192 ;  /* 0x00000192ff087424 */ /* 0x000fe400078e00ff */
[----:B------:R-:W-:Y:S01]  /*8940*/  IMAD.MOV.U32 R13, RZ, RZ, RZ ;  /* 0x000000ffff0d7224 */ /* 0x000fe200078e00ff */
[----:B------:R-:W2:Y:S01]  /*8950*/  LDCU.64 UR6, c[0x4][0x78] ;  /* 0x01000f00ff0677ac */ /* 0x000ea20008000a00 */
[----:B------:R-:W3:Y:S01]  /*8960*/  LDC.64 R14, c[0x4][R15] ;  /* 0x010000000f0e7b82 */ /* 0x000ee20000000a00 */
[----:B------:R-:W5:Y:S01]  /*8970*/  LDCU.64 UR4, c[0x4][0x10] ;  /* 0x01000200ff0477ac */ /* 0x000f620008000a00 */
[----:B-1----:R-:W-:Y:S01]  /*8980*/  MOV R5, UR9 ;  /* 0x0000000900057c02 */ /* 0x002fe20008000f00 */
[----:B------:R-:W-:Y:S01]  /*8990*/  IMAD.U32 R4, RZ, RZ, UR8 ;  /* 0x00000008ff047e24 */ /* 0x000fe2000f8e00ff */
[----:B--2---:R-:W-:Y:S01]  /*89a0*/  MOV R7, UR7 ;  /* 0x0000000700077c02 */ /* 0x004fe20008000f00 */
[----:B------:R-:W-:Y:S01]  /*89b0*/  IMAD.U32 R6, RZ, RZ, UR6 ;  /* 0x00000006ff067e24 */ /* 0x000fe2000f8e00ff */
[----:B-----5:R-:W-:Y:S01]  /*89c0*/  MOV R11, UR5 ;  /* 0x00000005000b7c02 */ /* 0x020fe20008000f00 */
[----:B------:R-:W-:Y:S02]  /*89d0*/  IMAD.U32 R10, RZ, RZ, UR4 ;  /* 0x00000004ff0a7e24 */ /* 0x000fe4000f8e00ff */
[----:B------:R-:W-:Y:S07]  /*89e0*/  LEPC R20, `(.L_x_133) ;  /* 0x000000001014794e */ /* 0x000fee0000000000 */
[----:B---34-:R-:W-:Y:S05]  /*89f0*/  CALL.ABS.NOINC R14 ;  /* 0x000000000e007343 */ /* 0x018fea0003c00000 */
.L_x_133:
        /* <DEDUP_REMOVED lines=23> */
.L_x_134:
[----:B------:R-:W-:Y:S05]  /*8b70*/  WARPSYNC.ALL ;  /* 0x0000000000007948 */ /* 0x000fea0003800000 */
[----:B------:R-:W-:Y:S11]  /*8b80*/  R2UR UR4, R16 ;  /* 0x00000000100472ca */ /* 0x000ff600000e0000 */
[----:B------:R-:W-:Y:S02]  /*8b90*/  @!UPT UIADD3 URZ, UPT, UPT, URZ, URZ, URZ ;  /* 0x000000fffffff290 */ /* 0x000fe4000fffe0ff */
[----:B------:R-:W1:Y:S02]  /*8ba0*/  LDTM.x16 R4, tmem[UR4+0x20] ;  /* 0x00002004000479ee */ /* 0x000e640008240000 */
[----:B-1----:R-:W-:Y:S01]  /*8bb0*/  NOP ;  /* 0x0000000000007918 */ /* 0x002fe20000000000 */
.L_x_132:
[----:B----4-:R-:W-:Y:S01]  /*8bc0*/  SHF.L.U32 R3, R52, 0x10, RZ ;  /* 0x0000001034037819 */ /* 0x010fe200000006ff */
[C---:B------:R-:W-:Y:S01]  /*8bd0*/  FMUL R0, R43.reuse, R24 ;  /* 0x000000182b007220 */ /* 0x040fe20000400000 */
[----:B------:R-:W-:Y:S01]  /*8be0*/  ISETP.NE.AND P1, PT, R84, R2, PT ;  /* 0x000000025400720c */ /* 0x000fe20003f25270 */
[----:B------:R-:W-:Y:S01]  /*8bf0*/  FMUL R2, R43, R25 ;  /* 0x000000192b027220 */ /* 0x000fe20000400000 */
[----:B------:R-:W-:Y:S01]  /*8c00*/  LOP3.LUT R21, R52, 0xffff0000, RZ, 0xc0, !PT ;  /* 0xffff000034157812 */ /* 0x000fe200078ec0ff */
[----:B------:R-:W-:Y:S01]  /*8c10*/  FFMA R0, R45, R3, R0 ;  /* 0x000000032d007223 */ /* 0x000fe20000000000 */
[----:B------:R-:W-:Y:S01]  /*8c20*/  SHF.L.U32 R22, R53, 0x10, RZ ;  /* 0x0000001035167819 */ /* 0x000fe200000006ff */
[----:B------:R-:W-:Y:S01]  /*8c30*/  FMUL R3, R43, R26 ;  /* 0x0000001a2b037220 */ /* 0x000fe20000400000 */
[----:B------:R-:W-:Y:S01]  /*8c40*/  LOP3.LUT R23, R53, 0xffff0000, RZ, 0xc0, !PT ;  /* 0xffff000035177812 */ /* 0x000fe200078ec0ff */
[----:B------:R-:W-:Y:S01]  /*8c50*/  FMUL R20, R43, R27 ;  /* 0x0000001b2b147220 */ /* 0x000fe20000400000 */
[----:B------:R-:W-:Y:S01]  /*8c60*/  SHF.L.U32 R40, R54, 0x10, RZ ;  /* 0x0000001036287819 */ /* 0x000fe200000006ff */
[----:B------:R-:W-:Y:S01]  /*8c70*/  FFMA R2, R45, R21, R2 ;  /* 0x000000152d027223 */ /* 0x000fe20000000002 */
[----:B------:R-:W-:Y:S01]  /*8c80*/  LOP3.LUT R41, R57, 0xffff0000, RZ, 0xc0, !PT ;  /* 0xffff000039297812 */ /* 0x000fe200078ec0ff */
[C---:B------:R-:W-:Y:S01]  /*8c90*/  FFMA R3, R45.reuse, R22, R3 ;  /* 0x000000162d037223 */ /* 0x040fe20000000003 */
[----:B------:R-:W-:Y:S01]  /*8ca0*/  LOP3.LUT R42, R66, 0xffff0000, RZ, 0xc0, !PT ;  /* 0xffff0000422a7812 */ /* 0x000fe200078ec0ff */
[----:B------:R-:W-:Y:S01]  /*8cb0*/  FFMA R20, R45, R23, R20 ;  /* 0x000000172d147223 */ /* 0x000fe20000000014 */
[----:B------:R-:W-:Y:S01]  /*8cc0*/  LOP3.LUT R23, R54, 0xffff0000, RZ, 0xc0, !PT ;  /* 0xffff000036177812 */ /* 0x000fe200078ec0ff */
[C---:B------:R-:W-:Y:S01]  /*8cd0*/  FMUL R21, R43.reuse, R28 ;  /* 0x0000001c2b157220 */ /* 0x040fe20000400000 */
[----:B------:R-:W-:Y:S01]  /*8ce0*/  F2FP.BF16.F32.PACK_AB R48, R2, R0 ;  /* 0x000000000230723e */ /* 0x000fe200000010ff */
[----:B------:R-:W-:Y:S01]  /*8cf0*/  FMUL R22, R43, R29 ;  /* 0x0000001d2b167220 */ /* 0x000fe20000400000 */
[----:B---3--:R-:W-:Y:S01]  /*8d00*/  F2FP.BF16.F32.PACK_AB R49, R20, R3 ;  /* 0x000000031431723e */ /* 0x008fe200000010ff */
[----:B------:R-:W-:Y:S01]  /*8d10*/  FFMA R21, R45, R40, R21 ;  /* 0x000000282d157223 */ /* 0x000fe20000000015 */
[----:B------:R-:W-:Y:S01]  /*8d20*/  SHF.L.U32 R20, R55, 0x10, RZ ;  /* 0x0000001037147819 */ /* 0x000fe200000006ff */
[----:B------:R-:W-:Y:S01]  /*8d30*/  FFMA R22, R45, R23, R22 ;  /* 0x000000172d167223 */ /* 0x000fe20000000016 */
[----:B------:R-:W-:Y:S01]  /*8d40*/  LOP3.LUT R23, R55, 0xffff0000, RZ, 0xc0, !PT ;  /* 0xffff000037177812 */ /* 0x000fe200078ec0ff */
[C---:B------:R-:W-:Y:S01]  /*8d50*/  FMUL R0, R43.reuse, R30 ;  /* 0x0000001e2b007220 */ /* 0x040fe20000400000 */
[----:B------:R-:W-:Y:S01]  /*8d60*/  SHF.L.U32 R40, R56, 0x10, RZ ;  /* 0x0000001038287819 */ /* 0x000fe200000006ff */
[C---:B------:R-:W-:Y:S01]  /*8d70*/  FMUL R2, R43.reuse, R31 ;  /* 0x0000001f2b027220 */ /* 0x040fe20000400000 */
[----:B------:R-:W-:Y:S01]  /*8d80*/  F2FP.BF16.F32.PACK_AB R50, R22, R21 ;  /* 0x000000151632723e */ /* 0x000fe200000010ff */
[----:B------:R-:W-:Y:S01]  /*8d90*/  FMUL R3, R43, R32 ;  /* 0x000000202b037220 */ /* 0x000fe20000400000 */
[----:B------:R-:W-:Y:S01]  /*8da0*/  SHF.L.U32 R44, R67, 0x10, RZ ;  /* 0x00000010432c7819 */ /* 0x000fe200000006ff */
[----:B------:R-:W-:Y:S01]  /*8db0*/  FFMA R0, R45, R20, R0 ;  /* 0x000000142d007223 */ /* 0x000fe20000000000 */
[----:B------:R-:W-:Y:S01]  /*8dc0*/  LOP3.LUT R46, R67, 0xffff0000, RZ, 0xc0, !PT ;  /* 0xffff0000432e7812 */ /* 0x000fe200078ec0ff */
[C---:B------:R-:W-:Y:S01]  /*8dd0*/  FFMA R2, R45.reuse, R23, R2 ;  /* 0x000000172d027223 */ /* 0x040fe20000000002 */
[----:B------:R-:W-:Y:S01]  /*8de0*/  LOP3.LUT R23, R56, 0xffff0000, RZ, 0xc0, !PT ;  /* 0xffff000038177812 */ /* 0x000fe200078ec0ff */
[----:B------:R-:W-:Y:S01]  /*8df0*/  FFMA R3, R45, R40, R3 ;  /* 0x000000282d037223 */ /* 0x000fe20000000003 */
[----:B------:R-:W-:Y:S01]  /*8e00*/  SHF.L.U32 R40, R57, 0x10, RZ ;  /* 0x0000001039287819 */ /* 0x000fe200000006ff */
[C---:B------:R-:W-:Y:S01]  /*8e10*/  FMUL R20, R43.reuse, R33 ;  /* 0x000000212b147220 */ /* 0x040fe20000400000 */
[----:B------:R-:W-:Y:S01]  /*8e20*/  F2FP.BF16.F32.PACK_AB R51, R2, R0 ;  /* 0x000000000233723e */ /* 0x000fe200000010ff */
[C---:B------:R-:W-:Y:S01]  /*8e30*/  FMUL R21, R43.reuse, R34 ;  /* 0x000000222b157220 */ /* 0x040fe20000400000 */
[----:B------:R-:W-:Y:S01]  /*8e40*/  MOV R47, UR46 ;  /* 0x0000002e002f7c02 */ /* 0x000fe20008000f00 */
[----:B------:R-:W-:Y:S01]  /*8e50*/  FMUL R22, R43, R35 ;  /* 0x000000232b167220 */ /* 0x000fe20000400000 */
[----:B------:R-:W-:Y:S01]  /*8e60*/  ISETP.NE.AND P0, PT, R84, RZ, PT ;  /* 0x000000ff5400720c */ /* 0x000fe20003f05270 */
[C---:B------:R-:W-:Y:S01]  /*8e70*/  FFMA R20, R45.reuse, R23, R20 ;  /* 0x000000172d147223 */ /* 0x040fe20000000014 */
[C---:B------:R-:W-:Y:S01]  /*8e80*/  SHF.L.U32 R23, R58.reuse, 0x10, RZ ;  /* 0x000000103a177819 */ /* 0x040fe200000006ff */
[C---:B------:R-:W-:Y:S01]  /*8e90*/  FFMA R21, R45.reuse, R40, R21 ;  /* 0x000000282d157223 */ /* 0x040fe20000000015 */
[----:B------:R-:W-:Y:S01]  /*8ea0*/  LOP3.LUT R40, R58, 0xffff0000, RZ, 0xc0, !PT ;  /* 0xffff00003a287812 */ /* 0x000fe200078ec0ff */
[----:B------:R-:W-:Y:S01]  /*8eb0*/  FFMA R22, R45, R41, R22 ;  /* 0x000000292d167223 */ /* 0x000fe20000000016 */
[----:B------:R-:W-:Y:S01]  /*8ec0*/  F2FP.BF16.F32.PACK_AB R60, R20, R3 ;  /* 0x00000003143c723e */ /* 0x000fe200000010ff */
[----:B------:R-:W-:Y:S01]  /*8ed0*/  FMUL R0, R43, R36 ;  /* 0x000000242b007220 */ /* 0x000fe20000400000 */
[----:B------:R-:W-:Y:S01]  /*8ee0*/  LOP3.LUT R41, R65, 0xffff0000, RZ, 0xc0, !PT ;  /* 0xffff000041297812 */ /* 0x000fe200078ec0ff */
[----:B------:R-:W-:Y:S01]  /*8ef0*/  FMUL R2, R43, R37 ;  /* 0x000000252b027220 */ /* 0x000fe20000400000 */
[----:B------:R-:W-:Y:S01]  /*8f00*/  F2FP.BF16.F32.PACK_AB R61, R22, R21 ;  /* 0x00000015163d723e */ /* 0x000fe200000010ff */
[----:B------:R-:W-:Y:S01]  /*8f10*/  FFMA R0, R45, R23, R0 ;  /* 0x000000172d007223 */ /* 0x000fe20000000000 */
[----:B------:R-:W-:Y:S01]  /*8f20*/  SHF.L.U32 R22, R59, 0x10, RZ ;  /* 0x000000103b167819 */ /* 0x000fe200000006ff */
[----:B------:R-:W-:Y:S01]  /*8f30*/  FFMA R2, R45, R40, R2 ;  /* 0x000000282d027223 */ /* 0x000fe20000000002 */
[----:B------:R-:W-:Y:S01]  /*8f40*/  LOP3.LUT R23, R59, 0xffff0000, RZ, 0xc0, !PT ;  /* 0xffff00003b177812 */ /* 0x000fe200078ec0ff */
[C---:B------:R-:W-:Y:S01]  /*8f50*/  FMUL R3, R43.reuse, R38 ;  /* 0x000000262b037220 */ /* 0x040fe20000400000 */
[----:B------:R-:W-:Y:S01]  /*8f60*/  SHF.L.U32 R40, R64, 0x10, RZ ;  /* 0x0000001040287819 */ /* 0x000fe200000006ff */
[C---:B------:R-:W-:Y:S01]  /*8f70*/  FMUL R20, R43.reuse, R39 ;  /* 0x000000272b147220 */ /* 0x040fe20000400000 */
[----:B------:R-:W-:Y:S01]  /*8f80*/  FMUL R21, R43, R4 ;  /* 0x000000042b157220 */ /* 0x000fe20000400000 */
[C---:B------:R-:W-:Y:S01]  /*8f90*/  FFMA R3, R45.reuse, R22, R3 ;  /* 0x000000162d037223 */ /* 0x040fe20000000003 */
[----:B------:R-:W-:Y:S01]  /*8fa0*/  F2FP.BF16.F32.PACK_AB R62, R2, R0 ;  /* 0x00000000023e723e */ /* 0x000fe200000010ff */
[C---:B------:R-:W-:Y:S01]  /*8fb0*/  FFMA R20, R45.reuse, R23, R20 ;  /* 0x000000172d147223 */ /* 0x040fe20000000014 */
[----:B------:R-:W-:Y:S01]  /*8fc0*/  FFMA R21, R45, R40, R21 ;  /* 0x000000282d157223 */ /* 0x000fe20000000015 */
[----:B------:R-:W-:Y:S01]  /*8fd0*/  LOP3.LUT R23, R64, 0xffff0000, RZ, 0xc0, !PT ;  /* 0xffff000040177812 */ /* 0x000fe200078ec0ff */
[----:B------:R-:W-:Y:S01]  /*8fe0*/  FMUL R0, R43, R5 ;  /* 0x000000052b007220 */ /* 0x000fe20000400000 */
[----:B------:R-:W-:Y:S01]  /*8ff0*/  SHF.L.U32 R40, R65, 0x10, RZ ;  /* 0x0000001041287819 */ /* 0x000fe200000006ff */
[C---:B------:R-:W-:Y:S01]  /*9000*/  FMUL R2, R43.reuse, R6 ;  /* 0x000000062b027220 */ /* 0x040fe20000400000 */
[----:B------:R-:W-:Y:S01]  /*9010*/  FMUL R22, R43, R7 ;  /* 0x000000072b167220 */ /* 0x000fe20000400000 */
[C---:B------:R-:W-:Y:S01]  /*9020*/  FFMA R0, R45.reuse, R23, R0 ;  /* 0x000000172d007223 */ /* 0x040fe20000000000 */
[----:B------:R-:W-:Y:S01]  /*9030*/  F2FP.BF16.F32.PACK_AB R63, R20, R3 ;  /* 0x00000003143f723e */ /* 0x000fe200000010ff */
[C---:B------:R-:W-:Y:S01]  /*9040*/  FFMA R2, R45.reuse, R40, R2 ;  /* 0x000000282d027223 */ /* 0x040fe20000000002 */
[----:B------:R-:W-:Y:S01]  /*9050*/  FFMA R22, R45, R41, R22 ;  /* 0x000000292d167223 */ /* 0x000fe20000000016 */
[----:B------:R-:W-:Y:S01]  /*9060*/  SHF.L.U32 R41, R66, 0x10, RZ ;  /* 0x0000001042297819 */ /* 0x000fe200000006ff */
[C---:B------:R-:W-:Y:S01]  /*9070*/  FMUL R3, R43.reuse, R8 ;  /* 0x000000082b037220 */ /* 0x040fe20000400000 */
[C---:B------:R-:W-:Y:S01]  /*9080*/  FMUL R20, R43.reuse, R9 ;  /* 0x000000092b147220 */ /* 0x040fe20000400000 */
[C---:B------:R-:W-:Y:S01]  /*9090*/  FMUL R23, R43.reuse, R10 ;  /* 0x0000000a2b177220 */ /* 0x040fe20000400000 */
[----:B------:R-:W-:Y:S01]  /*90a0*/  FMUL R40, R43, R11 ;  /* 0x0000000b2b287220 */ /* 0x000fe20000400000 */
[C---:B------:R-:W-:Y:S01]  /*90b0*/  FFMA R3, R45.reuse, R41, R3 ;  /* 0x000000292d037223 */ /* 0x040fe20000000003 */
[C---:B------:R-:W-:Y:S01]  /*90c0*/  FFMA R20, R45.reuse, R42, R20 ;  /* 0x0000002a2d147223 */ /* 0x040fe20000000014 */
[C---:B------:R-:W-:Y:S01]  /*90d0*/  FFMA R23, R45.reuse, R44, R23 ;  /* 0x0000002c2d177223 */ /* 0x040fe20000000017 */
[----:B------:R-:W-:Y:S01]  /*90e0*/  FFMA R40, R45, R46, R40 ;  /* 0x0000002e2d287223 */ /* 0x000fe20000000028 */
[----:B------:R-:W-:Y:S01]  /*90f0*/  F2FP.BF16.F32.PACK_AB R100, R0, R21 ;  /* 0x000000150064723e */ /* 0x000fe200000010ff */
[----:B------:R-:W1:Y:S01]  /*9100*/  S2R R46, SR_CgaCtaId ;  /* 0x00000000002e7919 */ /* 0x000e620000008800 */
[----:B------:R-:W-:Y:S01]  /*9110*/  SHF.L.U32 R42, R68, 0x10, RZ ;  /* 0x00000010442a7819 */ /* 0x000fe200000006ff */
[C---:B------:R-:W-:Y:S01]  /*9120*/  FMUL R41, R43.reuse, R12 ;  /* 0x0000000c2b297220 */ /* 0x040fe20000400000 */
[----:B------:R-:W-:Y:S01]  /*9130*/  F2FP.BF16.F32.PACK_AB R101, R22, R2 ;  /* 0x000000021665723e */ /* 0x000fe200000010ff */
[C---:B------:R-:W-:Y:S01]  /*9140*/  FMUL R0, R43.reuse, R13 ;  /* 0x0000000d2b007220 */ /* 0x040fe20000400000 */
[----:B------:R-:W-:Y:S01]  /*9150*/  LOP3.LUT R21, R68, 0xffff0000, RZ, 0xc0, !PT ;  /* 0xffff000044157812 */ /* 0x000fe200078ec0ff */
[----:B------:R-:W-:Y:S01]  /*9160*/  FMUL R2, R43, R14 ;  /* 0x0000000e2b027220 */ /* 0x000fe20000400000 */
[----:B------:R-:W-:Y:S01]  /*9170*/  F2FP.BF16.F32.PACK_AB R103, R40, R23 ;  /* 0x000000172867723e */ /* 0x000fe200000010ff */
[----:B------:R-:W-:Y:S01]  /*9180*/  FFMA R41, R45, R42, R41 ;  /* 0x0000002a2d297223 */ /* 0x000fe20000000029 */
[----:B------:R-:W-:Y:S01]  /*9190*/  SHF.L.U32 R22, R69, 0x10, RZ ;  /* 0x0000001045167819 */ /* 0x000fe200000006ff */
[----:B------:R-:W-:Y:S01]  /*91a0*/  FFMA R0, R45, R21, R0 ;  /* 0x000000152d007223 */ /* 0x000fe20000000000 */
[----:B------:R-:W-:Y:S01]  /*91b0*/  F2FP.BF16.F32.PACK_AB R102, R20, R3 ;  /* 0x000000031466723e */ /* 0x000fe200000010ff */
[----:B------:R-:W-:Y:S01]  /*91c0*/  FMUL R3, R43, R15 ;  /* 0x0000000f2b037220 */ /* 0x000fe20000400000 */
[----:B------:R-:W-:Y:S01]  /*91d0*/  LOP3.LUT R23, R69, 0xffff0000, RZ, 0xc0, !PT ;  /* 0xffff000045177812 */ /* 0x000fe200078ec0ff */
[----:B------:R-:W-:Y:S01]  /*91e0*/  FMUL R20, R43, R16 ;  /* 0x000000102b147220 */ /* 0x000fe20000400000 */
[C---:B------:R-:W-:Y:S01]  /*91f0*/  SHF.L.U32 R40, R70.reuse, 0x10, RZ ;  /* 0x0000001046287819 */ /* 0x040fe200000006ff */
[----:B------:R-:W-:Y:S01]  /*9200*/  FFMA R2, R45, R22, R2 ;  /* 0x000000162d027223 */ /* 0x000fe20000000002 */
[----:B------:R-:W-:Y:S01]  /*9210*/  FMUL R21, R43, R17 ;  /* 0x000000112b157220 */ /* 0x000fe20000400000 */
[----:B------:R-:W-:Y:S01]  /*9220*/  FFMA R3, R45, R23, R3 ;  /* 0x000000172d037223 */ /* 0x000fe20000000003 */
[----:B------:R-:W-:Y:S01]  /*9230*/  @!P1 LEA R47, R47, R99, 0xc ;  /* 0x000000632f2f9211 */ /* 0x000fe200078e60ff */
[----:B------:R-:W-:Y:S01]  /*9240*/  FFMA R20, R45, R40, R20 ;  /* 0x000000282d147223 */ /* 0x000fe20000000014 */
[----:B------:R-:W-:Y:S01]  /*9250*/  LOP3.LUT R40, R70, 0xffff0000, RZ, 0xc0, !PT ;  /* 0xffff000046287812 */ /* 0x000fe200078ec0ff */
[----:B------:R-:W-:Y:S01]  /*9260*/  FMUL R22, R43, R18 ;  /* 0x000000122b167220 */ /* 0x000fe20000400000 */
[----:B------:R-:W-:Y:S01]  /*9270*/  F2FP.BF16.F32.PACK_AB R108, R0, R41 ;  /* 0x00000029006c723e */ /* 0x000fe200000010ff */
[----:B------:R2:W-:Y:S01]  /*9280*/  @!P1 STS.128 [R47+UR43+0x200], R48 ;  /* 0x000200302f009988 */ /* 0x0005e20008000c2b */
[----:B------:R-:W-:Y:S01]  /*9290*/  SHF.L.U32 R42, R71, 0x10, RZ ;  /* 0x00000010472a7819 */ /* 0x000fe200000006ff */
[----:B------:R-:W-:Y:S01]  /*92a0*/  FFMA R21, R45, R40, R21 ;  /* 0x000000282d157223 */ /* 0x000fe20000000015 */
[----:B------:R-:W-:Y:S01]  /*92b0*/  @!P1 IADD3 R40, PT, PT, R47, UR43, RZ ;  /* 0x0000002b2f289c10 */ /* 0x000fe2000fffe0ff */
[----:B------:R-:W-:Y:S01]  /*92c0*/  FMUL R23, R43, R19 ;  /* 0x000000132b177220 */ /* 0x000fe20000400000 */
[----:B------:R-:W-:Y:S01]  /*92d0*/  LOP3.LUT R44, R71, 0xffff0000, RZ, 0xc0, !PT ;  /* 0xffff0000472c7812 */ /* 0x000fe200078ec0ff */
[----:B------:R-:W-:Y:S01]  /*92e0*/  FFMA R22, R45, R42, R22 ;  /* 0x0000002a2d167223 */ /* 0x000fe20000000016 */
[----:B------:R-:W-:Y:S02]  /*92f0*/  @!P1 IADD3 R40, PT, PT, R98, R40, RZ ;  /* 0x0000002862289210 */ /* 0x000fe40007ffe0ff */
[----:B------:R-:W-:Y:S01]  /*9300*/  F2FP.BF16.F32.PACK_AB R109, R3, R2 ;  /* 0x00000002036d723e */ /* 0x000fe200000010ff */
[----:B------:R-:W-:Y:S01]  /*9310*/  FFMA R23, R45, R44, R23 ;  /* 0x0000002c2d177223 */ /* 0x000fe20000000017 */
[----:B------:R-:W-:Y:S01]  /*9320*/  F2FP.BF16.F32.PACK_AB R110, R21, R20 ;  /* 0x00000014156e723e */ /* 0x000fe200000010ff */
[----:B------:R2:W-:Y:S03]  /*9330*/  @!P1 STS.128 [R40+0x200], R60 ;  /* 0x0002003c28009388 */ /* 0x0005e60000000c00 */
[----:B------:R-:W-:Y:S05]  /*9340*/  F2FP.BF16.F32.PACK_AB R111, R23, R22 ;  /* 0x00000016176f723e */ /* 0x000fea00000010ff */
[----:B------:R2:W-:Y:S08]  /*9350*/  @!P1 STS.128 [R47+UR43+0xa00], R100 ;  /* 0x000a00642f009988 */ /* 0x0005f00008000c2b */
[----:B------:R2:W-:Y:S01]  /*9360*/  @!P1 STS.128 [R40+0xa00], R108 ;  /* 0x000a006c28009388 */ /* 0x0005e20000000c00 */
[----:B------:R-:W-:Y:S01]  /*9370*/  @!PT LDS RZ, [RZ] ;  /* 0x00000000fffff984 */ /* 0x000fe20000000800 */
[----:B------:R-:W-:Y:S01]  /*9380*/  @!PT LDS RZ, [RZ] ;  /* 0x00000000fffff984 */ /* 0x000fe20000000800 */
[----:B------:R-:W-:Y:S01]  /*9390*/  @!PT LDS RZ, [RZ] ;  /* 0x00000000fffff984 */ /* 0x000fe20000000800 */
[----:B------:R-:W-:Y:S01]  /*93a0*/  @!PT LDS RZ, [RZ] ;  /* 0x00000000fffff984 */ /* 0x000fe20000000800 */
[----:B------:R3:W-:Y:S07]  /*93b0*/  MEMBAR.ALL.CTA ;  /* 0x0000000000007992 */ /* 0x0007ee0000008000 */
[----:B---3--:R-:W3:Y:S01]  /*93c0*/  FENCE.VIEW.ASYNC.S ;  /* 0x00000000000073c6 */ /* 0x008ee20000000000 */
[----:B------:R-:W-:Y:S05]  /*93d0*/  WARPSYNC.ALL ;  /* 0x0000000000007948 */ /* 0x000fea0003800000 */
[----:B------:R-:W-:Y:S01]  /*93e0*/  BSSY.RECONVERGENT B0, `(.L_x_135) ;  /* 0x0000012000007945 */ /* 0x000fe20003800200 */
[----:B---3--:R-:W-:Y:S06]  /*93f0*/  BAR.SYNC.DEFER_BLOCKING 0x1, 0x80 ;  /* 0x0042000000007b1d */ /* 0x008fec0000010000 */
[----:B-1----:R-:W-:Y:S05]  /*9400*/  @P0 BRA `(.L_x_136) ;  /* 0x00000000003c0947 */ /* 0x002fea0003800000 */
[----:B------:R-:W1:Y:S01]  /*9410*/  LDCU.64 UR6, c[0x0][0x348] ;  /* 0x00006900ff0677ac */ /* 0x000e620008000a00 */
[----:B------:R-:W-:Y:S02]  /*9420*/  ULEA UR5, UR46, UR43, 0xc ;  /* 0x0000002b2e057291 */ /* 0x000fe4000f8e60ff */
[----:B------:R-:W-:Y:S02]  /*9430*/  UIADD3 UR10, UPT, UPT, UR50, 0x40, URZ ;  /* 0x00000040320a7890 */ /* 0x000fe4000fffe0ff */
[----:B------:R-:W-:Y:S02]  /*9440*/  UIADD3 UR8, UPT, UPT, UR5, 0x200, URZ ;  /* 0x0000020005087890 */ /* 0x000fe4000fffe0ff */
[----:B------:R-:W-:Y:S01]  /*9450*/  UIADD3 UR12, UPT, UPT, UR5, 0xa00, URZ ;  /* 0x00000a00050c7890 */ /* 0x000fe2000fffe0ff */
[----:B------:R-:W-:Y:S01]  /*9460*/  UMOV UR9, UR49 ;  /* 0x0000003100097c82 */ /* 0x000fe20008000000 */
[----:B------:R-:W-:Y:S01]  /*9470*/  UMOV UR11, UR44 ;  /* 0x0000002c000b7c82 */ /* 0x000fe20008000000 */
[----:B------:R-:W-:Y:S01]  /*9480*/  UIADD3 UR13, UPT, UPT, UR49, 0x20, URZ ;  /* 0x00000020310d7890 */ /* 0x000fe2000fffe0ff */
[----:B------:R-:W-:Y:S01]  /*9490*/  UMOV UR15, UR44 ;  /* 0x0000002c000f7c82 */ /* 0x000fe20008000000 */
[----:B------:R-:W-:Y:S01]  /*94a0*/  UMOV UR14, UR10 ;  /* 0x0000000a000e7c82 */ /* 0x000fe20008000000 */
[----:B-1----:R-:W-:Y:S04]  /*94b0*/  UIADD3 UR4, UP0, UPT, UR6, 0xa80, URZ ;  /* 0x00000a8006047890 */ /* 0x002fe8000ff1e0ff */
[----:B------:R-:W-:Y:S09]  /*94c0*/  UIADD3.X UR5, UPT, UPT, URZ, UR7, URZ, UP0, !UPT ;  /* 0x00000007ff057290 */ /* 0x000ff200087fe4ff */
[----:B------:R1:W-:Y:S01]  /*94d0*/  UTMASTG.3D [UR8], [UR4] ;  /* 0x00000008040073b5 */ /* 0x0003e20008010000 */
[----:B------:R1:W-:Y:S02]  /*94e0*/  UTMASTG.3D [UR12], [UR4] ;  /* 0x0000000c040073b5 */ /* 0x0003e40008010000 */
[----:B-1----:R0:W-:Y:S02]  /*94f0*/  UTMACMDFLUSH ;  /* 0x00000000000079b7 */ /* 0x0021e40000000000 */
.L_x_136:
[----:B------:R-:W-:Y:S05]  /*9500*/  BSYNC.RECONVERGENT B0 ;  /* 0x0000000000007941 */ /* 0x000fea0003800200 */
.L_x_135:
[----:B------:R-:W-:Y:S01]  /*9510*/  UIADD3 UR4, UPT, UPT, UR46, 0x1, URZ ;  /* 0x000000012e047890 */ /* 0x000fe2000fffe0ff */
[----:B------:R-:W-:Y:S03]  /*9520*/  BSSY.RECONVERGENT B0, `(.L_x_137) ;  /* 0x0000007000007945 */ /* 0x000fe60003800200 */
[----:B------:R-:W-:Y:S04]  /*9530*/  UISETP.NE.AND UP0, UPT, UR4, 0x3, UPT ;  /* 0x000000030400788c */ /* 0x000fe8000bf05270 */
[----:B------:R-:W-:Y:S02]  /*9540*/  USEL UR45, UR4, URZ, UP0 ;  /* 0x000000ff042d7287 */ /* 0x000fe40008000000 */
[----:B------:R-:W-:Y:S04]  /*9550*/  UISETP.EQ.XOR UP0, UPT, UR47, 0x3, !UP0 ;  /* 0x000000032f00788c */ /* 0x000fe8000c702a70 */
[----:B------:R-:W-:Y:S01]  /*9560*/  UP2UR UR51, UPR, URZ, 0x1 ;  /* 0x00000001ff337883 */ /* 0x000fe20008000000 */
[----:B------:R-:W-:Y:S11]  /*9570*/  @P0 BRA `(.L_x_138) ;  /* 0x0000000000040947 */ /* 0x000ff60003800000 */
[----:B------:R-:W-:Y:S04]  /*9580*/  DEPBAR.LE SB0, 0x1 ;  /* 0x000080400000791a */ /* 0x000fe80000000000 */
.L_x_138:
[----:B------:R-:W-:Y:S05]  /*9590*/  BSYNC.RECONVERGENT B0 ;  /* 0x0000000000007941 */ /* 0x000fea0003800200 */
.L_x_137:
[----:B------:R-:W1:Y:S08]  /*95a0*/  S2UR UR4, SR_CgaCtaId ;  /* 0x00000000000479c3 */ /* 0x000e700000008800 */
[----:B------:R-:W-:Y:S01]  /*95b0*/  BAR.SYNC.DEFER_BLOCKING 0x1, 0x80 ;  /* 0x0042000000007b1d */ /* 0x000fe20000010000 */
[----:B------:R-:W-:Y:S01]  /*95c0*/  ISETP.NE.AND P1, PT, R97, RZ, PT ;  /* 0x000000ff6100720c */ /* 0x000fe20003f25270 */
[----:B------:R-:W-:Y:S01]  /*95d0*/  IMAD.U32 R0, RZ, RZ, UR52 ;  /* 0x00000034ff007e24 */ /* 0x000fe2000f8e00ff */
[----:B------:R-:W-:Y:S11]  /*95e0*/  UIADD3 UR53, UPT, UPT, UR49, 0x10, URZ ;  /* 0x0000001031357890 */ /* 0x000ff6000fffe0ff */
[----:B------:R-:W-:Y:S05]  /*95f0*/  @P1 LEA R0, R0, UR43, 0x3 ;  /* 0x0000002b00001c11 */ /* 0x000fea000f8e18ff */
[----:B------:R-:W-:Y:S01]  /*9600*/  @P1 VIADD R2, R0, 0x118 ;  /* 0x0000011800021836 */ /* 0x000fe20000000000 */
[----:B------:R-:W-:Y:S04]  /*9610*/  @P1 SHF.L.U32 R0, R112, 0x1f, RZ ;  /* 0x0000001f70001819 */ /* 0x000fe800000006ff */
[----:B------:R-:W-:Y:S01]  /*9620*/  @P1 PRMT R46, R46, 0x654, R2 ;  /* 0x000006542e2e1816 */ /* 0x000fe20000000002 */
[----:B------:R-:W-:Y:S01]  /*9630*/  UMOV UR43, 0x400 ;  /* 0x00000400002b7882 */ /* 0x000fe20000000000 */
[----:B------:R-:W-:Y:S01]  /*9640*/  BSSY B1, `(.L_x_139) ;  /* 0x0000021000017945 */ /* 0x000fe20003800000 */
[----:B-1----:R-:W-:Y:S01]  /*9650*/  ULEA UR43, UR4, UR43, 0x18 ;  /* 0x0000002b042b7291 */ /* 0x002fe2000f8ec0ff */
[----:B------:R-:W-:Y:S01]  /*9660*/  @P1 SYNCS.ARRIVE.TRANS64.RED.A1T0 RZ, [R46+URZ], RZ ;  /* 0x000000ff2eff19a7 */ /* 0x000fe200081004ff */
[----:B------:R-:W-:Y:S04]  /*9670*/  UIADD3 UR4, UPT, UPT, UR52, 0x1, URZ ;  /* 0x0000000134047890 */ /* 0x000fe8000fffe0ff */
[----:B------:R-:W-:Y:S01]  /*9680*/  LEA R21, R106, UR43, 0x3 ;  /* 0x0000002b6a157c11 */ /* 0x000fe2000f8e18ff */
[----:B------:R-:W-:Y:S03]  /*9690*/  UISETP.NE.AND UP0, UPT, UR4, 0x3, UPT ;  /* 0x000000030400788c */ /* 0x000fe6000bf05270 */
[----:B------:R1:W3:Y:S01]  /*96a0*/  @P1 SYNCS.PHASECHK.TRANS64.TRYWAIT P0, [R21+URZ+0x100], R0 ;  /* 0x00010000150015a7 */ /* 0x0002e200080011ff */
[----:B------:R-:W-:Y:S01]  /*96b0*/  USEL UR48, UR4, URZ, UP0 ;  /* 0x000000ff04307287 */ /* 0x000fe20008000000 */
[----:B-1----:R-:W-:Y:S01]  /*96c0*/  VIADD R0, R105, 0x10 ;  /* 0x0000001069007836 */ /* 0x002fe20000000000 */
[----:B---3--:R-:W-:Y:S01]  /*96d0*/  @P1 SEL R107, RZ, 0x1, !P0 ;  /* 0x00000001ff6b1807 */ /* 0x008fe20004000000 */
[----:B------:R-:W-:Y:S09]  /*96e0*/  @!P1 BRA `(.L_x_140) ;  /* 0x0000000000589947 */ /* 0x000ff20003800000 */
[----:B------:R-:W-:Y:S01]  /*96f0*/  ISETP.NE.AND P1, PT, R113, RZ, PT ;  /* 0x000000ff7100720c */ /* 0x000fe20003f25270 */
[----:B------:R-:W-:Y:S01]  /*9700*/  BSSY B0, `(.L_x_141) ;  /* 0x0000009000007945 */ /* 0x000fe20003800000 */
[----:B------:R-:W-:Y:S11]  /*9710*/  ISETP.NE.AND P0, PT, R107, RZ, PT ;  /* 0x000000ff6b00720c */ /* 0x000ff60003f05270 */
[----:B------:R-:W-:Y:S05]  /*9720*/  @P1 IMAD R3, R106, 0x1000, R99 ;  /* 0x000010006a031824 */ /* 0x000fea00078e0263 */
[----:B------:R-:W-:Y:S05]  /*9730*/  @P1 IADD3 R2, PT, PT, R3, UR43, RZ ;  /* 0x0000002b03021c10 */ /* 0x000fea000fffe0ff */
[----:B------:R-:W-:Y:S01]  /*9740*/  @P1 IMAD.IADD R2, R98, 0x1, R2 ;  /* 0x0000000162021824 */ /* 0x000fe200078e0202 */
[----:B------:R-:W-:Y:S06]  /*9750*/  @P0 BRA `(.L_x_142) ;  /* 0x00000000000c0947 */ /* 0x000fec0003800000 */
[----:B------:R-:W-:Y:S04]  /*9760*/  SHF.L.U32 R20, R112, 0x1f, RZ ;  /* 0x0000001f70147819 */ /* 0x000fe800000006ff */
[----:B------:R-:W1:Y:S02]  /*9770*/  SYNCS.PHASECHK.TRANS64.TRYWAIT P0, [R21+URZ+0x100], R20 ;  /* 0x00010014150075a7 */ /* 0x000e6400080011ff */
[----:B-1----:R-:W-:Y:S05]  /*9780*/  @!P0 BRA `(.L_x_143) ;  /* 0x0000002c00f48947 */ /* 0x002fea0003800000 */
.L_x_142:
[----:B------:R-:W-:Y:S05]  /*9790*/  BSYNC B0 ;  /* 0x0000000000007941 */ /* 0x000fea0003800000 */
.L_x_141:
[----:B------:R-:W-:Y:S01]  /*97a0*/  ISETP.NE.AND P0, PT, R113, RZ, PT ;  /* 0x000000ff7100720c */ /* 0x000fe20003f05270 */
[----:B------:R-:W-:Y:S11]  /*97b0*/  VIADD R106, R106, 0x1 ;  /* 0x000000016a6a7836 */ /* 0x000ff60000000000 */
[----:B------:R-:W-:Y:S01]  /*97c0*/  @!UPT UIADD3 URZ, UPT, UPT, URZ, URZ, URZ ;  /* 0x000000fffffff290 */ /* 0x000fe2000fffe0ff */
[----:B------:R-:W3:Y:S04]  /*97d0*/  @P0 LDS.128 R52, [R3+UR43+0x200] ;  /* 0x0002002b03340984 */ /* 0x000ee80008000c00 */
[----:B------:R-:W4:Y:S04]  /*97e0*/  @P0 LDS.128 R64, [R3+UR43+0xa00] ;  /* 0x000a002b03400984 */ /* 0x000f280008000c00 */
[----:B------:R-:W1:Y:S04]  /*97f0*/  @P0 LDS.128 R56, [R2+0x200] ;  /* 0x0002000002380984 */ /* 0x000e680000000c00 */
[----:B------:R5:W1:Y:S01]  /*9800*/  @P0 LDS.128 R68, [R2+0xa00] ;  /* 0x000a000002440984 */ /* 0x000a620000000c00 */
[C---:B------:R-:W-:Y:S04]  /*9810*/  ISETP.NE.AND P0, PT, R106.reuse, 0x3, PT ;  /* 0x000000036a00780c */ /* 0x040fe80003f05270 */
[----:B------:R-:W-:Y:S02]  /*9820*/  SEL R106, R106, RZ, P0 ;  /* 0x000000ff6a6a7207 */ /* 0x000fe40000000000 */
[----:B-----5:R-:W-:Y:S04]  /*9830*/  SEL R2, RZ, 0x1, P0 ;  /* 0x00000001ff027807 */ /* 0x020fe80000000000 */
[----:B------:R-:W-:Y:S02]  /*9840*/  LOP3.LUT R112, R112, R2, RZ, 0x3c, !PT ;  /* 0x0000000270707212 */ /* 0x000fe400078e3cff */
.L_x_140:
[----:B------:R-:W-:Y:S05]  /*9850*/  BSYNC B1 ;  /* 0x0000000000017941 */ /* 0x000fea0003800000 */
.L_x_139:
[----:B------:R-:W-:Y:S04]  /*9860*/  SHF.R.U32.HI R3, RZ, 0x15, R0 ;  /* 0x00000015ff037819 */ /* 0x000fe80000011600 */
[----:B------:R-:W-:Y:S04]  /*9870*/  LOP3.LUT R2, R3, 0x3, RZ, 0xc0, !PT ;  /* 0x0000000303027812 */ /* 0x000fe800078ec0ff */
[----:B------:R-:W-:Y:S11]  /*9880*/  ISETP.NE.AND P0, PT, R84, R2, PT ;  /* 0x000000025400720c */ /* 0x000ff60003f05270 */
[----:B------:R-:W-:Y:S02]  /*9890*/  @!UPT UIADD3 URZ, UPT, UPT, URZ, URZ, URZ ;  /* 0x000000fffffff290 */ /* 0x000fe4000fffe0ff */
[----:B------:R-:W-:Y:S05]  /*98a0*/  @P0 BRA `(.L_x_144) ;  /* 0x0000000000bc0947 */ /* 0x000fea0003800000 */
[----:B------:R-:W-:Y:S02]  /*98b0*/  LOP3.LUT P0, RZ, R3, 0x3, R86, 0x48, !PT ;  /* 0x0000000303ff7812 */ /* 0x000fe40007804856 */
[----:B------:R-:W-:Y:S11]  /*98c0*/  MOV R16, R0 ;  /* 0x0000000000107202 */ /* 0x000ff60000000f00 */
[----:B------:R-:W-:Y:S05]  /*98d0*/  @!P0 BRA `(.L_x_145) ;  /* 0x0000000000408947 */ /* 0x000fea0003800000 */
[----:B------:R-:W5:Y:S01]  /*98e0*/  LDCU.64 UR8, c[0x4][0x70] ;  /* 0x01000e00ff0877ac */ /* 0x000f620008000a00 */
[----:B------:R-:W-:Y:S01]  /*98f0*/  MOV R15, 0x0 ;  /* 0x00000000000f7802 */ /* 0x000fe20000000f00 */
[----:B------:R-:W-:Y:S02]  /*9900*/  HFMA2 R12, -RZ, RZ, 0, 5.9604644775390625e-08 ;  /* 0x00000001ff0c7431 */ /* 0x000fe400000001ff */
[----:B------:R-:W-:Y:S02]  /*9910*/  IMAD.MOV.U32 R8, RZ, RZ, 0x192 ;  /* 0x00000192ff087424 */ /* 0x000fe400078e00ff */
[----:B------:R-:W-:Y:S01]  /*9920*/  IMAD.MOV.U32 R13, RZ, RZ, RZ ;  /* 0x000000ffff0d7224 */ /* 0x000fe200078e00ff */
[----:B------:R-:W1:Y:S01]  /*9930*/  LDCU.64 UR6, c[0x4][0x78] ;  /* 0x01000f00ff0677ac */ /* 0x000e620008000a00 */
[----:B------:R-:W2:Y:S01]  /*9940*/  LDC.64 R14, c[0x4][R15] ;  /* 0x010000000f0e7b82 */ /* 0x000ea20000000a00 */
[----:B------:R-:W3:Y:S01]  /*9950*/  LDCU.64 UR4, c[0x4][0x10] ;  /* 0x01000200ff0477ac */ /* 0x000ee20008000a00 */
[----:B-----5:R-:W-:Y:S01]  /*9960*/  MOV R5, UR9 ;  /* 0x0000000900057c02 */ /* 0x020fe20008000f00 */
[----:B------:R-:W-:Y:S01]  /*9970*/  IMAD.U32 R4, RZ, RZ, UR8 ;  /* 0x00000008ff047e24 */ /* 0x000fe2000f8e00ff */
[----:B-1----:R-:W-:Y:S01]  /*9980*/  MOV R7, UR7 ;  /* 0x0000000700077c02 */ /* 0x002fe20008000f00 */
[----:B------:R-:W-:Y:S01]  /*9990*/  IMAD.U32 R6, RZ, RZ, UR6 ;  /* 0x00000006ff067e24 */ /* 0x000fe2000f8e00ff */
[----:B---3--:R-:W-:Y:S01]  /*99a0*/  MOV R11, UR5 ;  /* 0x00000005000b7c02 */ /* 0x008fe20008000f00 */
[----:B------:R-:W-:Y:S02]  /*99b0*/  IMAD.U32 R10, RZ, RZ, UR4 ;  /* 0x00000004ff0a7e24 */ /* 0x000fe4000f8e00ff */
[----:B------:R-:W-:Y:S07]  /*99c0*/  LEPC R20, `(.L_x_145) ;  /* 0x000000001014794e */ /* 0x000fee0000000000 */
[----:B--2-4-:R-:W-:Y:S05]  /*99d0*/  CALL.ABS.NOINC R14 ;  /* 0x000000000e007343 */ /* 0x014fea0003c00000 */
.L_x_145:
        /* <DEDUP_REMOVED lines=12> */
[----:B------:R-:W5:Y:S01]  /*9aa0*/  LDCU.64 UR6, c[0x4][0x78] ;  /* 0x01000f00ff0677ac */ /* 0x000f620008000a00 */
[----:B------:R-:W2:Y:S01]  /*9ab0*/  LDC.64 R14, c[0x4][R15] ;  /* 0x010000000f0e7b82 */ /* 0x000ea20000000a00 */
[----:B------:R-:W3:Y:S01]  /*9ac0*/  LDCU.64 UR4, c[0x4][0x10] ;  /* 0x01000200ff0477ac */ /* 0x000ee20008000a00 */
[----:B-1----:R-:W-:Y:S01]  /*9ad0*/  MOV R5, UR9 ;  /* 0x0000000900057c02 */ /* 0x002fe20008000f00 */
[----:B------:R-:W-:Y:S01]  /*9ae0*/  IMAD.U32 R4, RZ, RZ, UR8 ;  /* 0x00000008ff047e24 */ /* 0x000fe2000f8e00ff */
[----:B-----5:R-:W-:Y:S01]  /*9af0*/  MOV R7, UR7 ;  /* 0x0000000700077c02 */ /* 0x020fe20008000f00 */
[----:B------:R-:W-:Y:S01]  /*9b00*/  IMAD.U32 R6, RZ, RZ, UR6 ;  /* 0x00000006ff067e24 */ /* 0x000fe2000f8e00ff */
[----:B---3--:R-:W-:Y:S01]  /*9b10*/  MOV R11, UR5 ;  /* 0x00000005000b7c02 */ /* 0x008fe20008000f00 */
[----:B------:R-:W-:Y:S02]  /*9b20*/  IMAD.U32 R10, RZ, RZ, UR4 ;  /* 0x00000004ff0a7e24 */ /* 0x000fe4000f8e00ff */
[----:B------:R-:W-:Y:S07]  /*9b30*/  LEPC R20, `(.L_x_146) ;  /* 0x000000001014794e */ /* 0x000fee0000000000 */
[----:B--2-4-:R-:W-:Y:S05]  /*9b40*/  CALL.ABS.NOINC R14 ;  /* 0x000000000e007343 */ /* 0x014fea0003c00000 */
.L_x_146:
[----:B------:R-:W-:Y:S05]  /*9b50*/  WARPSYNC.ALL ;  /* 0x0000000000007948 */ /* 0x000fea0003800000 */
[----:B------:R-:W-:Y:S11]  /*9b60*/  R2UR UR4, R16 ;  /* 0x00000000100472ca */ /* 0x000ff600000e0000 */
[----:B------:R-:W-:Y:S02]  /*9b70*/  @!UPT UIADD3 URZ, UPT, UPT, URZ, URZ, URZ ;  /* 0x000000fffffff290 */ /* 0x000fe4000fffe0ff */
[----:B------:R-:W1:Y:S02]  /*9b80*/  LDTM.x16 R4, tmem[UR4+0x20] ;  /* 0x00002004000479ee */ /* 0x000e640008240000 */
[----:B-1----:R-:W-:Y:S01]  /*9b90*/  NOP ;  /* 0x0000000000007918 */ /* 0x002fe20000000000 */
.L_x_144:
[----:B---3--:R-:W-:Y:S01]  /*9ba0*/  SHF.L.U32 R3, R52, 0x10, RZ ;  /* 0x0000001034037819 */ /* 0x008fe200000006ff */
[C---:B------:R-:W-:Y:S01]  /*9bb0*/  FMUL R0, R43.reuse, R24 ;  /* 0x000000182b007220 */ /* 0x040fe20000400000 */
[----:B------:R-:W-:Y:S01]  /*9bc0*/  ISETP.NE.AND P1, PT, R84, R2, PT ;  /* 0x000000025400720c */ /* 0x000fe20003f25270 */
[----:B------:R-:W-:Y:S01]  /*9bd0*/  FMUL R2, R43, R25 ;  /* 0x000000192b027220 */ /* 0x000fe20000400000 */
[----:B-1----:R-:W-:Y:S01]  /*9be0*/  LOP3.LUT R21, R52, 0xffff0000, RZ, 0xc0, !PT ;  /* 0xffff000034157812 */ /* 0x002fe200078ec0ff */
[----:B------:R-:W-:Y:S01]  /*9bf0*/  FFMA R0, R45, R3, R0 ;  /* 0x000000032d007223 */ /* 0x000fe20000000000 */
[----:B------:R-:W-:Y:S01]  /*9c00*/  SHF.L.U32 R22, R53, 0x10, RZ ;  /* 0x0000001035167819 */ /* 0x000fe200000006ff */
[----:B------:R-:W-:Y:S01]  /*9c10*/  FMUL R3, R43, R26 ;  /* 0x0000001a2b037220 */ /* 0x000fe20000400000 */
[----:B------:R-:W-:Y:S01]  /*9c20*/  LOP3.LUT R23, R53, 0xffff0000, RZ, 0xc0, !PT ;  /* 0xffff000035177812 */ /* 0x000fe200078ec0ff */
[----:B------:R-:W-:Y:S01]  /*9c30*/  FMUL R20, R43, R27 ;  /* 0x0000001b2b147220 */ /* 0x000fe20000400000 */
[----:B--2---:R-:W-:Y:S01]  /*9c40*/  SHF.L.U32 R40, R54, 0x10, RZ ;  /* 0x0000001036287819 */ /* 0x004fe200000006ff */
[----:B------:R-:W-:Y:S01]  /*9c50*/  FFMA R2, R45, R21, R2 ;  /* 0x000000152d027223 */ /* 0x000fe20000000002 */
[----:B------:R-:W-:Y:S01]  /*9c60*/  LOP3.LUT R41, R57, 0xffff0000, RZ, 0xc0, !PT ;  /* 0xffff000039297812 */ /* 0x000fe200078ec0ff */
[C---:B------:R-:W-:Y:S01]  /*9c70*/  FFMA R3, R45.reuse, R22, R3 ;  /* 0x000000162d037223 */ /* 0x040fe20000000003 */
[----:B----4-:R-:W-:Y:S01]  /*9c80*/  LOP3.LUT R42, R66, 0xffff0000, RZ, 0xc0, !PT ;  /* 0xffff0000422a7812 */ /* 0x010fe200078ec0ff */
[----:B------:R-:W-:Y:S01]  /*9c90*/  FFMA R20, R45, R23, R20 ;  /* 0x000000172d147223 */ /* 0x000fe20000000014 */
[----:B------:R-:W-:Y:S01]  /*9ca0*/  LOP3.LUT R23, R54, 0xffff0000, RZ, 0xc0, !PT ;  /* 0xffff000036177812 */ /* 0x000fe200078ec0ff */
[C---:B------:R-:W-:Y:S01]  /*9cb0*/  FMUL R21, R43.reuse, R28 ;  /* 0x0000001c2b157220 */ /* 0x040fe20000400000 */
[----:B------:R-:W-:Y:S01]  /*9cc0*/  F2FP.BF16.F32.PACK_AB R48, R2, R0 ;  /* 0x000000000230723e */ /* 0x000fe200000010ff */
        /* <DEDUP_REMOVED lines=115> */
[----:B------:R-:W-:Y:S01]  /*a400*/  ULEA UR5, UR45, UR43, 0xc ;  /* 0x0000002b2d057291 */ /* 0x000fe2000f8e60ff */
[----:B------:R-:W-:Y:S01]  /*a410*/  UMOV UR54, UR50 ;  /* 0x0000003200367c82 */ /* 0x000fe20008000000 */
[----:B------:R-:W-:Y:S02]  /*a420*/  UMOV UR55, UR44 ;  /* 0x0000002c00377c82 */ /* 0x000fe40008000000 */
[----:B------:R-:W-:Y:S02]  /*a430*/  UIADD3 UR52, UPT, UPT, UR5, 0x200, URZ ;  /* 0x0000020005347890 */ /* 0x000fe4000fffe0ff */
[----:B------:R-:W-:Y:S02]  /*a440*/  UIADD3 UR8, UPT, UPT, UR5, 0xa00, URZ ;  /* 0x00000a0005087890 */ /* 0x000fe4000fffe0ff */
        /* <DEDUP_REMOVED lines=8> */
.L_x_148:
[----:B------:R-:W-:Y:S05]  /*a4d0*/  BSYNC.RECONVERGENT B0 ;  /* 0x0000000000007941 */ /* 0x000fea0003800200 */
.L_x_147:
[----:B------:R-:W-:Y:S01]  /*a4e0*/  UISETP.NE.AND UP1, UPT, UR51, URZ, UPT ;  /* 0x000000ff3300728c */ /* 0x000fe2000bf25270 */
[----:B------:R-:W-:Y:S01]  /*a4f0*/  BSSY.RECONVERGENT B0, `(.L_x_149) ;  /* 0x0000008000007945 */ /* 0x000fe20003800200 */
[----:B------:R-:W-:Y:S04]  /*a500*/  UIADD3 UR4, UPT, UPT, UR45, 0x1, URZ ;  /* 0x000000012d047890 */ /* 0x000fe8000fffe0ff */
[----:B------:R-:W-:Y:S02]  /*a510*/  UISETP.NE.AND UP0, UPT, UR4, 0x3, UPT ;  /* 0x000000030400788c */ /* 0x000fe4000bf05270 */
[----:B------:R-:W-:Y:S02]  /*a520*/  UISETP.EQ.XOR UP1, UPT, UR4, 0x3, UP1 ;  /* 0x000000030400788c */ /* 0x000fe40008f22a70 */
[----:B------:R-:W-:Y:S02]  /*a530*/  USEL UR46, UR4, URZ, UP0 ;  /* 0x000000ff042e7287 */ /* 0x000fe40008000000 */
[----:B------:R-:W-:Y:S01]  /*a540*/  UP2UR UR47, UPR, URZ, 0x2 ;  /* 0x00000002ff2f7883 */ /* 0x000fe20008000000 */
[----:B------:R-:W-:Y:S11]  /*a550*/  @P0 BRA `(.L_x_150) ;  /* 0x0000000000040947 */ /* 0x000ff60003800000 */
[----:B------:R-:W-:Y:S04]  /*a560*/  DEPBAR.LE SB0, 0x1 ;  /* 0x000080400000791a */ /* 0x000fe80000000000 */
.L_x_150:
[----:B------:R-:W-:Y:S05]  /*a570*/  BSYNC.RECONVERGENT B0 ;  /* 0x0000000000007941 */ /* 0x000fea0003800200 */
.L_x_149:
[----:B------:R-:W1:Y:S08]  /*a580*/  S2UR UR54, SR_CgaCtaId ;  /* 0x00000000003679c3 */ /* 0x000e700000008800 */
[----:B------:R-:W-:Y:S01]  /*a590*/  BAR.SYNC.DEFER_BLOCKING 0x1, 0x80 ;  /* 0x0042000000007b1d */ /* 0x000fe20000010000 */
[----:B------:R-:W-:Y:S01]  /*a5a0*/  ISETP.NE.AND P1, PT, R97, RZ, PT ;  /* 0x000000ff6100720c */ /* 0x000fe20003f25270 */
[----:B------:R-:W-:Y:S01]  /*a5b0*/  IMAD.U32 R0, RZ, RZ, UR48 ;  /* 0x00000030ff007e24 */ /* 0x000fe2000f8e00ff */
[----:B------:R-:W-:Y:S04]  /*a5c0*/  UIADD3 UR4, UPT, UPT, UR48, 0x1, URZ ;  /* 0x0000000130047890 */ /* 0x000fe8000fffe0ff */
[----:B------:R-:W-:Y:S04]  /*a5d0*/  UISETP.NE.AND UP0, UPT, UR4, 0x3, UPT ;  /* 0x000000030400788c */ /* 0x000fe8000bf05270 */
[----:B------:R-:W-:Y:S03]  /*a5e0*/  USEL UR52, UR4, URZ, UP0 ;  /* 0x000000ff04347287 */ /* 0x000fe60008000000 */
[----:B------:R-:W-:Y:S05]  /*a5f0*/  @P1 LEA R0, R0, UR43, 0x3 ;  /* 0x0000002b00001c11 */ /* 0x000fea000f8e18ff */
[----:B------:R-:W-:Y:S01]  /*a600*/  @P1 VIADD R2, R0, 0x118 ;  /* 0x0000011800021836 */ /* 0x000fe20000000000 */
[----:B------:R-:W-:Y:S04]  /*a610*/  @P1 SHF.L.U32 R0, R112, 0x1f, RZ ;  /* 0x0000001f70001819 */ /* 0x000fe800000006ff */
[----:B------:R-:W-:Y:S01]  /*a620*/  @P1 PRMT R46, R46, 0x654, R2 ;  /* 0x000006542e2e1816 */ /* 0x000fe20000000002 */
[----:B------:R-:W-:Y:S01]  /*a630*/  UMOV UR43, 0x400 ;  /* 0x00000400002b7882 */ /* 0x000fe20000000000 */
[----:B------:R-:W-:Y:S01]  /*a640*/  BSSY B1, `(.L_x_151) ;  /* 0x0000018000017945 */ /* 0x000fe20003800000 */
[----:B-1----:R-:W-:Y:S01]  /*a650*/  ULEA UR43, UR54, UR43, 0x18 ;  /* 0x0000002b362b7291 */ /* 0x002fe2000f8ec0ff */
[----:B------:R1:W-:Y:S05]  /*a660*/  @P1 SYNCS.ARRIVE.TRANS64.RED.A1T0 RZ, [R46+URZ], RZ ;  /* 0x000000ff2eff19a7 */ /* 0x0003ea00081004ff */
[----:B------:R-:W-:Y:S04]  /*a670*/  LEA R2, R106, UR43, 0x3 ;  /* 0x0000002b6a027c11 */ /* 0x000fe8000f8e18ff */
[----:B------:R-:W3:Y:S02]  /*a680*/  @P1 SYNCS.PHASECHK.TRANS64.TRYWAIT P0, [R2+URZ+0x100], R0 ;  /* 0x00010000020015a7 */ /* 0x000ee400080011ff */
[----:B---3--:R-:W-:Y:S01]  /*a690*/  @P1 SEL R107, RZ, 0x1, !P0 ;  /* 0x00000001ff6b1807 */ /* 0x008fe20004000000 */
[----:B-1----:R-:W-:Y:S06]  /*a6a0*/  @!P1 BRA `(.L_x_152) ;  /* 0x0000000000449947 */ /* 0x002fec0003800000 */
        /* <DEDUP_REMOVED lines=10> */
.L_x_154:
[----:B------:R-:W-:Y:S05]  /*a750*/  BSYNC B0 ;  /* 0x0000000000007941 */ /* 0x000fea0003800000 */
.L_x_153:
[----:B------:R-:W-:Y:S11]  /*a760*/  ISETP.NE.AND P0, PT, R113, RZ, PT ;  /* 0x000000ff7100720c */ /* 0x000ff60003f05270 */
[----:B------:R-:W-:Y:S02]  /*a770*/  @!UPT UIADD3 URZ, UPT, UPT, URZ, URZ, URZ ;  /* 0x000000fffffff290 */ /* 0x000fe4000fffe0ff */
[----:B------:R3:W4:Y:S04]  /*a780*/  @P0 LDS.128 R52, [R106+UR43+0x200] ;  /* 0x0002002b6a340984 */ /* 0x0007280008000c00 */
[----:B------:R3:W1:Y:S04]  /*a790*/  @P0 LDS.128 R64, [R106+UR43+0xa00] ;  /* 0x000a002b6a400984 */ /* 0x0006680008000c00 */
[----:B------:R3:W1:Y:S04]  /*a7a0*/  @P0 LDS.128 R56, [R0+0x200] ;  /* 0x0002000000380984 */ /* 0x0006680000000c00 */
[----:B------:R3:W1:Y:S02]  /*a7b0*/  @P0 LDS.128 R68, [R0+0xa00] ;  /* 0x000a000000440984 */ /* 0x0006640000000c00 */
.L_x_152:
[----:B------:R-:W-:Y:S05]  /*a7c0*/  BSYNC B1 ;  /* 0x0000000000017941 */ /* 0x000fea0003800000 */
.L_x_151:
[----:B------:R-:W-:Y:S05]  /*a7d0*/  VIADD R105, R105, 0x400010 ;  /* 0x0040001069697836 */ /* 0x000fea0000000000 */
[----:B---3--:R-:W-:Y:S04]  /*a7e0*/  SHF.R.U32.HI R0, RZ, 0x15, R105 ;  /* 0x00000015ff007819 */ /* 0x008fe80000011669 */
[----:B-1----:R-:W-:Y:S04]  /*a7f0*/  LOP3.LUT R2, R0, 0x3, RZ, 0xc0, !PT ;  /* 0x0000000300027812 */ /* 0x002fe800078ec0ff */
        /* <DEDUP_REMOVED lines=11> */
[----:B------:R-:W3:Y:S01]  /*a8b0*/  LDCU.64 UR6, c[0x4][0x78] ;  /* 0x01000f00ff0677ac */ /* 0x000ee20008000a00 */
[----:B------:R-:W2:Y:S01]  /*a8c0*/  LDC.64 R14, c[0x4][R15] ;  /* 0x010000000f0e7b82 */ /* 0x000ea20000000a00 */
[----:B------:R-:W5:Y:S01]  /*a8d0*/  LDCU.64 UR4, c[0x4][0x10] ;  /* 0x01000200ff0477ac */ /* 0x000f620008000a00 */
[----:B-1----:R-:W-:Y:S01]  /*a8e0*/  MOV R5, UR9 ;  /* 0x0000000900057c02 */ /* 0x002fe20008000f00 */
[----:B------:R-:W-:Y:S01]  /*a8f0*/  IMAD.U32 R4, RZ, RZ, UR8 ;  /* 0x00000008ff047e24 */ /* 0x000fe2000f8e00ff */
[----:B---3--:R-:W-:Y:S01]  /*a900*/  MOV R7, UR7 ;  /* 0x0000000700077c02 */ /* 0x008fe20008000f00 */
[----:B------:R-:W-:Y:S01]  /*a910*/  IMAD.U32 R6, RZ, RZ, UR6 ;  /* 0x00000006ff067e24 */ /* 0x000fe2000f8e00ff */
[----:B-----5:R-:W-:Y:S01]  /*a920*/  MOV R11, UR5 ;  /* 0x00000005000b7c02 */ /* 0x020fe20008000f00 */
[----:B------:R-:W-:Y:S02]  /*a930*/  IMAD.U32 R10, RZ, RZ, UR4 ;  /* 0x00000004ff0a7e24 */ /* 0x000fe4000f8e00ff */
[----:B------:R-:W-:Y:S07]  /*a940*/  LEPC R20, `(.L_x_157) ;  /* 0x000000001014794e */ /* 0x000fee0000000000 */
[----:B--2-4-:R-:W-:Y:S05]  /*a950*/  CALL.ABS.NOINC R14 ;  /* 0x000000000e007343 */ /* 0x014fea0003c00000 */
.L_x_157:
        /* <DEDUP_REMOVED lines=23> */
.L_x_158:
[----:B------:R-:W-:Y:S05]  /*aad0*/  WARPSYNC.ALL ;  /* 0x0000000000007948 */ /* 0x000fea0003800000 */
[----:B------:R-:W-:Y:S11]  /*aae0*/  R2UR UR4, R16 ;  /* 0x00000000100472ca */ /* 0x000ff600000e0000 */
[----:B------:R-:W-:Y:S02]  /*aaf0*/  @!UPT UIADD3 URZ, UPT, UPT, URZ, URZ, URZ ;  /* 0x000000fffffff290 */ /* 0x000fe4000fffe0ff */
[----:B------:R-:W1:Y:S02]  /*ab00*/  LDTM.x16 R4, tmem[UR4+0x20] ;  /* 0x00002004000479ee */ /* 0x000e640008240000 */
[----:B-1----:R-:W-:Y:S01]  /*ab10*/  NOP ;  /* 0x0000000000007918 */ /* 0x002fe20000000000 */
.L_x_156:
[----:B------:R-:W-:Y:S01]  /*ab20*/  ISETP.NE.AND P1, PT, R84, R2, PT ;  /* 0x000000025400720c */ /* 0x000fe20003f25270 */
[----:B------:R-:W-:Y:S05]  /*ab30*/  WARPSYNC.ALL ;  /* 0x0000000000007948 */ /* 0x000fea0003800000 */
[C---:B----4-:R-:W-:Y:S01]  /*ab40*/  SHF.L.U32 R3, R52.reuse, 0x10, RZ ;  /* 0x0000001034037819 */ /* 0x050fe200000006ff */
[----:B------:R-:W-:Y:S01]  /*ab50*/  NOP ;  /* 0x0000000000007918 */ /* 0x000fe20000000000 */
[----:B--2---:R-:W-:Y:S01]  /*ab60*/  LOP3.LUT R40, R52, 0xffff0000, RZ, 0xc0, !PT ;  /* 0xffff000034287812 */ /* 0x004fe200078ec0ff */
[----:B------:R-:W-:Y:S01]  /*ab70*/  FMUL R0, R43, R24 ;  /* 0x000000182b007220 */ /* 0x000fe20000400000 */
[----:B------:R-:W-:Y:S01]  /*ab80*/  SHF.L.U32 R41, R53, 0x10, RZ ;  /* 0x0000001035297819 */ /* 0x000fe200000006ff */
[C---:B------:R-:W-:Y:S01]  /*ab90*/  FMUL R20, R43.reuse, R4 ;  /* 0x000000042b147220 */ /* 0x040fe20000400000 */
[----:B------:R-:W-:Y:S01]  /*aba0*/  MOV R4, UR46 ;  /* 0x0000002e00047c02 */ /* 0x000fe20008000f00 */
[----:B------:R-:W-:Y:S01]  /*abb0*/  FMUL R2, R43, R25 ;  /* 0x000000192b027220 */ /* 0x000fe20000400000 */
[----:B------:R-:W-:Y:S01]  /*abc0*/  LOP3.LUT R42, R53, 0xffff0000, RZ, 0xc0, !PT ;  /* 0xffff0000352a7812 */ /* 0x000fe200078ec0ff */
[C---:B------:R-:W-:Y:S01]  /*abd0*/  FFMA R0, R45.reuse, R3, R0 ;  /* 0x000000032d007223 */ /* 0x040fe20000000000 */
[----:B------:R-:W-:Y:S01]  /*abe0*/  @!P1 LEA R99, R4, R99, 0xc ;  /* 0x0000006304639211 */ /* 0x000fe200078e60ff */
[----:B------:R-:W-:Y:S01]  /*abf0*/  FFMA R2, R45, R40, R2 ;  /* 0x000000282d027223 */ /* 0x000fe20000000002 */
[----:B------:R-:W-:Y:S01]  /*ac00*/  R2UR UR4, R104 ;  /* 0x00000000680472ca */ /* 0x000fe200000e0000 */
[C---:B------:R-:W-:Y:S01]  /*ac10*/  FMUL R3, R43.reuse, R26 ;  /* 0x0000001a2b037220 */ /* 0x040fe20000400000 */
[----:B------:R-:W-:Y:S01]  /*ac20*/  SHF.L.U32 R44, R54, 0x10, RZ ;  /* 0x00000010362c7819 */ /* 0x000fe200000006ff */
[C---:B------:R-:W-:Y:S01]  /*ac30*/  FMUL R4, R43.reuse, R27 ;  /* 0x0000001b2b047220 */ /* 0x040fe20000400000 */
[----:B------:R-:W-:Y:S01]  /*ac40*/  F2FP.BF16.F32.PACK_AB R100, R2, R0 ;  /* 0x000000000264723e */ /* 0x000fe200000010ff */
[----:B------:R-:W-:Y:S01]  /*ac50*/  FMUL R21, R43, R5 ;  /* 0x000000052b157220 */ /* 0x000fe20000400000 */
[----:B------:R-:W-:Y:S01]  /*ac60*/  @!P1 IADD3 R5, PT, PT, R99, UR43, RZ ;  /* 0x0000002b63059c10 */ /* 0x000fe2000fffe0ff */
[C---:B------:R-:W-:Y:S01]  /*ac70*/  FFMA R3, R45.reuse, R41, R3 ;  /* 0x000000292d037223 */ /* 0x040fe20000000003 */
[----:B------:R-:W-:Y:S01]  /*ac80*/  LOP3.LUT R46, R54, 0xffff0000, RZ, 0xc0, !PT ;  /* 0xffff0000362e7812 */ /* 0x000fe200078ec0ff */
[----:B------:R-:W-:Y:S01]  /*ac90*/  FFMA R4, R45, R42, R4 ;  /* 0x0000002a2d047223 */ /* 0x000fe20000000004 */
[----:B------:R-:W-:Y:S01]  /*aca0*/  SHF.L.U32 R47, R55, 0x10, RZ ;  /* 0x00000010372f7819 */ /* 0x000fe200000006ff */
[C---:B------:R-:W-:Y:S01]  /*acb0*/  FMUL R0, R43.reuse, R28 ;  /* 0x0000001c2b007220 */ /* 0x040fe20000400000 */
[----:B------:R-:W-:Y:S01]  /*acc0*/  @!P1 IADD3 R98, PT, PT, R98, R5, RZ ;  /* 0x0000000562629210 */ /* 0x000fe20007ffe0ff */
[----:B------:R-:W-:Y:S01]  /*acd0*/  FMUL R2, R43, R29 ;  /* 0x0000001d2b027220 */ /* 0x000fe20000400000 */
[----:B------:R-:W-:Y:S01]  /*ace0*/  LOP3.LUT R48, R55, 0xffff0000, RZ, 0xc0, !PT ;  /* 0xffff000037307812 */ /* 0x000fe200078ec0ff */
[C---:B------:R-:W-:Y:S01]  /*acf0*/  FMUL R5, R43.reuse, R30 ;  /* 0x0000001e2b057220 */ /* 0x040fe20000400000 */
[C---:B------:R-:W-:Y:S01]  /*ad00*/  SHF.L.U32 R49, R56.reuse, 0x10, RZ ;  /* 0x0000001038317819 */ /* 0x040fe200000006ff */
[C---:B------:R-:W-:Y:S01]  /*ad10*/  FMUL R22, R43.reuse, R6 ;  /* 0x000000062b167220 */ /* 0x040fe20000400000 */
[----:B------:R-:W-:Y:S01]  /*ad20*/  LOP3.LUT R50, R56, 0xffff0000, RZ, 0xc0, !PT ;  /* 0xffff000038327812 */ /* 0x000fe200078ec0ff */
[----:B------:R-:W-:Y:S01]  /*ad30*/  FMUL R6, R43, R31 ;  /* 0x0000001f2b067220 */ /* 0x000fe20000400000 */
[----:B------:R-:W-:Y:S01]  /*ad40*/  F2FP.BF16.F32.PACK_AB R101, R4, R3 ;  /* 0x000000030465723e */ /* 0x000fe200000010ff */
[----:B------:R-:W-:Y:S01]  /*ad50*/  FFMA R0, R45, R44, R0 ;  /* 0x0000002c2d007223 */ /* 0x000fe20000000000 */
[----:B------:R-:W-:Y:S01]  /*ad60*/  SHF.L.U32 R51, R57, 0x10, RZ ;  /* 0x0000001039337819 */ /* 0x000fe200000006ff */
[----:B------:R-:W-:Y:S01]  /*ad70*/  FMUL R23, R43, R7 ;  /* 0x000000072b177220 */ /* 0x000fe20000400000 */
[----:B------:R-:W-:Y:S01]  /*ad80*/  LOP3.LUT R52, R57, 0xffff0000, RZ, 0xc0, !PT ;  /* 0xffff000039347812 */ /* 0x000fe200078ec0ff */
[----:B------:R-:W-:Y:S01]  /*ad90*/  FFMA R2, R45, R46, R2 ;  /* 0x0000002e2d027223 */ /* 0x000fe20000000002 */
[C---:B------:R-:W-:Y:S01]  /*ada0*/  SHF.L.U32 R53, R58.reuse, 0x10, RZ ;  /* 0x000000103a357819 */ /* 0x040fe200000006ff */
[C---:B------:R-:W-:Y:S01]  /*adb0*/  FMUL R7, R43.reuse, R32 ;  /* 0x000000202b077220 */ /* 0x040fe20000400000 */
[----:B------:R-:W-:Y:S01]  /*adc0*/  LOP3.LUT R54, R58, 0xffff0000, RZ, 0xc0, !PT ;  /* 0xffff00003a367812 */ /* 0x000fe200078ec0ff */
[----:B------:R-:W-:Y:S01]  /*add0*/  FMUL R3, R43, R33 ;  /* 0x000000212b037220 */ /* 0x000fe20000400000 */
[----:B------:R-:W-:Y:S01]  /*ade0*/  F2FP.BF16.F32.PACK_AB R102, R2, R0 ;  /* 0x000000000266723e */ /* 0x000fe200000010ff */
[----:B------:R-:W-:Y:S01]  /*adf0*/  FFMA R5, R45, R47, R5 ;  /* 0x0000002f2d057223 */ /* 0x000fe20000000005 */
[----:B------:R-:W-:Y:S01]  /*ae00*/  SHF.L.U32 R55, R59, 0x10, RZ ;  /* 0x000000103b377819 */ /* 0x000fe200000006ff */
[----:B------:R-:W-:Y:S01]  /*ae10*/  FFMA R6, R45, R48, R6 ;  /* 0x000000302d067223 */ /* 0x000fe20000000006 */
[----:B------:R-:W-:Y:S01]  /*ae20*/  LOP3.LUT R56, R59, 0xffff0000, RZ, 0xc0, !PT ;  /* 0xffff00003b387812 */ /* 0x000fe200078ec0ff */
[C---:B------:R-:W-:Y:S01]  /*ae30*/  FFMA R7, R45.reuse, R49, R7 ;  /* 0x000000312d077223 */ /* 0x040fe20000000007 */
[----:B------:R-:W-:Y:S01]  /*ae40*/  SHF.L.U32 R57, R64, 0x10, RZ ;  /* 0x0000001040397819 */ /* 0x000fe200000006ff */
[----:B------:R-:W-:Y:S01]  /*ae50*/  UIADD3 UR4, UPT, UPT, UR4, 0x170, URZ ;  /* 0x0000017004047890 */ /* 0x000fe2000fffe0ff */
[----:B------:R-:W-:Y:S01]  /*ae60*/  F2FP.BF16.F32.PACK_AB R103, R6, R5 ;  /* 0x000000050667723e */ /* 0x000fe200000010ff */
[----:B------:R-:W-:Y:S01]  /*ae70*/  FFMA R3, R45, R50, R3 ;  /* 0x000000322d037223 */ /* 0x000fe20000000003 */
[----:B------:R-:W-:Y:S01]  /*ae80*/  LOP3.LUT R58, R64, 0xffff0000, RZ, 0xc0, !PT ;  /* 0xffff0000403a7812 */ /* 0x000fe200078ec0ff */
[----:B------:R-:W-:Y:S01]  /*ae90*/  FMUL R0, R43, R34 ;  /* 0x000000222b007220 */ /* 0x000fe20000400000 */
[----:B------:R-:W-:Y:S01]  /*aea0*/  SHF.L.U32 R59, R65, 0x10, RZ ;  /* 0x00000010413b7819 */ /* 0x000fe200000006ff */
[----:B------:R-:W-:Y:S01]  /*aeb0*/  FMUL R2, R43, R35 ;  /* 0x000000232b027220 */ /* 0x000fe20000400000 */
[----:B------:R-:W-:Y:S01]  /*aec0*/  F2FP.BF16.F32.PACK_AB R28, R3, R7 ;  /* 0x00000007031c723e */ /* 0x000fe200000010ff */
[----:B------:R-:W-:Y:S01]  /*aed0*/  UPRMT UR4, UR54, 0x654, UR4 ;  /* 0x0000065436047896 */ /* 0x000fe20008000004 */
[----:B------:R-:W-:Y:S01]  /*aee0*/  LOP3.LUT R60, R65, 0xffff0000, RZ, 0xc0, !PT ;  /* 0xffff0000413c7812 */ /* 0x000fe200078ec0ff */
[C---:B------:R-:W-:Y:S01]  /*aef0*/  FMUL R4, R43.reuse, R36 ;  /* 0x000000242b047220 */ /* 0x040fe20000400000 */
[C---:B------:R-:W-:Y:S01]  /*af00*/  SHF.L.U32 R61, R66.reuse, 0x10, RZ ;  /* 0x00000010423d7819 */ /* 0x040fe200000006ff */
[----:B------:R-:W-:Y:S01]  /*af10*/  FMUL R5, R43, R37 ;  /* 0x000000252b057220 */ /* 0x000fe20000400000 */
[----:B------:R-:W-:Y:S01]  /*af20*/  LOP3.LUT R62, R66, 0xffff0000, RZ, 0xc0, !PT ;  /* 0xffff0000423e7812 */ /* 0x000fe200078ec0ff */
[----:B------:R-:W-:Y:S01]  /*af30*/  FFMA R0, R45, R51, R0 ;  /* 0x000000332d007223 */ /* 0x000fe20000000000 */
[----:B------:R-:W-:Y:S01]  /*af40*/  FMUL R6, R43, R38 ;  /* 0x000000262b067220 */ /* 0x000fe20000400000 */
[----:B------:R-:W-:Y:S01]  /*af50*/  FFMA R2, R45, R52, R2 ;  /* 0x000000342d027223 */ /* 0x000fe20000000002 */
[----:B------:R-:W-:Y:S01]  /*af60*/  FMUL R3, R43, R39 ;  /* 0x000000272b037220 */ /* 0x000fe20000400000 */
[C---:B------:R-:W-:Y:S01]  /*af70*/  FFMA R4, R45.reuse, R53, R4 ;  /* 0x000000352d047223 */ /* 0x040fe20000000004 */
[C---:B------:R-:W-:Y:S01]  /*af80*/  FFMA R5, R45.reuse, R54, R5 ;  /* 0x000000362d057223 */ /* 0x040fe20000000005 */
[C---:B------:R-:W-:Y:S01]  /*af90*/  FFMA R6, R45.reuse, R55, R6 ;  /* 0x000000372d067223 */ /* 0x040fe20000000006 */
[C---:B------:R-:W-:Y:S01]  /*afa0*/  FFMA R3, R45.reuse, R56, R3 ;  /* 0x000000382d037223 */ /* 0x040fe20000000003 */
[----:B------:R-:W-:Y:S01]  /*afb0*/  FFMA R20, R45, R57, R20 ;  /* 0x000000392d147223 */ /* 0x000fe20000000014 */
[----:B------:R-:W-:Y:S01]  /*afc0*/  FMUL R8, R43, R8 ;  /* 0x000000082b087220 */ /* 0x000fe20000400000 */
[----:B------:R-:W-:Y:S01]  /*afd0*/  SYNCS.ARRIVE.TRANS64.RED.A1T0 RZ, [UR4], RZ ;  /* 0x000000ffffff79a7 */ /* 0x000fe20008100404 */
[----:B------:R1:W-:Y:S01]  /*afe0*/  @!P1 STS.128 [R99+UR43+0x200], R100 ;  /* 0x0002006463009988 */ /* 0x0003e20008000c2b */
[----:B------:R-:W-:Y:S01]  /*aff0*/  SHF.L.U32 R63, R67, 0x10, RZ ;  /* 0x00000010433f7819 */ /* 0x000fe200000006ff */
[----:B------:R-:W-:Y:S01]  /*b000*/  FFMA R21, R45, R58, R21 ;  /* 0x0000003a2d157223 */ /* 0x000fe20000000015 */
[----:B------:R-:W-:Y:S01]  /*b010*/  LOP3.LUT R64, R67, 0xffff0000, RZ, 0xc0, !PT ;  /* 0xffff000043407812 */ /* 0x000fe200078ec0ff */
[----:B------:R-:W-:Y:S01]  /*b020*/  FMUL R9, R43, R9 ;  /* 0x000000092b097220 */ /* 0x000fe20000400000 */
[C---:B------:R-:W-:Y:S01]  /*b030*/  SHF.L.U32 R24, R68.reuse, 0x10, RZ ;  /* 0x0000001044187819 */ /* 0x040fe200000006ff */
[----:B------:R-:W-:Y:S01]  /*b040*/  FFMA R22, R45, R59, R22 ;  /* 0x0000003b2d167223 */ /* 0x000fe20000000016 */
[----:B------:R-:W-:Y:S01]  /*b050*/  LOP3.LUT R25, R68, 0xffff0000, RZ, 0xc0, !PT ;  /* 0xffff000044197812 */ /* 0x000fe200078ec0ff */
[----:B------:R-:W-:Y:S01]  /*b060*/  FMUL R10, R43, R10 ;  /* 0x0000000a2b0a7220 */ /* 0x000fe20000400000 */
[----:B------:R-:W-:Y:S01]  /*b070*/  FFMA R23, R45, R60, R23 ;  /* 0x0000003c2d177223 */ /* 0x000fe20000000017 */
[----:B------:R-:W-:Y:S01]  /*b080*/  FMUL R11, R43, R11 ;  /* 0x0000000b2b0b7220 */ /* 0x000fe20000400000 */
[----:B------:R-:W-:Y:S01]  /*b090*/  F2FP.BF16.F32.PACK_AB R29, R2, R0 ;  /* 0x00000000021d723e */ /* 0x000fe200000010ff */
[----:B------:R-:W-:Y:S01]  /*b0a0*/  FFMA R8, R45, R61, R8 ;  /* 0x0000003d2d087223 */ /* 0x000fe20000000008 */
[----:B------:R-:W-:Y:S01]  /*b0b0*/  F2FP.BF16.F32.PACK_AB R30, R5, R4 ;  /* 0x00000004051e723e */ /* 0x000fe200000010ff */
[----:B------:R-:W-:Y:S01]  /*b0c0*/  FMUL R12, R43, R12 ;  /* 0x0000000c2b0c7220 */ /* 0x000fe20000400000 */
[----:B------:R-:W-:Y:S01]  /*b0d0*/  F2FP.BF16.F32.PACK_AB R31, R3, R6 ;  /* 0x00000006031f723e */ /* 0x000fe200000010ff */
[----:B------:R-:W-:Y:S01]  /*b0e0*/  FFMA R9, R45, R62, R9 ;  /* 0x0000003e2d097223 */ /* 0x000fe20000000009 */
[----:B------:R-:W-:Y:S01]  /*b0f0*/  FMUL R13, R43, R13 ;  /* 0x0000000d2b0d7220 */ /* 0x000fe20000400000 */
[----:B------:R-:W-:Y:S01]  /*b100*/  SHF.L.U32 R26, R69, 0x10, RZ ;  /* 0x00000010451a7819 */ /* 0x000fe200000006ff */
[----:B------:R-:W-:Y:S01]  /*b110*/  FFMA R10, R45, R63, R10 ;  /* 0x0000003f2d0a7223 */ /* 0x000fe2000000000a */
[----:B------:R1:W-:Y:S01]  /*b120*/  @!P1 STS.128 [R98+0x200], R28 ;  /* 0x0002001c62009388 */ /* 0x0003e20000000c00 */
[----:B------:R-:W-:Y:S01]  /*b130*/  FMUL R14, R43, R14 ;  /* 0x0000000e2b0e7220 */ /* 0x000fe20000400000 */
[----:B------:R-:W-:Y:S01]  /*b140*/  LOP3.LUT R40, R69, 0xffff0000, RZ, 0xc0, !PT ;  /* 0xffff000045287812 */ /* 0x000fe200078ec0ff */
[----:B------:R-:W-:Y:S01]  /*b150*/  FFMA R11, R45, R64, R11 ;  /* 0x000000402d0b7223 */ /* 0x000fe2000000000b */
[----:B------:R-:W-:Y:S01]  /*b160*/  FMUL R15, R43, R15 ;  /* 0x0000000f2b0f7220 */ /* 0x000fe20000400000 */
[C---:B------:R-:W-:Y:S01]  /*b170*/  SHF.L.U32 R65, R70.reuse, 0x10, RZ ;  /* 0x0000001046417819 */ /* 0x040fe200000006ff */
[----:B------:R-:W-:Y:S01]  /*b180*/  FFMA R12, R45, R24, R12 ;  /* 0x000000182d0c7223 */ /* 0x000fe2000000000c */
[----:B------:R-:W-:Y:S01]  /*b190*/  FMUL R16, R43, R16 ;  /* 0x000000102b107220 */ /* 0x000fe20000400000 */
[----:B------:R-:W-:Y:S01]  /*b1a0*/  LOP3.LUT R66, R70, 0xffff0000, RZ, 0xc0, !PT ;  /* 0xffff000046427812 */ /* 0x000fe200078ec0ff */
[----:B------:R-:W-:Y:S01]  /*b1b0*/  FFMA R13, R45, R25, R13 ;  /* 0x000000192d0d7223 */ /* 0x000fe2000000000d */
[----:B------:R-:W-:Y:S01]  /*b1c0*/  FMUL R17, R43, R17 ;  /* 0x000000112b117220 */ /* 0x000fe20000400000 */
[----:B------:R-:W-:Y:S01]  /*b1d0*/  SHF.L.U32 R67, R71, 0x10, RZ ;  /* 0x0000001047437819 */ /* 0x000fe200000006ff */
[----:B------:R-:W-:Y:S01]  /*b1e0*/  FFMA R14, R45, R26, R14 ;  /* 0x0000001a2d0e7223 */ /* 0x000fe2000000000e */
[----:B------:R-:W-:Y:S01]  /*b1f0*/  F2FP.BF16.F32.PACK_AB R20, R21, R20 ;  /* 0x000000141514723e */ /* 0x000fe200000010ff */
[----:B------:R-:W-:Y:S01]  /*b200*/  FMUL R18, R43, R18 ;  /* 0x000000122b127220 */ /* 0x000fe20000400000 */
[----:B------:R-:W-:Y:S01]  /*b210*/  LOP3.LUT R68, R71, 0xffff0000, RZ, 0xc0, !PT ;  /* 0xffff000047447812 */ /* 0x000fe200078ec0ff */
[----:B------:R-:W-:Y:S01]  /*b220*/  FFMA R15, R45, R40, R15 ;  /* 0x000000282d0f7223 */ /* 0x000fe2000000000f */
[----:B------:R-:W-:Y:S01]  /*b230*/  F2FP.BF16.F32.PACK_AB R21, R23, R22 ;  /* 0x000000161715723e */ /* 0x000fe200000010ff */
[----:B------:R-:W-:Y:S01]  /*b240*/  FMUL R19, R43, R19 ;  /* 0x000000132b137220 */ /* 0x000fe20000400000 */
[----:B------:R-:W-:Y:S01]  /*b250*/  F2FP.BF16.F32.PACK_AB R22, R9, R8 ;  /* 0x000000080916723e */ /* 0x000fe200000010ff */
[----:B------:R-:W-:Y:S01]  /*b260*/  FFMA R16, R45, R65, R16 ;  /* 0x000000412d107223 */ /* 0x000fe20000000010 */
[----:B------:R-:W-:Y:S01]  /*b270*/  F2FP.BF16.F32.PACK_AB R23, R11, R10 ;  /* 0x0000000a0b17723e */ /* 0x000fe200000010ff */
[C---:B------:R-:W-:Y:S01]  /*b280*/  FFMA R17, R45.reuse, R66, R17 ;  /* 0x000000422d117223 */ /* 0x040fe20000000011 */
[C---:B------:R-:W-:Y:S01]  /*b290*/  FFMA R18, R45.reuse, R67, R18 ;  /* 0x000000432d127223 */ /* 0x040fe20000000012 */
[----:B------:R-:W-:Y:S01]  /*b2a0*/  FFMA R19, R45, R68, R19 ;  /* 0x000000442d137223 */ /* 0x000fe20000000013 */
[----:B------:R-:W-:Y:S01]  /*b2b0*/  F2FP.BF16.F32.PACK_AB R12, R13, R12 ;  /* 0x0000000c0d0c723e */ /* 0x000fe200000010ff */
[----:B------:R1:W-:Y:S01]  /*b2c0*/  @!P1 STS.128 [R99+UR43+0xa00], R20 ;  /* 0x000a001463009988 */ /* 0x0003e20008000c2b */
[----:B------:R-:W-:Y:S01]  /*b2d0*/  F2FP.BF16.F32.PACK_AB R13, R15, R14 ;  /* 0x0000000e0f0d723e */ /* 0x000fe200000010ff */
[----:B------:R-:W-:Y:S01]  /*b2e0*/  BSSY.RECONVERGENT B0, `(.L_x_159) ;  /* 0x000001c000007945 */ /* 0x000fe20003800200 */
[----:B------:R-:W-:Y:S02]  /*b2f0*/  F2FP.BF16.F32.PACK_AB R14, R17, R16 ;  /* 0x00000010110e723e */ /* 0x000fe400000010ff */
[----:B------:R-:W-:Y:S02]  /*b300*/  F2FP.BF16.F32.PACK_AB R15, R19, R18 ;  /* 0x00000012130f723e */ /* 0x000fe400000010ff */
[----:B------:R-:W-:Y:S03]  /*b310*/  ISETP.NE.AND P0, PT, R84, RZ, PT ;  /* 0x000000ff5400720c */ /* 0x000fe60003f05270 */
[----:B------:R1:W-:Y:S01]  /*b320*/  @!P1 STS.128 [R98+0xa00], R12 ;  /* 0x000a000c62009388 */ /* 0x0003e20000000c00 */
[----:B------:R-:W-:Y:S01]  /*b330*/  @!PT LDS RZ, [RZ] ;  /* 0x00000000fffff984 */ /* 0x000fe20000000800 */
[----:B------:R-:W-:Y:S01]  /*b340*/  @!PT LDS RZ, [RZ] ;  /* 0x00000000fffff984 */ /* 0x000fe20000000800 */
[----:B------:R-:W-:Y:S01]  /*b350*/  @!PT LDS RZ, [RZ] ;  /* 0x00000000fffff984 */ /* 0x000fe20000000800 */
[----:B------:R-:W-:Y:S01]  /*b360*/  @!PT LDS RZ, [RZ] ;  /* 0x00000000fffff984 */ /* 0x000fe20000000800 */
[----:B------:R2:W-:Y:S07]  /*b370*/  MEMBAR.ALL.CTA ;  /* 0x0000000000007992 */ /* 0x0005ee0000008000 */
[----:B--2---:R-:W2:Y:S02]  /*b380*/  FENCE.VIEW.ASYNC.S ;  /* 0x00000000000073c6 */ /* 0x004ea40000000000 */
[----:B--2---:R-:W-:Y:S06]  /*b390*/  BAR.SYNC.DEFER_BLOCKING 0x1, 0x80 ;  /* 0x0042000000007b1d */ /* 0x004fec0000010000 */
[----:B------:R-:W-:Y:S05]  /*b3a0*/  @P0 BRA `(.L_x_160) ;  /* 0x00000000003c0947 */ /* 0x000fea0003800000 */
[----:B------:R-:W2:Y:S01]  /*b3b0*/  LDCU.64 UR6, c[0x0][0x348] ;  /* 0x00006900ff0677ac */ /* 0x000ea20008000a00 */
        /* <DEDUP_REMOVED lines=9> */
[----:B--2---:R-:W-:Y:S04]  /*b450*/  UIADD3 UR4, UP0, UPT, UR6, 0xa80, URZ ;  /* 0x00000a8006047890 */ /* 0x004fe8000ff1e0ff */
[----:B------:R-:W-:Y:S09]  /*b460*/  UIADD3.X UR5, UPT, UPT, URZ, UR7, URZ, UP0, !UPT ;  /* 0x00000007ff057290 */ /* 0x000ff200087fe4ff */
[----:B------:R2:W-:Y:S01]  /*b470*/  UTMASTG.3D [UR8], [UR4] ;  /* 0x00000008040073b5 */ /* 0x0005e20008010000 */
[----:B------:R2:W-:Y:S02]  /*b480*/  UTMASTG.3D [UR12], [UR4] ;  /* 0x0000000c040073b5 */ /* 0x0005e40008010000 */
[----:B--2---:R0:W-:Y:S02]  /*b490*/  UTMACMDFLUSH ;  /* 0x00000000000079b7 */ /* 0x0041e40000000000 */
.L_x_160:
[----:B------:R-:W-:Y:S05]  /*b4a0*/  BSYNC.RECONVERGENT B0 ;  /* 0x0000000000007941 */ /* 0x000fea0003800200 */
.L_x_159:
[----:B------:R-:W-:Y:S01]  /*b4b0*/  UISETP.NE.AND UP0, UPT, UR47, URZ, UPT ;  /* 0x000000ff2f00728c */ /* 0x000fe2000bf05270 */
[----:B------:R-:W-:Y:S01]  /*b4c0*/  BSSY.RECONVERGENT B0, `(.L_x_161) ;  /* 0x0000009000007945 */ /* 0x000fe20003800200 */
[----:B------:R-:W-:Y:S04]  /*b4d0*/  UIADD3 UR4, UPT, UPT, UR46, 0x1, URZ ;  /* 0x000000012e047890 */ /* 0x000fe8000fffe0ff */
[----:B------:R-:W-:Y:S02]  /*b4e0*/  UISETP.EQ.XOR UP1, UPT, UR4, 0x3, UP0 ;  /* 0x000000030400788c */ /* 0x000fe40008722a70 */
[----:B------:R-:W-:Y:S02]  /*b4f0*/  UISETP.NE.AND UP0, UPT, UR4, 0x3, UPT ;  /* 0x000000030400788c */ /* 0x000fe4000bf05270 */
[----:B------:R-:W-:Y:S02]  /*b500*/  USEL UR5, URZ, 0x1, !UP1 ;  /* 0x00000001ff057887 */ /* 0x000fe4000c800000 */
[----:B------:R-:W-:Y:S02]  /*b510*/  USEL UR45, UR4, URZ, UP0 ;  /* 0x000000ff042d7287 */ /* 0x000fe40008000000 */
[----:B------:R-:W-:Y:S01]  /*b520*/  ULOP3.LUT UR57, UR57, UR5, URZ, 0x3c, !UPT ;  /* 0x0000000539397292 */ /* 0x000fe2000f8e3cff */
[----:B------:R-:W-:Y:S11]  /*b530*/  @P0 BRA `(.L_x_162) ;  /* 0x0000000000040947 */ /* 0x000ff60003800000 */
[----:B------:R-:W-:Y:S04]  /*b540*/  DEPBAR.LE SB0, 0x1 ;  /* 0x000080400000791a */ /* 0x000fe80000000000 */
.L_x_162:
[----:B------:R-:W-:Y:S05]  /*b550*/  BSYNC.RECONVERGENT B0 ;  /* 0x0000000000007941 */ /* 0x000fea0003800200 */
.L_x_161:
[----:B------:R-:W-:Y:S01]  /*b560*/  BAR.SYNC.DEFER_BLOCKING 0x1, 0x80 ;  /* 0x0042000000007b1d */ /* 0x000fe20000010000 */
[----:B------:R-:W-:Y:S01]  /*b570*/  UISETP.NE.AND UP0, UPT, UR56, -0x4, UPT ;  /* 0xfffffffc3800788c */ /* 0x000fe2000bf05270 */
[----:B------:R-:W-:Y:S08]  /*b580*/  IADD3 R80, PT, PT, R80, 0x1, RZ ;  /* 0x0000000150507810 */ /* 0x000ff00007ffe0ff */
[----:B------:R-:W-:Y:S05]  /*b590*/  BRA.U !UP0, `(.L_x_163) ;  /* 0x0000000108287547 */ /* 0x000fea000b800000 */
[----:B------:R-:W2:Y:S01]  /*b5a0*/  S2R R0, SR_CgaCtaId ;  /* 0x0000000000007919 */ /* 0x000ea20000008800 */
[----:B------:R-:W-:Y:S01]  /*b5b0*/  ISETP.NE.AND P0, PT, R97, RZ, PT ;  /* 0x000000ff6100720c */ /* 0x000fe20003f05270 */
[----:B------:R-:W-:Y:S01]  /*b5c0*/  IMAD.U32 R2, RZ, RZ, UR52 ;  /* 0x00000034ff027e24 */ /* 0x000fe2000f8e00ff */
[----:B------:R-:W-:Y:S04]  /*b5d0*/  UIADD3 UR4, UPT, UPT, UR52, 0x1, URZ ;  /* 0x0000000134047890 */ /* 0x000fe8000fffe0ff */
[----:B------:R-:W-:Y:S04]  /*b5e0*/  UISETP.NE.AND UP0, UPT, UR4, 0x3, UPT ;  /* 0x000000030400788c */ /* 0x000fe8000bf05270 */
[----:B------:R-:W-:Y:S03]  /*b5f0*/  USEL UR52, UR4, URZ, UP0 ;  /* 0x000000ff04347287 */ /* 0x000fe60008000000 */
[----:B------:R-:W-:Y:S05]  /*b600*/  @P0 LEA R2, R2, UR43, 0x3 ;  /* 0x0000002b02020c11 */ /* 0x000fea000f8e18ff */
[----:B------:R-:W-:Y:S05]  /*b610*/  @P0 VIADD R2, R2, 0x118 ;  /* 0x0000011802020836 */ /* 0x000fea0000000000 */
[----:B--2---:R-:W-:Y:S04]  /*b620*/  @P0 PRMT R0, R0, 0x654, R2 ;  /* 0x0000065400000816 */ /* 0x004fe80000000002 */
[----:B------:R2:W-:Y:S03]  /*b630*/  @P0 SYNCS.ARRIVE.TRANS64.RED.A1T0 RZ, [R0+URZ], RZ ;  /* 0x000000ff00ff09a7 */ /* 0x0005e600081004ff */
.L_x_163:
[----:B------:R-:W-:Y:S01]  /*b640*/  R2UR UR6, R95 ;  /* 0x000000005f0672ca */ /* 0x000fe200000e0000 */
[----:B------:R-:W-:Y:S01]  /*b650*/  UIADD3 UR56, UPT, UPT, UR56, 0x4, URZ ;  /* 0x0000000438387890 */ /* 0x000fe2000fffe0ff */
[----:B------:R-:W-:Y:S02]  /*b660*/  R2UR UR5, R91 ;  /* 0x000000005b0572ca */ /* 0x000fe400000e0000 */
[----:B------:R-:W-:Y:S02]  /*b670*/  R2UR UR4, R92 ;  /* 0x000000005c0472ca */ /* 0x000fe400000e0000 */
[----:B------:R-:W-:Y:S02]  /*b680*/  R2UR UR44, R93 ;  /* 0x000000005d2c72ca */ /* 0x000fe400000e0000 */
[----:B------:R-:W-:Y:S02]  /*b690*/  ISETP.NE.AND P0, PT, R77, 0x2, PT ;  /* 0x000000024d00780c */ /* 0x000fe40003f05270 */
[----:B------:R-:W-:Y:S02]  /*b6a0*/  ISETP.NE.AND P1, PT, R80, 0x2, PT ;  /* 0x000000025000780c */ /* 0x000fe40003f25270 */
[----:B------:R-:W-:Y:S01]  /*b6b0*/  SEL R2, RZ, 0x1, P0 ;  /* 0x00000001ff027807 */ /* 0x000fe20000000000 */
[----:B------:R-:W-:Y:S01]  /*b6c0*/  UISETP.NE.AND UP0, UPT, UR6, URZ, UPT ;  /* 0x000000ff0600728c */ /* 0x000fe2000bf05270 */
[----:B--2---:R-:W-:Y:S01]  /*b6d0*/  SEL R0, RZ, 0x1, P1 ;  /* 0x00000001ff007807 */ /* 0x004fe20000800000 */
[----:B------:R-:W-:Y:S01]  /*b6e0*/  UIADD3 UR26, UPT, UPT, UR36, UR5, URZ ;  /* 0x00000005241a7290 */ /* 0x000fe2000fffe0ff */
[----:B------:R-:W-:Y:S01]  /*b6f0*/  LOP3.LUT R78, R78, R2, RZ, 0x3c, !PT ;  /* 0x000000024e4e7212 */ /* 0x000fe200078e3cff */
[----:B------:R-:W-:Y:S01]  /*b700*/  UIADD3 UR27, UPT, UPT, UR37, UR4, URZ ;  /* 0x00000004251b7290 */ /* 0x000fe2000fffe0ff */
[----:B------:R-:W-:Y:S02]  /*b710*/  LOP3.LUT R79, R79, R0, RZ, 0x3c, !PT ;  /* 0x000000004f4f7212 */ /* 0x000fe400078e3cff */
[----:B------:R-:W-:Y:S02]  /*b720*/  SEL R77, R77, RZ, P0 ;  /* 0x000000ff4d4d7207 */ /* 0x000fe40000000000 */
[----:B------:R-:W-:Y:S01]  /*b730*/  SEL R80, R80, RZ, P1 ;  /* 0x000000ff50507207 */ /* 0x000fe20000800000 */
[----:B------:R-:W-:Y:S06]  /*b740*/  BRA.U UP0, `(.L_x_164) ;  /* 0xffffffb1001c7547 */ /* 0x000fec000b83ffff */
[----:B------:R-:W-:-:S13]  /*b750*/  R2UR UR4, R96 ;  /* 0x00000000600472ca */ /* 0x000fda00000e0000 */
[----:B------:R-:W-:-:S09]  /*b760*/  UISETP.NE.AND UP0, UPT, UR4, URZ, UPT ;  /* 0x000000ff0400728c */ /* 0x000fd2000bf05270 */
[----:B------:R-:W-:Y:S05]  /*b770*/  BRA.U !UP0, `(.L_x_165) ;  /* 0x0000000108487547 */ /* 0x000fea000b800000 */
[----:B------:R-:W2:Y:S02]  /*b780*/  LDCU.64 UR4, c[0x0][0xc90] ;  /* 0x00019200ff0477ac */ /* 0x000ea40008000a00 */
[----:B--2---:R-:W-:-:S04]  /*b790*/  UISETP.NE.U32.AND UP0, UPT, UR4, URZ, UPT ;  /* 0x000000ff0400728c */ /* 0x004fc8000bf05070 */
[----:B------:R-:W-:-:S09]  /*b7a0*/  UISETP.NE.AND.EX UP0, UPT, UR5, URZ, UPT, UP0 ;  /* 0x000000ff0500728c */ /* 0x000fd2000bf05300 */
[----:B------:R-:W-:Y:S05]  /*b7b0*/  BRA.U UP0, `(.L_x_166) ;  /* 0x00000001000c7547 */ /* 0x000fea000b800000 */
[----:B------:R-:W-:-:S13]  /*b7c0*/  FSETP.NEU.AND P0, PT, R45, RZ, PT ;  /* 0x000000ff2d00720b */ /* 0x000fda0003f0d000 */
[----:B------:R-:W-:Y:S05]  /*b7d0*/  @!P0 EXIT ;  /* 0x000000000000894d */ /* 0x000fea0003800000 */
[----:B------:R-:W-:Y:S05]  /*b7e0*/  BRA `(.L_x_165) ;  /* 0x00000000002c7947 */ /* 0x000fea0003800000 */
.L_x_166:
[----:B------:R-:W-:Y:S01]  /*b7f0*/  ISETP.NE.AND P0, PT, R76, RZ, PT ;  /* 0x000000ff4c00720c */ /* 0x000fe20003f05270 */
[----:B------:R-:W-:-:S12]  /*b800*/  BSSY.RECONVERGENT B0, `(.L_x_165) ;  /* 0x0000009000007945 */ /* 0x000fd80003800200 */
[----:B------:R-:W-:Y:S05]  /*b810*/  @P0 BRA `(.L_x_167) ;  /* 0x0000000000140947 */ /* 0x000fea0003800000 */
[----:B------:R-:W2:Y:S02]  /*b820*/  LDCU.64 UR4, c[0x0][0xc88] ;  /* 0x00019100ff0477ac */ /* 0x000ea40008000a00 */
[----:B--2---:R-:W-:-:S04]  /*b830*/  ISETP.NE.U32.AND P0, PT, RZ, UR4, PT ;  /* 0x00000004ff007c0c */ /* 0x004fc8000bf05070 */
[----:B------:R-:W-:-:S13]  /*b840*/  ISETP.NE.AND.EX P0, PT, RZ, UR5, PT, P0 ;  /* 0x00000005ff007c0c */ /* 0x000fda000bf05300 */
[----:B------:R-:W-:Y:S05]  /*b850*/  @!P0 EXIT ;  /* 0x000000000000894d */ /* 0x000fea0003800000 */
[----:B------:R-:W-:Y:S05]  /*b860*/  BRA `(.L_x_168) ;  /* 0x0000000000087947 */ /* 0x000fea0003800000 */
.L_x_167:
[----:B------:R-:W-:-:S13]  /*b870*/  FSETP.NEU.AND P0, PT, R45, RZ, PT ;  /* 0x000000ff2d00720b */ /* 0x000fda0003f0d000 */
[----:B------:R-:W-:Y:S05]  /*b880*/  @!P0 EXIT ;  /* 0x000000000000894d */ /* 0x000fea0003800000 */
.L_x_168:
[----:B------:R-:W-:Y:S05]  /*b890*/  BSYNC.RECONVERGENT B0 ;  /* 0x0000000000007941 */ /* 0x000fea0003800200 */
.L_x_165:
[----:B------:R-:W-:Y:S01]  /*b8a0*/  ULEA UR4, UR52, UR43, 0x3 ;  /* 0x0000002b34047291 */ /* 0x000fe2000f8e18ff */
[----:B------:R-:W-:-:S04]  /*b8b0*/  DEPBAR.LE SB0, 0x0 ;  /* 0x000080000000791a */ /* 0x000fc80000000000 */
[----:B------:R-:W-:-:S04]  /*b8c0*/  UIADD3 UR4, UPT, UPT, UR4, 0x118, URZ ;  /* 0x0000011804047890 */ /* 0x000fc8000fffe0ff */
[----:B------:R-:W-:-:S09]  /*b8d0*/  UPRMT UR4, UR54, 0x654, UR4 ;  /* 0x0000065436047896 */ /* 0x000fd20008000004 */
[----:B------:R-:W-:Y:S01]  /*b8e0*/  SYNCS.ARRIVE.TRANS64.RED.A1T0 RZ, [UR4], RZ ;  /* 0x000000ffffff79a7 */ /* 0x000fe20008100404 */
[----:B------:R-:W-:Y:S05]  /*b8f0*/  EXIT ;  /* 0x000000000000794d */ /* 0x000fea0003800000 */
.L_x_25:
[----:B--2---:R2:W3:Y:S02]  /*b900*/  SYNCS.PHASECHK.TRANS64.TRYWAIT P0, [R0+URZ+0x190], R2 ;  /* 0x00019002000075a7 */ /* 0x0044e400080011ff */
[----:B---3--:R-:W-:Y:S05]  /*b910*/  @!P0 NANOSLEEP.SYNCS 0x989680 ;  /* 0x009896800000895d */ /* 0x008fea0003900000 */
[----:B------:R-:W3:Y:S02]  /*b920*/  @!P0 SYNCS.PHASECHK.TRANS64 P0, [R0+URZ+0x190], R2 ;  /* 0x00019002000085a7 */ /* 0x000ee400080010ff */
[----:B---3--:R-:W-:Y:S05]  /*b930*/  @!P0 BRA `(.L_x_25) ;  /* 0xfffffffc00f08947 */ /* 0x008fea000383ffff */
[----:B------:R-:W-:Y:S05]  /*b940*/  BRA `(.L_x_169) ;  /* 0xffffff60004c7947 */ /* 0x000fea000383ffff */
.L_x_28:
[----:B-1----:R-:W-:-:S07]  /*b950*/  MOV R0, UR41 ;  /* 0x0000002900007c02 */ /* 0x002fce0008000f00 */
.L_x_170:
[----:B-1----:R1:W2:Y:S02]  /*b960*/  SYNCS.PHASECHK.TRANS64.TRYWAIT P0, [R0+URZ+0x80], R3 ;  /* 0x00008003000075a7 */ /* 0x0022a400080011ff */
[----:B--2---:R-:W-:Y:S05]  /*b970*/  @!P0 NANOSLEEP.SYNCS 0x989680 ;  /* 0x009896800000895d */ /* 0x004fea0003900000 */
[----:B------:R-:W2:Y:S02]  /*b980*/  @!P0 SYNCS.PHASECHK.TRANS64 P0, [R0+URZ+0x80], R3 ;  /* 0x00008003000085a7 */ /* 0x000ea400080010ff */
[----:B--2---:R-:W-:Y:S05]  /*b990*/  @!P0 BRA `(.L_x_170) ;  /* 0xfffffffc00f08947 */ /* 0x004fea000383ffff */
[----:B------:R-:W-:Y:S05]  /*b9a0*/  BRA `(.L_x_27) ;  /* 0xffffff60009c7947 */ /* 0x000fea000383ffff */
.L_x_37:
[----:B-1----:R-:W-:-:S07]  /*b9b0*/  MOV R0, UR41 ;  /* 0x0000002900007c02 */ /* 0x002fce0008000f00 */
.L_x_171:
[----:B-1----:R1:W2:Y:S02]  /*b9c0*/  SYNCS.PHASECHK.TRANS64.TRYWAIT P0, [R0+URZ+0x80], R3 ;  /* 0x00008003000075a7 */ /* 0x0022a400080011ff */
[----:B--2---:R-:W-:Y:S05]  /*b9d0*/  @!P0 NANOSLEEP.SYNCS 0x989680 ;  /* 0x009896800000895d */ /* 0x004fea0003900000 */
[----:B------:R-:W2:Y:S02]  /*b9e0*/  @!P0 SYNCS.PHASECHK.TRANS64 P0, [R0+URZ+0x80], R3 ;  /* 0x00008003000085a7 */ /* 0x000ea400080010ff */
[----:B--2---:R-:W-:Y:S05]  /*b9f0*/  @!P0 BRA `(.L_x_171) ;  /* 0xfffffffc00f08947 */ /* 0x004fea000383ffff */
[----:B------:R-:W-:Y:S05]  /*ba00*/  BRA `(.L_x_36) ;  /* 0xffffff6400ac7947 */ /* 0x000fea000383ffff */
.L_x_44:
[----:B-1----:R1:W4:Y:S02]  /*ba10*/  SYNCS.PHASECHK.TRANS64.TRYWAIT P0, [R3+URZ+0x140], R0 ;  /* 0x00014000030075a7 */ /* 0x00232400080011ff */
[----:B----4-:R-:W-:Y:S05]  /*ba20*/  @!P0 NANOSLEEP.SYNCS 0x989680 ;  /* 0x009896800000895d */ /* 0x010fea0003900000 */
[----:B------:R-:W4:Y:S02]  /*ba30*/  @!P0 SYNCS.PHASECHK.TRANS64 P0, [R3+URZ+0x140], R0 ;  /* 0x00014000030085a7 */ /* 0x000f2400080010ff */
[----:B----4-:R-:W-:Y:S05]  /*ba40*/  @!P0 BRA `(.L_x_44) ;  /* 0xfffffffc00f08947 */ /* 0x010fea000383ffff */
[----:B------:R-:W-:Y:S05]  /*ba50*/  BRA `(.L_x_172) ;  /* 0xffffff6800a07947 */ /* 0x000fea000383ffff */
.L_x_48:
[----:B------:R-:W-:-:S07]  /*ba60*/  MOV R0, UR4 ;  /* 0x0000000400007c02 */ /* 0x000fce0008000f00 */
.L_x_173:
[----:B-1----:R1:W2:Y:S02]  /*ba70*/  SYNCS.PHASECHK.TRANS64.TRYWAIT P0, [R0+URZ], R2 ;  /* 0x00000002000075a7 */ /* 0x0022a400080011ff */
[----:B--2---:R-:W-:Y:S05]  /*ba80*/  @!P0 NANOSLEEP.SYNCS 0x989680 ;  /* 0x009896800000895d */ /* 0x004fea0003900000 */
[----:B------:R-:W2:Y:S02]  /*ba90*/  @!P0 SYNCS.PHASECHK.TRANS64 P0, [R0+URZ], R2 ;  /* 0x00000002000085a7 */ /* 0x000ea400080010ff */
[----:B--2---:R-:W-:Y:S05]  /*baa0*/  @!P0 BRA `(.L_x_173) ;  /* 0xfffffffc00f08947 */ /* 0x004fea000383ffff */
[----:B------:R-:W-:Y:S05]  /*bab0*/  BRA `(.L_x_174) ;  /* 0xffffff70004c7947 */ /* 0x000fea000383ffff */
.L_x_49:
[----:B------:R-:W-:-:S07]  /*bac0*/  MOV R0, UR5 ;  /* 0x0000000500007c02 */ /* 0x000fce0008000f00 */
.L_x_175:
[----:B-1----:R1:W2:Y:S02]  /*bad0*/  SYNCS.PHASECHK.TRANS64.TRYWAIT P0, [R0+URZ], R3 ;  /* 0x00000003000075a7 */ /* 0x0022a400080011ff */
[----:B--2---:R-:W-:Y:S05]  /*bae0*/  @!P0 NANOSLEEP.SYNCS 0x989680 ;  /* 0x009896800000895d */ /* 0x004fea0003900000 */
[----:B------:R-:W2:Y:S02]  /*baf0*/  @!P0 SYNCS.PHASECHK.TRANS64 P0, [R0+URZ], R3 ;  /* 0x00000003000085a7 */ /* 0x000ea400080010ff */
[----:B--2---:R-:W-:Y:S05]  /*bb00*/  @!P0 BRA `(.L_x_175) ;  /* 0xfffffffc00f08947 */ /* 0x004fea000383ffff */
[----:B------:R-:W-:Y:S05]  /*bb10*/  BRA `(.L_x_176) ;  /* 0xffffff7000587947 */ /* 0x000fea000383ffff */
.L_x_50:
[----:B------:R-:W-:-:S07]  /*bb20*/  MOV R0, UR5 ;  /* 0x0000000500007c02 */ /* 0x000fce0008000f00 */
.L_x_177:
[----:B-1----:R1:W2:Y:S02]  /*bb30*/  SYNCS.PHASECHK.TRANS64.TRYWAIT P0, [R0+URZ], R3 ;  /* 0x00000003000075a7 */ /* 0x0022a400080011ff */
[----:B--2---:R-:W-:Y:S05]  /*bb40*/  @!P0 NANOSLEEP.SYNCS 0x989680 ;  /* 0x009896800000895d */ /* 0x004fea0003900000 */
[----:B------:R-:W2:Y:S02]  /*bb50*/  @!P0 SYNCS.PHASECHK.TRANS64 P0, [R0+URZ], R3 ;  /* 0x00000003000085a7 */ /* 0x000ea400080010ff */
[----:B--2---:R-:W-:Y:S05]  /*bb60*/  @!P0 BRA `(.L_x_177) ;  /* 0xfffffffc00f08947 */ /* 0x004fea000383ffff */
[----:B------:R-:W-:Y:S05]  /*bb70*/  BRA `(.L_x_178) ;  /* 0xffffff7000647947 */ /* 0x000fea000383ffff */
.L_x_51:
[----:B------:R-:W-:-:S07]  /*bb80*/  MOV R0, UR5 ;  /* 0x0000000500007c02 */ /* 0x000fce0008000f00 */
.L_x_179:
[----:B-1----:R1:W2:Y:S02]  /*bb90*/  SYNCS.PHASECHK.TRANS64.TRYWAIT P0, [R0+URZ], R3 ;  /* 0x00000003000075a7 */ /* 0x0022a400080011ff */
[----:B--2---:R-:W-:Y:S05]  /*bba0*/  @!P0 NANOSLEEP.SYNCS 0x989680 ;  /* 0x009896800000895d */ /* 0x004fea0003900000 */
[----:B------:R-:W2:Y:S02]  /*bbb0*/  @!P0 SYNCS.PHASECHK.TRANS64 P0, [R0+URZ], R3 ;  /* 0x00000003000085a7 */ /* 0x000ea400080010ff */
[----:B--2---:R-:W-:Y:S05]  /*bbc0*/  @!P0 BRA `(.L_x_179) ;  /* 0xfffffffc00f08947 */ /* 0x004fea000383ffff */
[----:B------:R-:W-:Y:S05]  /*bbd0*/  BRA `(.L_x_180) ;  /* 0xffffff7000707947 */ /* 0x000fea000383ffff */
.L_x_52:
[----:B------:R-:W-:-:S07]  /*bbe0*/  MOV R0, UR5 ;  /* 0x0000000500007c02 */ /* 0x000fce0008000f00 */
.L_x_181:
[----:B-1----:R1:W2:Y:S02]  /*bbf0*/  SYNCS.PHASECHK.TRANS64.TRYWAIT P0, [R0+URZ], R3 ;  /* 0x00000003000075a7 */ /* 0x0022a400080011ff */
[----:B--2---:R-:W-:Y:S05]  /*bc00*/  @!P0 NANOSLEEP.SYNCS 0x989680 ;  /* 0x009896800000895d */ /* 0x004fea0003900000 */
[----:B------:R-:W2:Y:S02]  /*bc10*/  @!P0 SYNCS.PHASECHK.TRANS64 P0, [R0+URZ], R3 ;  /* 0x00000003000085a7 */ /* 0x000ea400080010ff */
[----:B--2---:R-:W-:Y:S05]  /*bc20*/  @!P0 BRA `(.L_x_181) ;  /* 0xfffffffc00f08947 */ /* 0x004fea000383ffff */
[----:B------:R-:W-:Y:S05]  /*bc30*/  BRA `(.L_x_182) ;  /* 0xffffff70007c7947 */ /* 0x000fea000383ffff */
.L_x_53:
[----:B------:R-:W-:-:S07]  /*bc40*/  MOV R0, UR5 ;  /* 0x0000000500007c02 */ /* 0x000fce0008000f00 */
.L_x_183:
[----:B-1----:R1:W2:Y:S02]  /*bc50*/  SYNCS.PHASECHK.TRANS64.TRYWAIT P0, [R0+URZ], R3 ;  /* 0x00000003000075a7 */ /* 0x0022a400080011ff */
[----:B--2---:R-:W-:Y:S05]  /*bc60*/  @!P0 NANOSLEEP.SYNCS 0x989680 ;  /* 0x009896800000895d */ /* 0x004fea0003900000 */
[----:B------:R-:W2:Y:S02]  /*bc70*/  @!P0 SYNCS.PHASECHK.TRANS64 P0, [R0+URZ], R3 ;  /* 0x00000003000085a7 */ /* 0x000ea400080010ff */
[----:B--2---:R-:W-:Y:S05]  /*bc80*/  @!P0 BRA `(.L_x_183) ;  /* 0xfffffffc00f08947 */ /* 0x004fea000383ffff */
[----:B------:R-:W-:Y:S05]  /*bc90*/  BRA `(.L_x_184) ;  /* 0xffffff7000887947 */ /* 0x000fea000383ffff */
.L_x_54:
[----:B------:R-:W-:-:S07]  /*bca0*/  MOV R0, UR5 ;  /* 0x0000000500007c02 */ /* 0x000fce0008000f00 */
.L_x_185:
[----:B-1----:R1:W2:Y:S02]  /*bcb0*/  SYNCS.PHASECHK.TRANS64.TRYWAIT P0, [R0+URZ], R3 ;  /* 0x00000003000075a7 */ /* 0x0022a400080011ff */
[----:B--2---:R-:W-:Y:S05]  /*bcc0*/  @!P0 NANOSLEEP.SYNCS 0x989680 ;  /* 0x009896800000895d */ /* 0x004fea0003900000 */
[----:B------:R-:W2:Y:S02]  /*bcd0*/  @!P0 SYNCS.PHASECHK.TRANS64 P0, [R0+URZ], R3 ;  /* 0x00000003000085a7 */ /* 0x000ea400080010ff */
[----:B--2---:R-:W-:Y:S05]  /*bce0*/  @!P0 BRA `(.L_x_185) ;  /* 0xfffffffc00f08947 */ /* 0x004fea000383ffff */
[----:B------:R-:W-:Y:S05]  /*bcf0*/  BRA `(.L_x_186) ;  /* 0xffffff7000947947 */ /* 0x000fea000383ffff */
.L_x_55:
[----:B------:R-:W-:-:S07]  /*bd00*/  MOV R0, UR5 ;  /* 0x0000000500007c02 */ /* 0x000fce0008000f00 */
.L_x_187:
[----:B-1----:R1:W2:Y:S02]  /*bd10*/  SYNCS.PHASECHK.TRANS64.TRYWAIT P0, [R0+URZ], R3 ;  /* 0x00000003000075a7 */ /* 0x0022a400080011ff */
[----:B--2---:R-:W-:Y:S05]  /*bd20*/  @!P0 NANOSLEEP.SYNCS 0x989680 ;  /* 0x009896800000895d */ /* 0x004fea0003900000 */
[----:B------:R-:W2:Y:S02]  /*bd30*/  @!P0 SYNCS.PHASECHK.TRANS64 P0, [R0+URZ], R3 ;  /* 0x00000003000085a7 */ /* 0x000ea400080010ff */
[----:B--2---:R-:W-:Y:S05]  /*bd40*/  @!P0 BRA `(.L_x_187) ;  /* 0xfffffffc00f08947 */ /* 0x004fea000383ffff */
[----:B------:R-:W-:Y:S05]  /*bd50*/  BRA `(.L_x_188) ;  /* 0xffffff7000a07947 */ /* 0x000fea000383ffff */
.L_x_56:
[----:B------:R-:W-:-:S07]  /*bd60*/  MOV R0, UR5 ;  /* 0x0000000500007c02 */ /* 0x000fce0008000f00 */
.L_x_189:
[----:B-1----:R1:W2:Y:S02]  /*bd70*/  SYNCS.PHASECHK.TRANS64.TRYWAIT P0, [R0+URZ], R3 ;  /* 0x00000003000075a7 */ /* 0x0022a400080011ff */
[----:B--2---:R-:W-:Y:S05]  /*bd80*/  @!P0 NANOSLEEP.SYNCS 0x989680 ;  /* 0x009896800000895d */ /* 0x004fea0003900000 */
[----:B------:R-:W2:Y:S02]  /*bd90*/  @!P0 SYNCS.PHASECHK.TRANS64 P0, [R0+URZ], R3 ;  /* 0x00000003000085a7 */ /* 0x000ea400080010ff */
[----:B--2---:R-:W-:Y:S05]  /*bda0*/  @!P0 BRA `(.L_x_189) ;  /* 0xfffffffc00f08947 */ /* 0x004fea000383ffff */
[----:B------:R-:W-:Y:S05]  /*bdb0*/  BRA `(.L_x_190) ;  /* 0xffffff7000ac7947 */ /* 0x000fea000383ffff */
.L_x_57:
[----:B------:R-:W-:-:S07]  /*bdc0*/  MOV R0, UR5 ;  /* 0x0000000500007c02 */ /* 0x000fce0008000f00 */
.L_x_191:
[----:B-1----:R1:W2:Y:S02]  /*bdd0*/  SYNCS.PHASECHK.TRANS64.TRYWAIT P0, [R0+URZ], R3 ;  /* 0x00000003000075a7 */ /* 0x0022a400080011ff */
[----:B--2---:R-:W-:Y:S05]  /*bde0*/  @!P0 NANOSLEEP.SYNCS 0x989680 ;  /* 0x009896800000895d */ /* 0x004fea0003900000 */
[----:B------:R-:W2:Y:S02]  /*bdf0*/  @!P0 SYNCS.PHASECHK.TRANS64 P0, [R0+URZ], R3 ;  /* 0x00000003000085a7 */ /* 0x000ea400080010ff */
[----:B--2---:R-:W-:Y:S05]  /*be00*/  @!P0 BRA `(.L_x_191) ;  /* 0xfffffffc00f08947 */ /* 0x004fea000383ffff */
[----:B------:R-:W-:Y:S05]  /*be10*/  BRA `(.L_x_192) ;  /* 0xffffff7000b87947 */ /* 0x000fea000383ffff */
.L_x_58:
[----:B------:R-:W-:-:S07]  /*be20*/  MOV R0, UR5 ;  /* 0x0000000500007c02 */ /* 0x000fce0008000f00 */
.L_x_193:
[----:B-1----:R1:W2:Y:S02]  /*be30*/  SYNCS.PHASECHK.TRANS64.TRYWAIT P0, [R0+URZ], R3 ;  /* 0x00000003000075a7 */ /* 0x0022a400080011ff */
[----:B--2---:R-:W-:Y:S05]  /*be40*/  @!P0 NANOSLEEP.SYNCS 0x989680 ;  /* 0x009896800000895d */ /* 0x004fea0003900000 */
[----:B------:R-:W2:Y:S02]  /*be50*/  @!P0 SYNCS.PHASECHK.TRANS64 P0, [R0+URZ], R3 ;  /* 0x00000003000085a7 */ /* 0x000ea400080010ff */
[----:B--2---:R-:W-:Y:S05]  /*be60*/  @!P0 BRA `(.L_x_193) ;  /* 0xfffffffc00f08947 */ /* 0x004fea000383ffff */
[----:B------:R-:W-:Y:S05]  /*be70*/  BRA `(.L_x_194) ;  /* 0xffffff7000c47947 */ /* 0x000fea000383ffff */
.L_x_59:
[----:B------:R-:W-:-:S07]  /*be80*/  MOV R0, UR5 ;  /* 0x0000000500007c02 */ /* 0x000fce0008000f00 */
.L_x_195:
[----:B-1----:R1:W2:Y:S02]  /*be90*/  SYNCS.PHASECHK.TRANS64.TRYWAIT P0, [R0+URZ], R3 ;  /* 0x00000003000075a7 */ /* 0x0022a400080011ff */
[----:B--2---:R-:W-:Y:S05]  /*bea0*/  @!P0 NANOSLEEP.SYNCS 0x989680 ;  /* 0x009896800000895d */ /* 0x004fea0003900000 */
[----:B------:R-:W2:Y:S02]  /*beb0*/  @!P0 SYNCS.PHASECHK.TRANS64 P0, [R0+URZ], R3 ;  /* 0x00000003000085a7 */ /* 0x000ea400080010ff */
[----:B--2---:R-:W-:Y:S05]  /*bec0*/  @!P0 BRA `(.L_x_195) ;  /* 0xfffffffc00f08947 */ /* 0x004fea000383ffff */
[----:B------:R-:W-:Y:S05]  /*bed0*/  BRA `(.L_x_196) ;  /* 0xffffff7000d07947 */ /* 0x000fea000383ffff */
.L_x_60:
[----:B------:R-:W-:-:S07]  /*bee0*/  MOV R0, UR5 ;  /* 0x0000000500007c02 */ /* 0x000fce0008000f00 */
.L_x_197:
[----:B-1----:R1:W2:Y:S02]  /*bef0*/  SYNCS.PHASECHK.TRANS64.TRYWAIT P0, [R0+URZ], R3 ;  /* 0x00000003000075a7 */ /* 0x0022a400080011ff */
[----:B--2---:R-:W-:Y:S05]  /*bf00*/  @!P0 NANOSLEEP.SYNCS 0x989680 ;  /* 0x009896800000895d */ /* 0x004fea0003900000 */
[----:B------:R-:W2:Y:S02]  /*bf10*/  @!P0 SYNCS.PHASECHK.TRANS64 P0, [R0+URZ], R3 ;  /* 0x00000003000085a7 */ /* 0x000ea400080010ff */
[----:B--2---:R-:W-:Y:S05]  /*bf20*/  @!P0 BRA `(.L_x_197) ;  /* 0xfffffffc00f08947 */ /* 0x004fea000383ffff */
[----:B------:R-:W-:Y:S05]  /*bf30*/  BRA `(.L_x_198) ;  /* 0xffffff7000dc7947 */ /* 0x000fea000383ffff */
.L_x_61:
[----:B------:R-:W-:-:S07]  /*bf40*/  MOV R0, UR5 ;  /* 0x0000000500007c02 */ /* 0x000fce0008000f00 */
.L_x_199:
[----:B-1----:R1:W2:Y:S02]  /*bf50*/  SYNCS.PHASECHK.TRANS64.TRYWAIT P0, [R0+URZ], R3 ;  /* 0x00000003000075a7 */ /* 0x0022a400080011ff */
[----:B--2---:R-:W-:Y:S05]  /*bf60*/  @!P0 NANOSLEEP.SYNCS 0x989680 ;  /* 0x009896800000895d */ /* 0x004fea0003900000 */
[----:B------:R-:W2:Y:S02]  /*bf70*/  @!P0 SYNCS.PHASECHK.TRANS64 P0, [R0+URZ], R3 ;  /* 0x00000003000085a7 */ /* 0x000ea400080010ff */
[----:B--2---:R-:W-:Y:S05]  /*bf80*/  @!P0 BRA `(.L_x_199) ;  /* 0xfffffffc00f08947 */ /* 0x004fea000383ffff */
[----:B------:R-:W-:Y:S05]  /*bf90*/  BRA `(.L_x_200) ;  /* 0xffffff7000e87947 */ /* 0x000fea000383ffff */
.L_x_62:
[----:B------:R-:W-:-:S07]  /*bfa0*/  MOV R0, UR5 ;  /* 0x0000000500007c02 */ /* 0x000fce0008000f00 */
.L_x_201:
[----:B-1----:R1:W2:Y:S02]  /*bfb0*/  SYNCS.PHASECHK.TRANS64.TRYWAIT P0, [R0+URZ], R3 ;  /* 0x00000003000075a7 */ /* 0x0022a400080011ff */
[----:B--2---:R-:W-:Y:S05]  /*bfc0*/  @!P0 NANOSLEEP.SYNCS 0x989680 ;  /* 0x009896800000895d */ /* 0x004fea0003900000 */
[----:B------:R-:W2:Y:S02]  /*bfd0*/  @!P0 SYNCS.PHASECHK.TRANS64 P0, [R0+URZ], R3 ;  /* 0x00000003000085a7 */ /* 0x000ea400080010ff */
[----:B--2---:R-:W-:Y:S05]  /*bfe0*/  @!P0 BRA `(.L_x_201) ;  /* 0xfffffffc00f08947 */ /* 0x004fea000383ffff */
[----:B------:R-:W-:Y:S05]  /*bff0*/  BRA `(.L_x_202) ;  /* 0xffffff7000f47947 */ /* 0x000fea000383ffff */
.L_x_65:
[----:B--2---:R2:W3:Y:S02]  /*c000*/  SYNCS.PHASECHK.TRANS64.TRYWAIT P0, [R2+URZ+0x180], R4 ;  /* 0x00018004020075a7 */ /* 0x0044e400080011ff */
[----:B---3--:R-:W-:Y:S05]  /*c010*/  @!P0 NANOSLEEP.SYNCS 0x989680 ;  /* 0x009896800000895d */ /* 0x008fea0003900000 */
[----:B------:R-:W3:Y:S02]  /*c020*/  @!P0 SYNCS.PHASECHK.TRANS64 P0, [R2+URZ+0x180], R4 ;  /* 0x00018004020085a7 */ /* 0x000ee400080010ff */
[----:B---3--:R-:W-:Y:S05]  /*c030*/  @!P0 BRA `(.L_x_65) ;  /* 0xfffffffc00f08947 */ /* 0x008fea000383ffff */
[----:B------:R-:W-:Y:S05]  /*c040*/  BRA `(.L_x_203) ;  /* 0xffffff7400507947 */ /* 0x000fea000383ffff */
.L_x_66:
[----:B------:R-:W-:-:S07]  /*c050*/  MOV R2, UR4 ;  /* 0x0000000400027c02 */ /* 0x000fce0008000f00 */
.L_x_204:
[----:B--2---:R2:W3:Y:S02]  /*c060*/  SYNCS.PHASECHK.TRANS64.TRYWAIT P0, [R2+URZ+0x150], R5 ;  /* 0x00015005020075a7 */ /* 0x0044e400080011ff */
[----:B---3--:R-:W-:Y:S05]  /*c070*/  @!P0 NANOSLEEP.SYNCS 0x989680 ;  /* 0x009896800000895d */ /* 0x008fea0003900000 */
[----:B------:R-:W3:Y:S02]  /*c080*/  @!P0 SYNCS.PHASECHK.TRANS64 P0, [R2+URZ+0x150], R5 ;  /* 0x00015005020085a7 */ /* 0x000ee400080010ff */
[----:B---3--:R-:W-:Y:S05]  /*c090*/  @!P0 BRA `(.L_x_204) ;  /* 0xfffffffc00f08947 */ /* 0x008fea000383ffff */
[----:B------:R-:W-:Y:S05]  /*c0a0*/  BRA `(.L_x_205) ;  /* 0xffffff7400607947 */ /* 0x000fea000383ffff */
.L_x_67:
[----:B--2---:R2:W3:Y:S02]  /*c0b0*/  SYNCS.PHASECHK.TRANS64.TRYWAIT P1, [R2+URZ+0x140], R4 ;  /* 0x00014004020075a7 */ /* 0x0044e400080211ff */
[----:B---3--:R-:W-:Y:S05]  /*c0c0*/  @!P1 NANOSLEEP.SYNCS 0x989680 ;  /* 0x009896800000995d */ /* 0x008fea0003900000 */
[----:B------:R-:W3:Y:S02]  /*c0d0*/  @!P1 SYNCS.PHASECHK.TRANS64 P1, [R2+URZ+0x140], R4 ;  /* 0x00014004020095a7 */ /* 0x000ee400080210ff */
[----:B---3--:R-:W-:Y:S05]  /*c0e0*/  @!P1 BRA `(.L_x_67) ;  /* 0xfffffffc00f09947 */ /* 0x008fea000383ffff */
[----:B------:R-:W-:Y:S05]  /*c0f0*/  BRA `(.L_x_206) ;  /* 0xffffff7400907947 */ /* 0x000fea000383ffff */
.L_x_70:
[----:B------:R-:W-:-:S07]  /*c100*/  MOV R0, UR4 ;  /* 0x0000000400007c02 */ /* 0x000fce0008000f00 */
.L_x_207:
[----:B--2---:R2:W3:Y:S02]  /*c110*/  SYNCS.PHASECHK.TRANS64.TRYWAIT P0, [R0+URZ+0x150], R2 ;  /* 0x00015002000075a7 */ /* 0x0044e400080011ff */
[----:B---3--:R-:W-:Y:S05]  /*c120*/  @!P0 NANOSLEEP.SYNCS 0x989680 ;  /* 0x009896800000895d */ /* 0x008fea0003900000 */
[----:B------:R-:W3:Y:S02]  /*c130*/  @!P0 SYNCS.PHASECHK.TRANS64 P0, [R0+URZ+0x150], R2 ;  /* 0x00015002000085a7 */ /* 0x000ee400080010ff */
[----:B---3--:R-:W-:Y:S05]  /*c140*/  @!P0 BRA `(.L_x_207) ;  /* 0xfffffffc00f08947 */ /* 0x008fea000383ffff */
[----:B------:R-:W-:Y:S05]  /*c150*/  BRA `(.L_x_69) ;  /* 0xffffff7400e47947 */ /* 0x000fea000383ffff */
.L_x_77:
[----:B-1----:R1:W2:Y:S02]  /*c160*/  SYNCS.PHASECHK.TRANS64.TRYWAIT P0, [R2+URZ+0x140], R0 ;  /* 0x00014000020075a7 */ /* 0x0022a400080011ff */
[----:B--2---:R-:W-:Y:S05]  /*c170*/  @!P0 NANOSLEEP.SYNCS 0x989680 ;  /* 0x009896800000895d */ /* 0x004fea0003900000 */
[----:B------:R-:W2:Y:S02]  /*c180*/  @!P0 SYNCS.PHASECHK.TRANS64 P0, [R2+URZ+0x140], R0 ;  /* 0x00014000020085a7 */ /* 0x000ea400080010ff */
[----:B--2---:R-:W-:Y:S05]  /*c190*/  @!P0 BRA `(.L_x_77) ;  /* 0xfffffffc00f08947 */ /* 0x004fea000383ffff */
[----:B------:R-:W-:Y:S05]  /*c1a0*/  BRA `(.L_x_208) ;  /* 0xffffff7c00807947 */ /* 0x000fea000383ffff */
.L_x_80:
[----:B------:R-:W-:-:S07]  /*c1b0*/  MOV R0, UR40 ;  /* 0x0000002800007c02 */ /* 0x000fce0008000f00 */
.L_x_209:
[----:B-1----:R1:W2:Y:S02]  /*c1c0*/  SYNCS.PHASECHK.TRANS64.TRYWAIT P0, [R0+URZ+0x170], R2 ;  /* 0x00017002000075a7 */ /* 0x0022a400080011ff */
[----:B--2---:R-:W-:Y:S05]  /*c1d0*/  @!P0 NANOSLEEP.SYNCS 0x989680 ;  /* 0x009896800000895d */ /* 0x004fea0003900000 */
[----:B------:R-:W2:Y:S02]  /*c1e0*/  @!P0 SYNCS.PHASECHK.TRANS64 P0, [R0+URZ+0x170], R2 ;  /* 0x00017002000085a7 */ /* 0x000ea400080010ff */
[----:B--2---:R-:W-:Y:S05]  /*c1f0*/  @!P0 BRA `(.L_x_209) ;  /* 0xfffffffc00f08947 */ /* 0x004fea000383ffff */
[----:B------:R-:W-:Y:S05]  /*c200*/  BRA `(.L_x_210) ;  /* 0xffffff8400107947 */ /* 0x000fea000383ffff */
.L_x_83:
[----:B------:R-:W-:Y:S07]  /*c210*/  MOV R0, UR7 ;  /* 0x0000000700007c02 */ /* 0x000fee0008000f00 */
.L_x_211:
[----:B-1----:R1:W2:Y:S02]  /*c220*/  SYNCS.PHASECHK.TRANS64.TRYWAIT P0, [R0+URZ], R2 ;  /* 0x00000002000075a7 */ /* 0x0022a400080011ff */
[----:B--2---:R-:W-:Y:S05]  /*c230*/  @!P0 NANOSLEEP.SYNCS 0x989680 ;  /* 0x009896800000895d */ /* 0x004fea0003900000 */
[----:B------:R-:W2:Y:S02]  /*c240*/  @!P0 SYNCS.PHASECHK.TRANS64 P0, [R0+URZ], R2 ;  /* 0x00000002000085a7 */ /* 0x000ea400080010ff */
[----:B--2---:R-:W-:Y:S05]  /*c250*/  @!P0 BRA `(.L_x_211) ;  /* 0xfffffffc00f08947 */ /* 0x004fea000383ffff */
[----:B------:R-:W-:Y:S05]  /*c260*/  BRA `(.L_x_82) ;  /* 0xffffff8400587947 */ /* 0x000fea000383ffff */
.L_x_86:
[----:B------:R-:W-:-:S07]  /*c270*/  MOV R0, UR4 ;  /* 0x0000000400007c02 */ /* 0x000fce0008000f00 */
.L_x_212:
[----:B--2---:R2:W4:Y:S02]  /*c280*/  SYNCS.PHASECHK.TRANS64.TRYWAIT P0, [R0+URZ], R2 ;  /* 0x00000002000075a7 */ /* 0x00452400080011ff */
[----:B----4-:R-:W-:Y:S05]  /*c290*/  @!P0 NANOSLEEP.SYNCS 0x989680 ;  /* 0x009896800000895d */ /* 0x010fea0003900000 */
[----:B------:R-:W4:Y:S02]  /*c2a0*/  @!P0 SYNCS.PHASECHK.TRANS64 P0, [R0+URZ], R2 ;  /* 0x00000002000085a7 */ /* 0x000f2400080010ff */
[----:B----4-:R-:W-:Y:S05]  /*c2b0*/  @!P0 BRA `(.L_x_212) ;  /* 0xfffffffc00f08947 */ /* 0x010fea000383ffff */
[----:B------:R-:W-:Y:S05]  /*c2c0*/  BRA `(.L_x_213) ;  /* 0xffffff8800307947 */ /* 0x000fea000383ffff */
.L_x_87:
[----:B------:R-:W-:-:S07]  /*c2d0*/  MOV R0, UR4 ;  /* 0x0000000400007c02 */ /* 0x000fce0008000f00 */
.L_x_214:
[----:B-1----:R1:W2:Y:S02]  /*c2e0*/  SYNCS.PHASECHK.TRANS64.TRYWAIT P0, [R0+URZ], R2 ;  /* 0x00000002000075a7 */ /* 0x0022a400080011ff */
[----:B--2---:R-:W-:Y:S05]  /*c2f0*/  @!P0 NANOSLEEP.SYNCS 0x989680 ;  /* 0x009896800000895d */ /* 0x004fea0003900000 */
[----:B------:R-:W2:Y:S02]  /*c300*/  @!P0 SYNCS.PHASECHK.TRANS64 P0, [R0+URZ], R2 ;  /* 0x00000002000085a7 */ /* 0x000ea400080010ff */
[----:B--2---:R-:W-:Y:S05]  /*c310*/  @!P0 BRA `(.L_x_214) ;  /* 0xfffffffc00f08947 */ /* 0x004fea000383ffff */
[----:B------:R-:W-:Y:S05]  /*c320*/  BRA `(.L_x_215) ;  /* 0xffffff88003c7947 */ /* 0x000fea000383ffff */
.L_x_92:
[----:B--2---:R2:W3:Y:S02]  /*c330*/  SYNCS.PHASECHK.TRANS64.TRYWAIT P0, [R8+URZ+0x140], R0 ;  /* 0x00014000080075a7 */ /* 0x0044e400080011ff */
[----:B---3--:R-:W-:Y:S05]  /*c340*/  @!P0 NANOSLEEP.SYNCS 0x989680 ;  /* 0x009896800000895d */ /* 0x008fea0003900000 */
[----:B------:R-:W3:Y:S02]  /*c350*/  @!P0 SYNCS.PHASECHK.TRANS64 P0, [R8+URZ+0x140], R0 ;  /* 0x00014000080085a7 */ /* 0x000ee400080010ff */
[----:B---3--:R-:W-:Y:S05]  /*c360*/  @!P0 BRA `(.L_x_92) ;  /* 0xfffffffc00f08947 */ /* 0x008fea000383ffff */
[----:B------:R-:W-:Y:S05]  /*c370*/  BRA `(.L_x_216) ;  /* 0xffffff8c00607947 */ /* 0x000fea000383ffff */
.L_x_95:
[----:B--2---:R-:W-:Y:S07]  /*c380*/  MOV R0, UR21 ;  /* 0x0000001500007c02 */ /* 0x004fee0008000f00 */
.L_x_217:
[----:B--2---:R2:W3:Y:S02]  /*c390*/  SYNCS.PHASECHK.TRANS64.TRYWAIT P1, [R0+URZ+0x138], R2 ;  /* 0x00013802000075a7 */ /* 0x0044e400080211ff */
[----:B---3--:R-:W-:Y:S05]  /*c3a0*/  @!P1 NANOSLEEP.SYNCS 0x989680 ;  /* 0x009896800000995d */ /* 0x008fea0003900000 */
[----:B------:R-:W3:Y:S02]  /*c3b0*/  @!P1 SYNCS.PHASECHK.TRANS64 P1, [R0+URZ+0x138], R2 ;  /* 0x00013802000095a7 */ /* 0x000ee400080210ff */
[----:B---3--:R-:W-:Y:S05]  /*c3c0*/  @!P1 BRA `(.L_x_217) ;  /* 0xfffffffc00f09947 */ /* 0x008fea000383ffff */
[----:B------:R-:W-:Y:S05]  /*c3d0*/  BRA `(.L_x_94) ;  /* 0xffffff9000d87947 */ /* 0x000fea000383ffff */
.L_x_98:
[----:B------:R-:W-:Y:S07]  /*c3e0*/  MOV R0, UR4 ;  /* 0x0000000400007c02 */ /* 0x000fee0008000f00 */
.L_x_218:
[----:B--2---:R2:W3:Y:S02]  /*c3f0*/  SYNCS.PHASECHK.TRANS64.TRYWAIT P0, [R0+URZ+0x118], R2 ;  /* 0x00011802000075a7 */ /* 0x0044e400080011ff */
[----:B---3--:R-:W-:Y:S05]  /*c400*/  @!P0 NANOSLEEP.SYNCS 0x989680 ;  /* 0x009896800000895d */ /* 0x008fea0003900000 */
[----:B------:R-:W3:Y:S02]  /*c410*/  @!P0 SYNCS.PHASECHK.TRANS64 P0, [R0+URZ+0x118], R2 ;  /* 0x00011802000085a7 */ /* 0x000ee400080010ff */
[----:B---3--:R-:W-:Y:S05]  /*c420*/  @!P0 BRA `(.L_x_218) ;  /* 0xfffffffc00f08947 */ /* 0x008fea000383ffff */
[----:B------:R-:W-:Y:S05]  /*c430*/  BRA `(.L_x_219) ;  /* 0xffffff9400347947 */ /* 0x000fea000383ffff */
.L_x_99:
[----:B------:R-:W-:Y:S07]  /*c440*/  MOV R0, UR5 ;  /* 0x0000000500007c02 */ /* 0x000fee0008000f00 */
.L_x_220:
[----:B--2---:R2:W3:Y:S02]  /*c450*/  SYNCS.PHASECHK.TRANS64.TRYWAIT P0, [R0+URZ+0x118], R2 ;  /* 0x00011802000075a7 */ /* 0x0044e400080011ff */
[----:B---3--:R-:W-:Y:S05]  /*c460*/  @!P0 NANOSLEEP.SYNCS 0x989680 ;  /* 0x009896800000895d */ /* 0x008fea0003900000 */
[----:B------:R-:W3:Y:S02]  /*c470*/  @!P0 SYNCS.PHASECHK.TRANS64 P0, [R0+URZ+0x118], R2 ;  /* 0x00011802000085a7 */ /* 0x000ee400080010ff */
[----:B---3--:R-:W-:Y:S05]  /*c480*/  @!P0 BRA `(.L_x_220) ;  /* 0xfffffffc00f08947 */ /* 0x008fea000383ffff */
[----:B------:R-:W-:Y:S05]  /*c490*/  BRA `(.L_x_221) ;  /* 0xffffff9400b47947 */ /* 0x000fea000383ffff */
.L_x_100:
[----:B------:R-:W-:Y:S07]  /*c4a0*/  MOV R0, UR4 ;  /* 0x0000000400007c02 */ /* 0x000fee0008000f00 */
.L_x_222:
[----:B--2---:R2:W3:Y:S02]  /*c4b0*/  SYNCS.PHASECHK.TRANS64.TRYWAIT P0, [R0+URZ+0x118], R2 ;  /* 0x00011802000075a7 */ /* 0x0044e400080011ff */
[----:B---3--:R-:W-:Y:S05]  /*c4c0*/  @!P0 NANOSLEEP.SYNCS 0x989680 ;  /* 0x009896800000895d */ /* 0x008fea0003900000 */
[----:B------:R-:W3:Y:S02]  /*c4d0*/  @!P0 SYNCS.PHASECHK.TRANS64 P0, [R0+URZ+0x118], R2 ;  /* 0x00011802000085a7 */ /* 0x000ee400080010ff */
[----:B---3--:R-:W-:Y:S05]  /*c4e0*/  @!P0 BRA `(.L_x_222) ;  /* 0xfffffffc00f08947 */ /* 0x008fea000383ffff */
[----:B------:R-:W-:Y:S05]  /*c4f0*/  BRA `(.L_x_223) ;  /* 0xffffff98003c7947 */ /* 0x000fea000383ffff */
.L_x_101:
[----:B------:R-:W-:Y:S07]  /*c500*/  MOV R2, UR5 ;  /* 0x0000000500027c02 */ /* 0x000fee0008000f00 */
.L_x_224:
[----:B--2---:R2:W3:Y:S02]  /*c510*/  SYNCS.PHASECHK.TRANS64.TRYWAIT P0, [R2+URZ+0x118], R0 ;  /* 0x00011800020075a7 */ /* 0x0044e400080011ff */
[----:B---3--:R-:W-:Y:S05]  /*c520*/  @!P0 NANOSLEEP.SYNCS 0x989680 ;  /* 0x009896800000895d */ /* 0x008fea0003900000 */
[----:B------:R-:W3:Y:S02]  /*c530*/  @!P0 SYNCS.PHASECHK.TRANS64 P0, [R2+URZ+0x118], R0 ;  /* 0x00011800020085a7 */ /* 0x000ee400080010ff */
[----:B---3--:R-:W-:Y:S05]  /*c540*/  @!P0 BRA `(.L_x_224) ;  /* 0xfffffffc00f08947 */ /* 0x008fea000383ffff */
[----:B------:R-:W-:Y:S05]  /*c550*/  BRA `(.L_x_225) ;  /* 0xffffff9800c87947 */ /* 0x000fea000383ffff */
.L_x_103:
[----:B------:R-:W-:-:S07]  /*c560*/  MOV R0, UR4 ;  /* 0x0000000400007c02 */ /* 0x000fce0008000f00 */
.L_x_226:
[----:B--2---:R2:W4:Y:S02]  /*c570*/  SYNCS.PHASECHK.TRANS64.TRYWAIT P0, [R0+URZ], R2 ;  /* 0x00000002000075a7 */ /* 0x00452400080011ff */
[----:B----4-:R-:W-:Y:S05]  /*c580*/  @!P0 NANOSLEEP.SYNCS 0x989680 ;  /* 0x009896800000895d */ /* 0x010fea0003900000 */
[----:B------:R-:W4:Y:S02]  /*c590*/  @!P0 SYNCS.PHASECHK.TRANS64 P0, [R0+URZ], R2 ;  /* 0x00000002000085a7 */ /* 0x000f2400080010ff */
[----:B----4-:R-:W-:Y:S05]  /*c5a0*/  @!P0 BRA `(.L_x_226) ;  /* 0xfffffffc00f08947 */ /* 0x010fea000383ffff */
[----:B------:R-:W-:Y:S05]  /*c5b0*/  BRA `(.L_x_227) ;  /* 0xffffff9c00787947 */ /* 0x000fea000383ffff */
.L_x_104:
[----:B------:R-:W-:-:S07]  /*c5c0*/  MOV R0, UR5 ;  /* 0x0000000500007c02 */ /* 0x000fce0008000f00 */
.L_x_228:
[----:B--2---:R2:W4:Y:S02]  /*c5d0*/  SYNCS.PHASECHK.TRANS64.TRYWAIT P0, [R0+URZ], R2 ;  /* 0x00000002000075a7 */ /* 0x00452400080011ff */
[----:B----4-:R-:W-:Y:S05]  /*c5e0*/  @!P0 NANOSLEEP.SYNCS 0x989680 ;  /* 0x009896800000895d */ /* 0x010fea0003900000 */
[----:B------:R-:W4:Y:S02]  /*c5f0*/  @!P0 SYNCS.PHASECHK.TRANS64 P0, [R0+URZ], R2 ;  /* 0x00000002000085a7 */ /* 0x000f2400080010ff */
[----:B----4-:R-:W-:Y:S05]  /*c600*/  @!P0 BRA `(.L_x_228) ;  /* 0xfffffffc00f08947 */ /* 0x010fea000383ffff */
[----:B------:R-:W-:Y:S05]  /*c610*/  BRA `(.L_x_229) ;  /* 0xffffff9c00847947 */ /* 0x000fea000383ffff */
.L_x_106:
[----:B-1----:R1:W2:Y:S02]  /*c620*/  SYNCS.PHASECHK.TRANS64.TRYWAIT P0, [R0+URZ+0x140], R2 ;  /* 0x00014002000075a7 */ /* 0x0022a400080011ff */
[----:B--2---:R-:W-:Y:S05]  /*c630*/  @!P0 NANOSLEEP.SYNCS 0x989680 ;  /* 0x009896800000895d */ /* 0x004fea0003900000 */
[----:B------:R-:W2:Y:S02]  /*c640*/  @!P0 SYNCS.PHASECHK.TRANS64 P0, [R0+URZ+0x140], R2 ;  /* 0x00014002000085a7 */ /* 0x000ea400080010ff */
[----:B--2---:R-:W-:Y:S05]  /*c650*/  @!P0 BRA `(.L_x_106) ;  /* 0xfffffffc00f08947 */ /* 0x004fea000383ffff */
[----:B------:R-:W-:Y:S05]  /*c660*/  BRA `(.L_x_230) ;  /* 0xffffffa000747947 */ /* 0x000fea000383ffff */
.L_x_116:
[----:B-1----:R1:W3:Y:S02]  /*c670*/  SYNCS.PHASECHK.TRANS64.TRYWAIT P1, [R0+URZ+0x100], R3 ;  /* 0x00010003000075a7 */ /* 0x0022e400080211ff */
[----:B---3--:R-:W-:Y:S05]  /*c680*/  @!P1 NANOSLEEP.SYNCS 0x989680 ;  /* 0x009896800000995d */ /* 0x008fea0003900000 */
[----:B------:R-:W3:Y:S02]  /*c690*/  @!P1 SYNCS.PHASECHK.TRANS64 P1, [R0+URZ+0x100], R3 ;  /* 0x00010003000095a7 */ /* 0x000ee400080210ff */
[----:B---3--:R-:W-:Y:S05]  /*c6a0*/  @!P1 BRA `(.L_x_116) ;  /* 0xfffffffc00f09947 */ /* 0x008fea000383ffff */
[----:B------:R-:W-:Y:S05]  /*c6b0*/  BRA `(.L_x_115) ;  /* 0xffffffb0001c7947 */ /* 0x000fea000383ffff */
.L_x_118:
[----:B-1----:R1:W4:Y:S02]  /*c6c0*/  SYNCS.PHASECHK.TRANS64.TRYWAIT P0, [R104+URZ+0x160], R2 ;  /* 0x00016002680075a7 */ /* 0x00232400080011ff */
[----:B----4-:R-:W-:Y:S05]  /*c6d0*/  @!P0 NANOSLEEP.SYNCS 0x989680 ;  /* 0x009896800000895d */ /* 0x010fea0003900000 */
[----:B------:R-:W4:Y:S02]  /*c6e0*/  @!P0 SYNCS.PHASECHK.TRANS64 P0, [R104+URZ+0x160], R2 ;  /* 0x00016002680085a7 */ /* 0x000f2400080010ff */
[----:B----4-:R-:W-:Y:S05]  /*c6f0*/  @!P0 BRA `(.L_x_118) ;  /* 0xfffffffc00f08947 */ /* 0x010fea000383ffff */
[----:B------:R-:W-:Y:S05]  /*c700*/  BRA `(.L_x_117) ;  /* 0xffffffb000507947 */ /* 0x000fea000383ffff */
.L_x_131:
[----:B-1----:R1:W2:Y:S02]  /*c710*/  SYNCS.PHASECHK.TRANS64.TRYWAIT P0, [R20+URZ+0x100], R0 ;  /* 0x00010000140075a7 */ /* 0x0022a400080011ff */
[----:B--2---:R-:W-:Y:S05]  /*c720*/  @!P0 NANOSLEEP.SYNCS 0x989680 ;  /* 0x009896800000895d */ /* 0x004fea0003900000 */
[----:B------:R-:W2:Y:S02]  /*c730*/  @!P0 SYNCS.PHASECHK.TRANS64 P0, [R20+URZ+0x100], R0 ;  /* 0x00010000140085a7 */ /* 0x000ea400080010ff */
[----:B--2---:R-:W-:Y:S05]  /*c740*/  @!P0 BRA `(.L_x_131) ;  /* 0xfffffffc00f08947 */ /* 0x004fea000383ffff */
[----:B------:R-:W-:Y:S05]  /*c750*/  BRA `(.L_x_130) ;  /* 0xffffffc000107947 */ /* 0x000fea000383ffff */
.L_x_143:
[----:B-1----:R1:W3:Y:S02]  /*c760*/  SYNCS.PHASECHK.TRANS64.TRYWAIT P0, [R21+URZ+0x100], R20 ;  /* 0x00010014150075a7 */ /* 0x0022e400080011ff */
[----:B---3--:R-:W-:Y:S05]  /*c770*/  @!P0 NANOSLEEP.SYNCS 0x989680 ;  /* 0x009896800000895d */ /* 0x008fea0003900000 */
[----:B------:R-:W3:Y:S02]  /*c780*/  @!P0 SYNCS.PHASECHK.TRANS64 P0, [R21+URZ+0x100], R20 ;  /* 0x00010014150085a7 */ /* 0x000ee400080010ff */
[----:B---3--:R-:W-:Y:S05]  /*c790*/  @!P0 BRA `(.L_x_143) ;  /* 0xfffffffc00f08947 */ /* 0x008fea000383ffff */
[----:B------:R-:W-:Y:S05]  /*c7a0*/  BRA `(.L_x_142) ;  /* 0xffffffcc00f87947 */ /* 0x000fea000383ffff */
.L_x_155:
[----:B-1----:R1:W3:Y:S02]  /*c7b0*/  SYNCS.PHASECHK.TRANS64.TRYWAIT P0, [R2+URZ+0x100], R112 ;  /* 0x00010070020075a7 */ /* 0x0022e400080011ff */
[----:B---3--:R-:W-:Y:S05]  /*c7c0*/  @!P0 NANOSLEEP.SYNCS 0x989680 ;  /* 0x009896800000895d */ /* 0x008fea0003900000 */
[----:B------:R-:W3:Y:S02]  /*c7d0*/  @!P0 SYNCS.PHASECHK.TRANS64 P0, [R2+URZ+0x100], R112 ;  /* 0x00010070020085a7 */ /* 0x000ee400080010ff */
[----:B---3--:R-:W-:Y:S05]  /*c7e0*/  @!P0 BRA `(.L_x_155) ;  /* 0xfffffffc00f08947 */ /* 0x008fea000383ffff */
[----:B------:R-:W-:Y:S05]  /*c7f0*/  BRA `(.L_x_154) ;  /* 0xffffffdc00d47947 */ /* 0x000fea000383ffff */
        .weak           $__internal_0_$__cuda_sm10x_tcgen05_guardrail_trap_col_being_dealloced_not_returned_by_alloc
        .type           $__internal_0_$__cuda_sm10x_tcgen05_guardrail_trap_col_being_dealloced_not_returned_by_alloc,@function
        .size           $__internal_0_$__cuda_sm10x_tcgen05_guardrail_trap_col_being_dealloced_not_returned_by_alloc,($__internal_1_$__cuda_sm10x_tcgen05_guardrail_trap_phase_invalid_during_alloc - $__internal_0_$__cuda_sm10x_tcgen05_guardrail_trap_col_being_dealloced_not_returned_by_alloc)
$__internal_0_$__cuda_sm10x_tcgen05_guardrail_trap_col_being_dealloced_not_returned_by_alloc:
[----:B------:R-:W-:Y:S05]  /*c800*/  BPT.TRAP 0x1 ;  /* 0x000000040000795c */ /* 0x000fea0000300000 */
[----:B------:R-:W-:-:S04]  /*c810*/  HFMA2 R3, -RZ, RZ, 0, 0 ;  /* 0x00000000ff037431 */ /* 0x000fc800000001ff */
[----:B------:R-:W-:Y:S05]  /*c820*/  RET.REL.NODEC R2 `(_ZN7cutlass13device_kernelINS_4gemm6kernel13GemmUniversalIN4cute5tupleIJiiiiEEENS1_10collective13CollectiveMmaINS1_46MainloopSm100TmaUmmaWarpSpecializedBlockScaledILi16ELi2ELi2ENS5_IJNS4_1CILi2EEENSA_ILi1EEESC_EEEEENS5_IJNSA_ILi128EEENSA_ILi64EEESF_EEENS5_IJNS_12float_e2m1_tENS_13float_ue8m0_tEEEENS5_IJNS5_IJlSC_lEEENS4_6LayoutINS5_IJNS5_IJNS5_IJNSA_ILi32EEENSA_ILi4EEEEEEiEEESQ_NS5_IJSC_iEEEEEENS5_IJNS5_IJNS5_IJNSA_ILi16EEESO_EEEiEEENS5_IJNS5_IJNSA_ILi0EEESC_EEENSA_ILi512EEEEEENS5_IJSW_iEEEEEEEEEEESK_S13_NS4_8TiledMMAINS4_8MMA_AtomIJNS4_17SM100_MMA_MXF4_SSISI_SI_fSJ_Li128ELi64ELi32ELNS4_4UMMA5MajorE0ELS18_0ELNS17_7ScaleInE0ELS19_0EEEEEENSM_INS5_IJSC_SC_SC_EEENS5_IJSW_SW_SW_EEEEENS5_IJNS4_10UnderscoreES1F_S1F_EEEEENS5_IJNS4_13SM90_TMA_LOADES1I_EEENS5_IJNS4_14ComposedLayoutINS4_7SwizzleILi2ELi4ELi3EEENS4_18smem_ptr_flag_bitsILi4EEENSM_INS5_IJNSA_ILi8EEESF_EEENS5_IJSF_SC_EEEEEEENSM_INS5_IJNS5_IJNS5_IJSP_SC_EEENS5_IJSN_SB_EEEEEESC_NS5_IJSB_SC_EEEEEENS5_IJNS5_IJNS5_IJSU_SY_EEESX_EEESW_NS5_IJSB_SY_EEEEEEEEEEEvNS4_8identityENS5_IJNS4_23SM90_TMA_LOAD_MULTICASTES26_EEES24_vS25_EENS_8epilogue10collective18CollectiveEpilogueINS29_23Sm100TmaWarpSpecializedILi3ELi2ELi16ELb1ELb0EEEJNS5_IJSG_SG_SF_EEENS5_IJNSM_ISG_SC_EENSM_INS5_IJST_SB_EEENS5_IJSC_SN_EEEEEEEENS_10bfloat16_tESL_S2K_SL_NS29_6fusion15FusionCallbacksIS2D_NS2L_17LinearCombinationIS2K_fS2K_fLNS_15FloatRoundStyleE2EEES2E_S2J_JEEENS4_5SM1004TMEM4LOAD26SM100_TMEM_LOAD_32dp32b16xES1I_NS1K_INS1L_ILi1ELi4ELi3EEENS1N_ILi16EEENSM_INS5_IJS1P_ST_EEENS5_IJST_SC_EEEEEEENS4_39AutoVectorizingCopyWithAssumedAlignmentILi128EEENS4_14SM90_TMA_STOREES30_S32_S32_EEEvvEEEEvNT_6ParamsE) ;  /* 0xffffff3402f47950 */ /* 0x000fea0003c3ffff */
        .weak           $__internal_1_$__cuda_sm10x_tcgen05_guardrail_trap_phase_invalid_during_alloc
        .type           $__internal_1_$__cuda_sm10x_tcgen05_guardrail_trap_phase_invalid_during_alloc,@function
        .size           $__internal_1_$__cuda_sm10x_tcgen05_guardrail_trap_phase_invalid_during_alloc,($__internal_2_$__cuda_sm10x_tcgen05_guardrail_trap_unallocated_columns_being_dealloced - $__internal_1_$__cuda_sm10x_tcgen05_guardrail_trap_phase_invalid_during_alloc)
$__internal_1_$__cuda_sm10x_tcgen05_guardrail_trap_phase_invalid_during_alloc:
[----:B------:R-:W-:Y:S05]  /*c830*/  BPT.TRAP 0x1 ;  /* 0x000000040000795c */ /* 0x000fea0000300000 */
[----:B------:R-:W-:-:S04]  /*c840*/  MOV R5, 0x0 ;  /* 0x0000000000057802 */ /* 0x000fc80000000f00 */
[----:B------:R-:W-:Y:S05]  /*c850*/  RET.REL.NODEC R4 `(_ZN7cutlass13device_kernelINS_4gemm6kernel13GemmUniversalIN4cute5tupleIJiiiiEEENS1_10collective13CollectiveMmaINS1_46MainloopSm100TmaUmmaWarpSpecializedBlockScaledILi16ELi2ELi2ENS5_IJNS4_1CILi2EEENSA_ILi1EEESC_EEEEENS5_IJNSA_ILi128EEENSA_ILi64EEESF_EEENS5_IJNS_12float_e2m1_tENS_13float_ue8m0_tEEEENS5_IJNS5_IJlSC_lEEENS4_6LayoutINS5_IJNS5_IJNS5_IJNSA_ILi32EEENSA_ILi4EEEEEEiEEESQ_NS5_IJSC_iEEEEEENS5_IJNS5_IJNS5_IJNSA_ILi16EEESO_EEEiEEENS5_IJNS5_IJNSA_ILi0EEESC_EEENSA_ILi512EEEEEENS5_IJSW_iEEEEEEEEEEESK_S13_NS4_8TiledMMAINS4_8MMA_AtomIJNS4_17SM100_MMA_MXF4_SSISI_SI_fSJ_Li128ELi64ELi32ELNS4_4UMMA5MajorE0ELS18_0ELNS17_7ScaleInE0ELS19_0EEEEEENSM_INS5_IJSC_SC_SC_EEENS5_IJSW_SW_SW_EEEEENS5_IJNS4_10UnderscoreES1F_S1F_EEEEENS5_IJNS4_13SM90_TMA_LOADES1I_EEENS5_IJNS4_14ComposedLayoutINS4_7SwizzleILi2ELi4ELi3EEENS4_18smem_ptr_flag_bitsILi4EEENSM_INS5_IJNSA_ILi8EEESF_EEENS5_IJSF_SC_EEEEEEENSM_INS5_IJNS5_IJNS5_IJSP_SC_EEENS5_IJSN_SB_EEEEEESC_NS5_IJSB_SC_EEEEEENS5_IJNS5_IJNS5_IJSU_SY_EEESX_EEESW_NS5_IJSB_SY_EEEEEEEEEEEvNS4_8identityENS5_IJNS4_23SM90_TMA_LOAD_MULTICASTES26_EEES24_vS25_EENS_8epilogue10collective18CollectiveEpilogueINS29_23Sm100TmaWarpSpecializedILi3ELi2ELi16ELb1ELb0EEEJNS5_IJSG_SG_SF_EEENS5_IJNSM_ISG_SC_EENSM_INS5_IJST_SB_EEENS5_IJSC_SN_EEEEEEEENS_10bfloat16_tESL_S2K_SL_NS29_6fusion15FusionCallbacksIS2D_NS2L_17LinearCombinationIS2K_fS2K_fLNS_15FloatRoundStyleE2EEES2E_S2J_JEEENS4_5SM1004TMEM4LOAD26SM100_TMEM_LOAD_32dp32b16xES1I_NS1K_INS1L_ILi1ELi4ELi3EEENS1N_ILi16EEENSM_INS5_IJS1P_ST_EEENS5_IJST_SC_EEEEEEENS4_39AutoVectorizingCopyWithAssumedAlignmentILi128EEENS4_14SM90_TMA_STOREES30_S32_S32_EEEvvEEEEvNT_6ParamsE) ;  /* 0xffffff3404e87950 */ /* 0x000fea0003c3ffff */
        .weak           $__internal_2_$__cuda_sm10x_tcgen05_guardrail_trap_unallocated_columns_being_dealloced
        .type           $__internal_2_$__cuda_sm10x_tcgen05_guardrail_trap_unallocated_columns_being_dealloced,@function
        .size           $__internal_2_$__cuda_sm10x_tcgen05_guardrail_trap_unallocated_columns_being_dealloced,(.L_x_232 - $__internal_2_$__cuda_sm10x_tcgen05_guardrail_trap_unallocated_columns_being_dealloced)
$__internal_2_$__cuda_sm10x_tcgen05_guardrail_trap_unallocated_columns_being_dealloced:
[----:B------:R-:W-:Y:S05]  /*c860*/  BPT.TRAP 0x1 ;  /* 0x000000040000795c */ /* 0x000fea0000300000 */
[----:B------:R-:W-:-:S04]  /*c870*/  HFMA2 R3, -RZ, RZ, 0, 0 ;  /* 0x00000000ff037431 */ /* 0x000fc800000001ff */
[----:B------:R-:W-:Y:S05]  /*c880*/  RET.REL.NODEC R2 `(_ZN7cutlass13device_kernelINS_4gemm6kernel13GemmUniversalIN4cute5tupleIJiiiiEEENS1_10collective13CollectiveMmaINS1_46MainloopSm100TmaUmmaWarpSpecializedBlockScaledILi16ELi2ELi2ENS5_IJNS4_1CILi2EEENSA_ILi1EEESC_EEEEENS5_IJNSA_ILi128EEENSA_ILi64EEESF_EEENS5_IJNS_12float_e2m1_tENS_13float_ue8m0_tEEEENS5_IJNS5_IJlSC_lEEENS4_6LayoutINS5_IJNS5_IJNS5_IJNSA_ILi32EEENSA_ILi4EEEEEEiEEESQ_NS5_IJSC_iEEEEEENS5_IJNS5_IJNS5_IJNSA_ILi16EEESO_EEEiEEENS5_IJNS5_IJNSA_ILi0EEESC_EEENSA_ILi512EEEEEENS5_IJSW_iEEEEEEEEEEESK_S13_NS4_8TiledMMAINS4_8MMA_AtomIJNS4_17SM100_MMA_MXF4_SSISI_SI_fSJ_Li128ELi64ELi32ELNS4_4UMMA5MajorE0ELS18_0ELNS17_7ScaleInE0ELS19_0EEEEEENSM_INS5_IJSC_SC_SC_EEENS5_IJSW_SW_SW_EEEEENS5_IJNS4_10UnderscoreES1F_S1F_EEEEENS5_IJNS4_13SM90_TMA_LOADES1I_EEENS5_IJNS4_14ComposedLayoutINS4_7SwizzleILi2ELi4ELi3EEENS4_18smem_ptr_flag_bitsILi4EEENSM_INS5_IJNSA_ILi8EEESF_EEENS5_IJSF_SC_EEEEEEENSM_INS5_IJNS5_IJNS5_IJSP_SC_EEENS5_IJSN_SB_EEEEEESC_NS5_IJSB_SC_EEEEEENS5_IJNS5_IJNS5_IJSU_SY_EEESX_EEESW_NS5_IJSB_SY_EEEEEEEEEEEvNS4_8identityENS5_IJNS4_23SM90_TMA_LOAD_MULTICASTES26_EEES24_vS25_EENS_8epilogue10collective18CollectiveEpilogueINS29_23Sm100TmaWarpSpecializedILi3ELi2ELi16ELb1ELb0EEEJNS5_IJSG_SG_SF_EEENS5_IJNSM_ISG_SC_EENSM_INS5_IJST_SB_EEENS5_IJSC_SN_EEEEEEEENS_10bfloat16_tESL_S2K_SL_NS29_6fusion15FusionCallbacksIS2D_NS2L_17LinearCombinationIS2K_fS2K_fLNS_15FloatRoundStyleE2EEES2E_S2J_JEEENS4_5SM1004TMEM4LOAD26SM100_TMEM_LOAD_32dp32b16xES1I_NS1K_INS1L_ILi1ELi4ELi3EEENS1N_ILi16EEENSM_INS5_IJS1P_ST_EEENS5_IJST_SC_EEEEEEENS4_39AutoVectorizingCopyWithAssumedAlignmentILi128EEENS4_14SM90_TMA_STOREES30_S32_S32_EEEvvEEEEvNT_6ParamsE) ;  /* 0xffffff3402dc7950 */ /* 0x000fea0003c3ffff */
.L_x_231:
[----:B------:R-:W-:-:S00]  /*c890*/  BRA `(.L_x_231) ;  /* 0xfffffffc00fc7947 */ /* 0x000fc0000383ffff */
[----:B------:R-:W-:-:S00]  /*c8a0*/  NOP ;  /* 0x0000000000007918 */ /* 0x000fc00000000000 */
        /* <DEDUP_REMOVED lines=13> */
.L_x_232:


//--------------------- .nv.global.init           --------------------------
	.section	.nv.global.init,"aw",@progbits
.nv.global.init:
	.type		$str$29,@object
	.size		$str$29,($str$30 - $str$29)
$str$29:
        /*0000*/ 	.byte	0x28, 0x61, 0x64, 0x64, 0x72, 0x65, 0x73, 0x73, 0x20, 0x26, 0x20, 0x6d, 0x61, 0x73, 0x6b, 0x29
        /*0010*/ 	.byte	0x20, 0x3d, 0x3d, 0x20, 0x30, 0x00
	.type		$str$30,@object
	.size		$str$30,($str$26 - $str$30)
$str$30:
        /*0016*/ 	.byte	0x2f, 0x74, 0x6d, 0x70, 0x2f, 0x63, 0x75, 0x74, 0x6c, 0x61, 0x73, 0x73, 0x5f, 0x73, 0x77, 0x65
        /*0026*/ 	.byte	0x65, 0x70, 0x5f, 0x73, 0x72, 0x63, 0x2f, 0x69, 0x6e, 0x63, 0x6c, 0x75, 0x64, 0x65, 0x2f, 0x63
        /*0036*/ 	.byte	0x75, 0x74, 0x65, 0x2f, 0x70, 0x6f, 0x69, 0x6e, 0x74, 0x65, 0x72, 0x5f, 0x66, 0x6c, 0x61, 0x67
        /*0046*/ 	.byte	0x67, 0x65, 0x64, 0x2e, 0x68, 0x70, 0x70, 0x00
	.type		$str$26,@object
	.size		$str$26,($str$25 - $str$26)
$str$26:
        /*004e*/ 	.byte	0x2f, 0x74, 0x6d, 0x70, 0x2f, 0x63, 0x75, 0x74, 0x6c, 0x61, 0x73, 0x73, 0x5f, 0x73, 0x77, 0x65
        /*005e*/ 	.byte	0x65, 0x70, 0x5f, 0x73, 0x72, 0x63, 0x2f, 0x69, 0x6e, 0x63, 0x6c, 0x75, 0x64, 0x65, 0x2f, 0x63
        /*006e*/ 	.byte	0x75, 0x74, 0x65, 0x2f, 0x61, 0x74, 0x6f, 0x6d, 0x2f, 0x63, 0x6f, 0x70, 0x79, 0x5f, 0x74, 0x72
        /*007e*/ 	.byte	0x61, 0x69, 0x74, 0x73, 0x5f, 0x73, 0x6d, 0x31, 0x30, 0x30, 0x2e, 0x68, 0x70, 0x70, 0x00
	.type		$str$25,@object
	.size		$str$25,(__unnamed_1 - $str$25)
$str$25:
        /*008d*/ 	.byte	0x28, 0x28, 0x75, 0x69, 0x6e, 0x74, 0x33, 0x32, 0x5f, 0x74, 0x28, 0x74, 0x68, 0x72, 0x65, 0x61
        /*009d*/ 	.byte	0x64, 0x49, 0x64, 0x78, 0x2e, 0x78, 0x29, 0x20, 0x2f, 0x20, 0x33, 0x32, 0x29, 0x20, 0x25, 0x20
        /*00ad*/ 	.byte	0x34, 0x29, 0x20, 0x3d, 0x3d, 0x20, 0x28, 0x28, 0x28, 0x74, 0x6d, 0x65, 0x6d, 0x5f, 0x61, 0x64
        /*00bd*/ 	.byte	0x64, 0x72, 0x20, 0x3e, 0x3e, 0x20, 0x31, 0x36, 0x29, 0x20, 0x2f, 0x20, 0x33, 0x32, 0x29, 0x20
        /*00cd*/ 	.byte	0x25, 0x20, 0x34, 0x29, 0x00
	.type		__unnamed_1,@object
	.size		__unnamed_1,(__unnamed_2 - __unnamed_1)
__unnamed_1:
        /*00d2*/ 	.byte	0x61, 0x75, 0x74, 0x6f, 0x20, 0x63, 0x75, 0x74, 0x65, 0x3a, 0x3a, 0x61, 0x73, 0x5f, 0x70, 0x6f
        /* <DEDUP_REMOVED lines=24> */
        /*0262*/ 	.byte	0x43, 0x3c, 0x32, 0x30, 0x34, 0x38, 0x3e, 0x3e, 0x3e, 0x3e, 0x5d, 0x00
	.type		__unnamed_2,@object
	.size		__unnamed_2,(.L_2 - __unnamed_2)
__unnamed_2:
        /* <DEDUP_REMOVED lines=40> */
        /*04ee*/ 	.byte	0x3a, 0x3a, 0x43, 0x3c, 0x30, 0x3e, 0x3e, 0x3e, 0x3e, 0x5d, 0x00
.L_2:


//--------------------- .nv.shared._ZN7cutlass13device_kernelINS_4gemm6kernel13GemmUniversalIN4cute5tupleIJiiiiEEENS1_10collective13CollectiveMmaINS1_46MainloopSm100TmaUmmaWarpSpecializedBlockScaledILi16ELi2ELi2ENS5_IJNS4_1CILi2EEENSA_ILi1EEESC_EEEEENS5_IJNSA_ILi128EEENSA_ILi64EEESF_EEENS5_IJNS_12float_e2m1_tENS_13float_ue8m0_tEEEENS5_IJNS5_IJlSC_lEEENS4_6LayoutINS5_IJNS5_IJNS5_IJNSA_ILi32EEENSA_ILi4EEEEEEiEEESQ_NS5_IJSC_iEEEEEENS5_IJNS5_IJNS5_IJNSA_ILi16EEESO_EEEiEEENS5_IJNS5_IJNSA_ILi0EEESC_EEENSA_ILi512EEEEEENS5_IJSW_iEEEEEEEEEEESK_S13_NS4_8TiledMMAINS4_8MMA_AtomIJNS4_17SM100_MMA_MXF4_SSISI_SI_fSJ_Li128ELi64ELi32ELNS4_4UMMA5MajorE0ELS18_0ELNS17_7ScaleInE0ELS19_0EEEEEENSM_INS5_IJSC_SC_SC_EEENS5_IJSW_SW_SW_EEEEENS5_IJNS4_10UnderscoreES1F_S1F_EEEEENS5_IJNS4_13SM90_TMA_LOADES1I_EEENS5_IJNS4_14ComposedLayoutINS4_7SwizzleILi2ELi4ELi3EEENS4_18smem_ptr_flag_bitsILi4EEENSM_INS5_IJNSA_ILi8EEESF_EEENS5_IJSF_SC_EEEEEEENSM_INS5_IJNS5_IJNS5_IJSP_SC_EEENS5_IJSN_SB_EEEEEESC_NS5_IJSB_SC_EEEEEENS5_IJNS5_IJNS5_IJSU_SY_EEESX_EEESW_NS5_IJSB_SY_EEEEEEEEEEEvNS4_8identityENS5_IJNS4_23SM90_TMA_LOAD_MULTICASTES26_EEES24_vS25_EENS_8epilogue10collective18CollectiveEpilogueINS29_23Sm100TmaWarpSpecializedILi3ELi2ELi16ELb1ELb0EEEJNS5_IJSG_SG_SF_EEENS5_IJNSM_ISG_SC_EENSM_INS5_IJST_SB_EEENS5_IJSC_SN_EEEEEEEENS_10bfloat16_tESL_S2K_SL_NS29_6fusion15FusionCallbacksIS2D_NS2L_17LinearCombinationIS2K_fS2K_fLNS_15FloatRoundStyleE2EEES2E_S2J_JEEENS4_5SM1004TMEM4LOAD26SM100_TMEM_LOAD_32dp32b16xES1I_NS1K_INS1L_ILi1ELi4ELi3EEENS1N_ILi16EEENSM_INS5_IJS1P_ST_EEENS5_IJST_SC_EEEEEEENS4_39AutoVectorizingCopyWithAssumedAlignmentILi128EEENS4_14SM90_TMA_STOREES30_S32_S32_EEEvvEEEEvNT_6ParamsE --------------------------
	.section	.nv.shared._ZN7cutlass13device_kernelINS_4gemm6kernel13GemmUniversalIN4cute5tupleIJiiiiEEENS1_10collective13CollectiveMmaINS1_46MainloopSm100TmaUmmaWarpSpecializedBlockScaledILi16ELi2ELi2ENS5_IJNS4_1CILi2EEENSA_ILi1EEESC_EEEEENS5_IJNSA_ILi128EEENSA_ILi64EEESF_EEENS5_IJNS_12float_e2m1_tENS_13float_ue8m0_tEEEENS5_IJNS5_IJlSC_lEEENS4_6LayoutINS5_IJNS5_IJNS5_IJNSA_ILi32EEENSA_ILi4EEEEEEiEEESQ_NS5_IJSC_iEEEEEENS5_IJNS5_IJNS5_IJNSA_ILi16EEESO_EEEiEEENS5_IJNS5_IJNSA_ILi0EEESC_EEENSA_ILi512EEEEEENS5_IJSW_iEEEEEEEEEEESK_S13_NS4_8TiledMMAINS4_8MMA_AtomIJNS4_17SM100_MMA_MXF4_SSISI_SI_fSJ_Li128ELi64ELi32ELNS4_4UMMA5MajorE0ELS18_0ELNS17_7ScaleInE0ELS19_0EEEEEENSM_INS5_IJSC_SC_SC_EEENS5_IJSW_SW_SW_EEEEENS5_IJNS4_10UnderscoreES1F_S1F_EEEEENS5_IJNS4_13SM90_TMA_LOADES1I_EEENS5_IJNS4_14ComposedLayoutINS4_7SwizzleILi2ELi4ELi3EEENS4_18smem_ptr_flag_bitsILi4EEENSM_INS5_IJNSA_ILi8EEESF_EEENS5_IJSF_SC_EEEEEEENSM_INS5_IJNS5_IJNS5_IJSP_SC_EEENS5_IJSN_SB_EEEEEESC_NS5_IJSB_SC_EEEEEENS5_IJNS5_IJNS5_IJSU_SY_EEESX_EEESW_NS5_IJSB_SY_EEEEEEEEEEEvNS4_8identityENS5_IJNS4_23SM90_TMA_LOAD_MULTICASTES26_EEES24_vS25_EENS_8epilogue10collective18CollectiveEpilogueINS29_23Sm100TmaWarpSpecializedILi3ELi2ELi16ELb1ELb0EEEJNS5_IJSG_SG_SF_EEENS5_IJNSM_ISG_SC_EENSM_INS5_IJST_SB_EEENS5_IJSC_SN_EEEEEEEENS_10bfloat16_tESL_S2K_SL_NS29_6fusion15FusionCallbacksIS2D_NS2L_17LinearCombinationIS2K_fS2K_fLNS_15FloatRoundStyleE2EEES2E_S2J_JEEENS4_5SM1004TMEM4LOAD26SM100_TMEM_LOAD_32dp32b16xES1I_NS1K_INS1L_ILi1ELi4ELi3EEENS1N_ILi16EEENSM_INS5_IJS1P_ST_EEENS5_IJST_SC_EEEEEEENS4_39AutoVectorizingCopyWithAssumedAlignmentILi128EEENS4_14SM90_TMA_STOREES30_S32_S32_EEEvvEEEEvNT_6ParamsE,"aw",@nobits
	.sectionflags	@""
	.align	16
	.zero		1024


//--------------------- .nv.shared.reserved.0     --------------------------
	.section	.nv.shared.reserved.0,"aw",@nobits
	.weak		__nv_reservedSMEM_offset_0_alias
	.size		__nv_reservedSMEM_offset_0_alias, 0, 64
	.other		__nv_reservedSMEM_offset_0_alias,@"STO_CUDA_RESERVED_SHARED STV_DEFAULT"
__nv_reservedSMEM_offset_0_alias:
	.zero		0
.nv.shared.reserved.0:
	.zero		64
	.weak		__nv_reservedSMEM_tcgen05_partition
	.type		__nv_reservedSMEM_tcgen05_partition,@object
	.size		__nv_reservedSMEM_tcgen05_partition,(.L_0 - __nv_reservedSMEM_tcgen05_partition)
__nv_reservedSMEM_tcgen05_partition:
	.zero		32
.L_0:


//--------------------- .nv.global                --------------------------
	.section	.nv.global,"aw",@nobits
.nv.global:
	.type		_ZN40_INTERNAL_98391b6c_4_k_cu_998ac142_346604cute1_E,@object
	.size		_ZN40_INTERNAL_98391b6c_4_k_cu_998ac142_346604cute1_E,(_ZN40_INTERNAL_98391b6c_4_k_cu_998ac142_346604cuda3std3__45__cpo6cbeginE - _ZN40_INTERNAL_98391b6c_4_k_cu_998ac142_346604cute1_E)
_ZN40_INTERNAL_98391b6c_4_k_cu_998ac142_346604cute1_E:
	.zero		1
	.type		_ZN40_INTERNAL_98391b6c_4_k_cu_998ac142_346604cuda3std3__45__cpo6cbeginE,@object
	.size		_ZN40_INTERNAL_98391b6c_4_k_cu_998ac142_346604cuda3std3__45__cpo6cbeginE,(_ZN40_INTERNAL_98391b6c_4_k_cu_998ac142_346604cuda3std3__48in_placeE - _ZN40_INTERNAL_98391b6c_4_k_cu_998ac142_346604cuda3std3__45__cpo6cbeginE)
_ZN40_INTERNAL_98391b6c_4_k_cu_998ac142_346604cuda3std3__45__cpo6cbeginE:
	.zero		1
	.type		_ZN40_INTERNAL_98391b6c_4_k_cu_998ac142_346604cuda3std3__48in_placeE,@object
	.size		_ZN40_INTERNAL_98391b6c_4_k_cu_998ac142_346604cuda3std3__48in_placeE,(_ZN40_INTERNAL_98391b6c_4_k_cu_998ac142_346604cuda3std6ranges3__45__cpo9iter_moveE - _ZN40_INTERNAL_98391b6c_4_k_cu_998ac142_346604cuda3std3__48in_placeE)
_ZN40_INTERNAL_98391b6c_4_k_cu_998ac142_346604cuda3std3__48in_placeE:
	.zero		1
	.type		_ZN40_INTERNAL_98391b6c_4_k_cu_998ac142_346604cuda3std6ranges3__45__cpo9iter_moveE,@object
	.size		_ZN40_INTERNAL_98391b6c_4_k_cu_998ac142_346604cuda3std6ranges3__45__cpo9iter_moveE,(_ZN40_INTERNAL_98391b6c_4_k_cu_998ac142_346604cuda3std3__45__cpo5beginE - _ZN40_INTERNAL_98391b6c_4_k_cu_998ac142_346604cuda3std6ranges3__45__cpo9iter_moveE)
_ZN40_INTERNAL_98391b6c_4_k_cu_998ac142_346604cuda3std6ranges3__45__cpo9iter_moveE:
	.zero		1
	.type		_ZN40_INTERNAL_98391b6c_4_k_cu_998ac142_346604cuda3std3__45__cpo5beginE,@object
	.size		_ZN40_INTERNAL_98391b6c_4_k_cu_998ac142_346604cuda3std3__45__cpo5beginE,(_ZN40_INTERNAL_98391b6c_4_k_cu_998ac142_346604cuda3std3__442_GLOBAL__N__98391b6c_4_k_cu_998ac142_346606ignoreE - _ZN40_INTERNAL_98391b6c_4_k_cu_998ac142_346604cuda3std3__45__cpo5beginE)
_ZN40_INTERNAL_98391b6c_4_k_cu_998ac142_346604cuda3std3__45__cpo5beginE:
	.zero		1
	.type		_ZN40_INTERNAL_98391b6c_4_k_cu_998ac142_346604cuda3std3__442_GLOBAL__N__98391b6c_4_k_cu_998ac142_346606ignoreE,@object
	.size		_ZN40_INTERNAL_98391b6c_4_k_cu_998ac142_346604cuda3std3__442_GLOBAL__N__98391b6c_4_k_cu_998ac142_346606ignoreE,(_ZN40_INTERNAL_98391b6c_4_k_cu_998ac142_346604cute7productE - _ZN40_INTERNAL_98391b6c_4_k_cu_998ac142_346604cuda3std3__442_GLOBAL__N__98391b6c_4_k_cu_998ac142_346606ignoreE)
_ZN40_INTERNAL_98391b6c_4_k_cu_998ac142_346604cuda3std3__442_GLOBAL__N__98391b6c_4_k_cu_998ac142_346606ignoreE:
	.zero		1
	.type		_ZN40_INTERNAL_98391b6c_4_k_cu_998ac142_346604cute7productE,@object
	.size		_ZN40_INTERNAL_98391b6c_4_k_cu_998ac142_346604cute7productE,(_ZN40_INTERNAL_98391b6c_4_k_cu_998ac142_346604cuda3std3__45__cpo3endE - _ZN40_INTERNAL_98391b6c_4_k_cu_998ac142_346604cute7productE)
_ZN40_INTERNAL_98391b6c_4_k_cu_998ac142_346604cute7productE:
	.zero		1
	.type		_ZN40_INTERNAL_98391b6c_4_k_cu_998ac142_346604cuda3std3__45__cpo3endE,@object
	.size		_ZN40_INTERNAL_98391b6c_4_k_cu_998ac142_346604cuda3std3__45__cpo3endE,(_ZN40_INTERNAL_98391b6c_4_k_cu_998ac142_346604cuda3std3__419piecewise_constructE - _ZN40_INTERNAL_98391b6c_4_k_cu_998ac142_346604cuda3std3__45__cpo3endE)
_ZN40_INTERNAL_98391b6c_4_k_cu_998ac142_346604cuda3std3__45__cpo3endE:
	.zero		1
	.type		_ZN40_INTERNAL_98391b6c_4_k_cu_998ac142_346604cuda3std3__419piecewise_constructE,@object
	.size		_ZN40_INTERNAL_98391b6c_4_k_cu_998ac142_346604cuda3std3__419piecewise_constructE,(_ZN40_INTERNAL_98391b6c_4_k_cu_998ac142_346604cuda3std3__45__cpo4cendE - _ZN40_INTERNAL_98391b6c_4_k_cu_998ac142_346604cuda3std3__419piecewise_constructE)
_ZN40_INTERNAL_98391b6c_4_k_cu_998ac142_346604cuda3std3__419piecewise_constructE:
	.zero		1
	.type		_ZN40_INTERNAL_98391b6c_4_k_cu_998ac142_346604cuda3std3__45__cpo4cendE,@object
	.size		_ZN40_INTERNAL_98391b6c_4_k_cu_998ac142_346604cuda3std3__45__cpo4cendE,(_ZN40_INTERNAL_98391b6c_4_k_cu_998ac142_346604cuda3std6ranges3__45__cpo4swapE - _ZN40_INTERNAL_98391b6c_4_k_cu_998ac142_346604cuda3std3__45__cpo4cendE)
_ZN40_INTERNAL_98391b6c_4_k_cu_998ac142_346604cuda3std3__45__cpo4cendE:
	.zero		1
	.type		_ZN40_INTERNAL_98391b6c_4_k_cu_998ac142_346604cuda3std6ranges3__45__cpo4swapE,@object
	.size		_ZN40_INTERNAL_98391b6c_4_k_cu_998ac142_346604cuda3std6ranges3__45__cpo4swapE,(.L_10 - _ZN40_INTERNAL_98391b6c_4_k_cu_998ac142_346604cuda3std6ranges3__45__cpo4swapE)
_ZN40_INTERNAL_98391b6c_4_k_cu_998ac142_346604cuda3std6ranges3__45__cpo4swapE:
	.zero		1
.L_10:


//--------------------- .nv.constant0._ZN7cutlass13device_kernelINS_4gemm6kernel13GemmUniversalIN4cute5tupleIJiiiiEEENS1_10collective13CollectiveMmaINS1_46MainloopSm100TmaUmmaWarpSpecializedBlockScaledILi16ELi2ELi2ENS5_IJNS4_1CILi2EEENSA_ILi1EEESC_EEEEENS5_IJNSA_ILi128EEENSA_ILi64EEESF_EEENS5_IJNS_12float_e2m1_tENS_13float_ue8m0_tEEEENS5_IJNS5_IJlSC_lEEENS4_6LayoutINS5_IJNS5_IJNS5_IJNSA_ILi32EEENSA_ILi4EEEEEEiEEESQ_NS5_IJSC_iEEEEEENS5_IJNS5_IJNS5_IJNSA_ILi16EEESO_EEEiEEENS5_IJNS5_IJNSA_ILi0EEESC_EEENSA_ILi512EEEEEENS5_IJSW_iEEEEEEEEEEESK_S13_NS4_8TiledMMAINS4_8MMA_AtomIJNS4_17SM100_MMA_MXF4_SSISI_SI_fSJ_Li128ELi64ELi32ELNS4_4UMMA5MajorE0ELS18_0ELNS17_7ScaleInE0ELS19_0EEEEEENSM_INS5_IJSC_SC_SC_EEENS5_IJSW_SW_SW_EEEEENS5_IJNS4_10UnderscoreES1F_S1F_EEEEENS5_IJNS4_13SM90_TMA_LOADES1I_EEENS5_IJNS4_14ComposedLayoutINS4_7SwizzleILi2ELi4ELi3EEENS4_18smem_ptr_flag_bitsILi4EEENSM_INS5_IJNSA_ILi8EEESF_EEENS5_IJSF_SC_EEEEEEENSM_INS5_IJNS5_IJNS5_IJSP_SC_EEENS5_IJSN_SB_EEEEEESC_NS5_IJSB_SC_EEEEEENS5_IJNS5_IJNS5_IJSU_SY_EEESX_EEESW_NS5_IJSB_SY_EEEEEEEEEEEvNS4_8identityENS5_IJNS4_23SM90_TMA_LOAD_MULTICASTES26_EEES24_vS25_EENS_8epilogue10collective18CollectiveEpilogueINS29_23Sm100TmaWarpSpecializedILi3ELi2ELi16ELb1ELb0EEEJNS5_IJSG_SG_SF_EEENS5_IJNSM_ISG_SC_EENSM_INS5_IJST_SB_EEENS5_IJSC_SN_EEEEEEEENS_10bfloat16_tESL_S2K_SL_NS29_6fusion15FusionCallbacksIS2D_NS2L_17LinearCombinationIS2K_fS2K_fLNS_15FloatRoundStyleE2EEES2E_S2J_JEEENS4_5SM1004TMEM4LOAD26SM100_TMEM_LOAD_32dp32b16xES1I_NS1K_INS1L_ILi1ELi4ELi3EEENS1N_ILi16EEENSM_INS5_IJS1P_ST_EEENS5_IJST_SC_EEEEEEENS4_39AutoVectorizingCopyWithAssumedAlignmentILi128EEENS4_14SM90_TMA_STOREES30_S32_S32_EEEvvEEEEvNT_6ParamsE --------------------------
	.section	.nv.constant0._ZN7cutlass13device_kernelINS_4gemm6kernel13GemmUniversalIN4cute5tupleIJiiiiEEENS1_10collective13CollectiveMmaINS1_46MainloopSm100TmaUmmaWarpSpecializedBlockScaledILi16ELi2ELi2ENS5_IJNS4_1CILi2EEENSA_ILi1EEESC_EEEEENS5_IJNSA_ILi128EEENSA_ILi64EEESF_EEENS5_IJNS_12float_e2m1_tENS_13float_ue8m0_tEEEENS5_IJNS5_IJlSC_lEEENS4_6LayoutINS5_IJNS5_IJNS5_IJNSA_ILi32EEENSA_ILi4EEEEEEiEEESQ_NS5_IJSC_iEEEEEENS5_IJNS5_IJNS5_IJNSA_ILi16EEESO_EEEiEEENS5_IJNS5_IJNSA_ILi0EEESC_EEENSA_ILi512EEEEEENS5_IJSW_iEEEEEEEEEEESK_S13_NS4_8TiledMMAINS4_8MMA_AtomIJNS4_17SM100_MMA_MXF4_SSISI_SI_fSJ_Li128ELi64ELi32ELNS4_4UMMA5MajorE0ELS18_0ELNS17_7ScaleInE0ELS19_0EEEEEENSM_INS5_IJSC_SC_SC_EEENS5_IJSW_SW_SW_EEEEENS5_IJNS4_10UnderscoreES1F_S1F_EEEEENS5_IJNS4_13SM90_TMA_LOADES1I_EEENS5_IJNS4_14ComposedLayoutINS4_7SwizzleILi2ELi4ELi3EEENS4_18smem_ptr_flag_bitsILi4EEENSM_INS5_IJNSA_ILi8EEESF_EEENS5_IJSF_SC_EEEEEEENSM_INS5_IJNS5_IJNS5_IJSP_SC_EEENS5_IJSN_SB_EEEEEESC_NS5_IJSB_SC_EEEEEENS5_IJNS5_IJNS5_IJSU_SY_EEESX_EEESW_NS5_IJSB_SY_EEEEEEEEEEEvNS4_8identityENS5_IJNS4_23SM90_TMA_LOAD_MULTICASTES26_EEES24_vS25_EENS_8epilogue10collective18CollectiveEpilogueINS29_23Sm100TmaWarpSpecializedILi3ELi2ELi16ELb1ELb0EEEJNS5_IJSG_SG_SF_EEENS5_IJNSM_ISG_SC_EENSM_INS5_IJST_SB_EEENS5_IJSC_SN_EEEEEEEENS_10bfloat16_tESL_S2K_SL_NS29_6fusion15FusionCallbacksIS2D_NS2L_17LinearCombinationIS2K_fS2K_fLNS_15FloatRoundStyleE2EEES2E_S2J_JEEENS4_5SM1004TMEM4LOAD26SM100_TMEM_LOAD_32dp32b16xES1I_NS1K_INS1L_ILi1ELi4ELi3EEENS1N_ILi16EEENSM_INS5_IJS1P_ST_EEENS5_IJST_SC_EEEEEEENS4_39AutoVectorizingCopyWithAssumedAlignmentILi128EEENS4_14SM90_TMA_STOREES30_S32_S32_EEEvvEEEEvNT_6ParamsE,"a",@progbits
	.sectionflags	@""
	.align	4
.nv.constant0._ZN7cutlass13device_kernelINS_4gemm6kernel13GemmUniversalIN4cute5tupleIJiiiiEEENS1_10collective13CollectiveMmaINS1_46MainloopSm100TmaUmmaWarpSpecializedBlockScaledILi16ELi2ELi2ENS5_IJNS4_1CILi2EEENSA_ILi1EEESC_EEEEENS5_IJNSA_ILi128EEENSA_ILi64EEESF_EEENS5_IJNS_12float_e2m1_tENS_13float_ue8m0_tEEEENS5_IJNS5_IJlSC_lEEENS4_6LayoutINS5_IJNS5_IJNS5_IJNSA_ILi32EEENSA_ILi4EEEEEEiEEESQ_NS5_IJSC_iEEEEEENS5_IJNS5_IJNS5_IJNSA_ILi16EEESO_EEEiEEENS5_IJNS5_IJNSA_ILi0EEESC_EEENSA_ILi512EEEEEENS5_IJSW_iEEEEEEEEEEESK_S13_NS4_8TiledMMAINS4_8MMA_AtomIJNS4_17SM100_MMA_MXF4_SSISI_SI_fSJ_Li128ELi64ELi32ELNS4_4UMMA5MajorE0ELS18_0ELNS17_7ScaleInE0ELS19_0EEEEEENSM_INS5_IJSC_SC_SC_EEENS5_IJSW_SW_SW_EEEEENS5_IJNS4_10UnderscoreES1F_S1F_EEEEENS5_IJNS4_13SM90_TMA_LOADES1I_EEENS5_IJNS4_14ComposedLayoutINS4_7SwizzleILi2ELi4ELi3EEENS4_18smem_ptr_flag_bitsILi4EEENSM_INS5_IJNSA_ILi8EEESF_EEENS5_IJSF_SC_EEEEEEENSM_INS5_IJNS5_IJNS5_IJSP_SC_EEENS5_IJSN_SB_EEEEEESC_NS5_IJSB_SC_EEEEEENS5_IJNS5_IJNS5_IJSU_SY_EEESX_EEESW_NS5_IJSB_SY_EEEEEEEEEEEvNS4_8identityENS5_IJNS4_23SM90_TMA_LOAD_MULTICASTES26_EEES24_vS25_EENS_8epilogue10collective18CollectiveEpilogueINS29_23Sm100TmaWarpSpecializedILi3ELi2ELi16ELb1ELb0EEEJNS5_IJSG_SG_SF_EEENS5_IJNSM_ISG_SC_EENSM_INS5_IJST_SB_EEENS5_IJSC_SN_EEEEEEEENS_10bfloat16_tESL_S2K_SL_NS29_6fusion15FusionCallbacksIS2D_NS2L_17LinearCombinationIS2K_fS2K_fLNS_15FloatRoundStyleE2EEES2E_S2J_JEEENS4_5SM1004TMEM4LOAD26SM100_TMEM_LOAD_32dp32b16xES1I_NS1K_INS1L_ILi1ELi4ELi3EEENS1N_ILi16EEENSM_INS5_IJS1P_ST_EEENS5_IJST_SC_EEEEEEENS4_39AutoVectorizingCopyWithAssumedAlignmentILi128EEENS4_14SM90_TMA_STOREES30_S32_S32_EEEvvEEEEvNT_6ParamsE:
	.zero		3968


//--------------------- SYMBOLS --------------------------

	.type		.nv.reservedSmem.offset0,@object
	.size		.nv.reservedSmem.offset0,0x4
	.type		.nv.reservedSmem.cap,@object
	.size		.nv.reservedSmem.cap,0x4
	.type		__assertfail,@function
